	.headerflags	@"EF_CUDA_TEXMODE_UNIFIED EF_CUDA_64BIT_ADDRESS EF_CUDA_SM86 EF_CUDA_VIRTUAL_SM(EF_CUDA_SM86)"
	.elftype	@"ET_EXEC"


//--------------------- .nv.info                  --------------------------
	.section	.nv.info,"",@"SHT_CUDA_INFO"
	.align	4


	//----- nvinfo : EIATTR_REGCOUNT
	.align		4
        /*0000*/ 	.byte	0x04, 0x2f
        /*0002*/ 	.short	(.L_1 - .L_0)
	.align		4
.L_0:
        /*0004*/ 	.word	index@(tvmgen_default_fused_nn_conv2d_add_nn_relu_1_kernel)
        /*0008*/ 	.word	0x00000028


	//----- nvinfo : EIATTR_FRAME_SIZE
	.align		4
.L_1:
        /*000c*/ 	.byte	0x04, 0x11
        /*000e*/ 	.short	(.L_3 - .L_2)
	.align		4
.L_2:
        /*0010*/ 	.word	index@(tvmgen_default_fused_nn_conv2d_add_nn_relu_1_kernel)
        /*0014*/ 	.word	0x00000000


	//----- nvinfo : EIATTR_REGCOUNT
	.align		4
.L_3:
        /*0018*/ 	.byte	0x04, 0x2f
        /*001a*/ 	.short	(.L_5 - .L_4)
	.align		4
.L_4:
        /*001c*/ 	.word	index@(tvmgen_default_fused_nn_conv2d_add_nn_relu_3_kernel)
        /*0020*/ 	.word	0x00000028


	//----- nvinfo : EIATTR_FRAME_SIZE
	.align		4
.L_5:
        /*0024*/ 	.byte	0x04, 0x11
        /*0026*/ 	.short	(.L_7 - .L_6)
	.align		4
.L_6:
        /*0028*/ 	.word	index@(tvmgen_default_fused_nn_conv2d_add_nn_relu_3_kernel)
        /*002c*/ 	.word	0x00000000


	//----- nvinfo : EIATTR_REGCOUNT
	.align		4
.L_7:
        /*0030*/ 	.byte	0x04, 0x2f
        /*0032*/ 	.short	(.L_9 - .L_8)
	.align		4
.L_8:
        /*0034*/ 	.word	index@(tvmgen_default_fused_nn_max_pool2d_kernel)
        /*0038*/ 	.word	0x00000014


	//----- nvinfo : EIATTR_FRAME_SIZE
	.align		4
.L_9:
        /*003c*/ 	.byte	0x04, 0x11
        /*003e*/ 	.short	(.L_11 - .L_10)
	.align		4
.L_10:
        /*0040*/ 	.word	index@(tvmgen_default_fused_nn_max_pool2d_kernel)
        /*0044*/ 	.word	0x00000000


	//----- nvinfo : EIATTR_REGCOUNT
	.align		4
.L_11:
        /*0048*/ 	.byte	0x04, 0x2f
        /*004a*/ 	.short	(.L_13 - .L_12)
	.align		4
.L_12:
        /*004c*/ 	.word	index@(tvmgen_default_fused_nn_contrib_conv2d_winograd_without_weight_transform_add_add_nn_relu_1_kernel)
        /*0050*/ 	.word	0x00000024


	//----- nvinfo : EIATTR_FRAME_SIZE
	.align		4
.L_13:
        /*0054*/ 	.byte	0x04, 0x11
        /*0056*/ 	.short	(.L_15 - .L_14)
	.align		4
.L_14:
        /*0058*/ 	.word	index@(tvmgen_default_fused_nn_contrib_conv2d_winograd_without_weight_transform_add_add_nn_relu_1_kernel)
        /*005c*/ 	.word	0x00000000


	//----- nvinfo : EIATTR_REGCOUNT
	.align		4
.L_15:
        /*0060*/ 	.byte	0x04, 0x2f
        /*0062*/ 	.short	(.L_17 - .L_16)
	.align		4
.L_16:
        /*0064*/ 	.word	index@(tvmgen_default_fused_nn_contrib_conv2d_winograd_without_weight_transform_add_add_nn_relu_3_kernel)
        /*0068*/ 	.word	0x0000001c


	//----- nvinfo : EIATTR_FRAME_SIZE
	.align		4
.L_17:
        /*006c*/ 	.byte	0x04, 0x11
        /*006e*/ 	.short	(.L_19 - .L_18)
	.align		4
.L_18:
        /*0070*/ 	.word	index@(tvmgen_default_fused_nn_contrib_conv2d_winograd_without_weight_transform_add_add_nn_relu_3_kernel)
        /*0074*/ 	.word	0x00000000


	//----- nvinfo : EIATTR_REGCOUNT
	.align		4
.L_19:
        /*0078*/ 	.byte	0x04, 0x2f
        /*007a*/ 	.short	(.L_21 - .L_20)
	.align		4
.L_20:
        /*007c*/ 	.word	index@(tvmgen_default_fused_nn_conv2d_add_nn_relu_kernel)
        /*0080*/ 	.word	0x0000005d


	//----- nvinfo : EIATTR_FRAME_SIZE
	.align		4
.L_21:
        /*0084*/ 	.byte	0x04, 0x11
        /*0086*/ 	.short	(.L_23 - .L_22)
	.align		4
.L_22:
        /*0088*/ 	.word	index@(tvmgen_default_fused_nn_conv2d_add_nn_relu_kernel)
        /*008c*/ 	.word	0x00000000


	//----- nvinfo : EIATTR_REGCOUNT
	.align		4
.L_23:
        /*0090*/ 	.byte	0x04, 0x2f
        /*0092*/ 	.short	(.L_25 - .L_24)
	.align		4
.L_24:
        /*0094*/ 	.word	index@(tvmgen_default_fused_nn_contrib_conv2d_winograd_without_weight_transform_add_add_nn_relu_1_kernel_2)
        /*0098*/ 	.word	0x00000022


	//----- nvinfo : EIATTR_FRAME_SIZE
	.align		4
.L_25:
        /*009c*/ 	.byte	0x04, 0x11
        /*009e*/ 	.short	(.L_27 - .L_26)
	.align		4
.L_26:
        /*00a0*/ 	.word	index@(tvmgen_default_fused_nn_contrib_conv2d_winograd_without_weight_transform_add_add_nn_relu_1_kernel_2)
        /*00a4*/ 	.word	0x00000000


	//----- nvinfo : EIATTR_REGCOUNT
	.align		4
.L_27:
        /*00a8*/ 	.byte	0x04, 0x2f
        /*00aa*/ 	.short	(.L_29 - .L_28)
	.align		4
.L_28:
        /*00ac*/ 	.word	index@(tvmgen_default_fused_nn_contrib_conv2d_winograd_without_weight_transform_add_add_nn_relu_3_kernel_2)
        /*00b0*/ 	.word	0x0000001c


	//----- nvinfo : EIATTR_FRAME_SIZE
	.align		4
.L_29:
        /*00b4*/ 	.byte	0x04, 0x11
        /*00b6*/ 	.short	(.L_31 - .L_30)
	.align		4
.L_30:
        /*00b8*/ 	.word	index@(tvmgen_default_fused_nn_contrib_conv2d_winograd_without_weight_transform_add_add_nn_relu_3_kernel_2)
        /*00bc*/ 	.word	0x00000000


	//----- nvinfo : EIATTR_REGCOUNT
	.align		4
.L_31:
        /*00c0*/ 	.byte	0x04, 0x2f
        /*00c2*/ 	.short	(.L_33 - .L_32)
	.align		4
.L_32:
        /*00c4*/ 	.word	index@(tvmgen_default_fused_nn_contrib_conv2d_winograd_without_weight_transform_add_nn_relu_kernel_1)
        /*00c8*/ 	.word	0x00000038


	//----- nvinfo : EIATTR_FRAME_SIZE
	.align		4
.L_33:
        /*00cc*/ 	.byte	0x04, 0x11
        /*00ce*/ 	.short	(.L_35 - .L_34)
	.align		4
.L_34:
        /*00d0*/ 	.word	index@(tvmgen_default_fused_nn_contrib_conv2d_winograd_without_weight_transform_add_nn_relu_kernel_1)
        /*00d4*/ 	.word	0x00000000


	//----- nvinfo : EIATTR_REGCOUNT
	.align		4
.L_35:
        /*00d8*/ 	.byte	0x04, 0x2f
        /*00da*/ 	.short	(.L_37 - .L_36)
	.align		4
.L_36:
        /*00dc*/ 	.word	index@(tvmgen_default_fused_nn_contrib_conv2d_winograd_without_weight_transform_add_nn_relu_kernel_2)
        /*00e0*/ 	.word	0x00000028


	//----- nvinfo : EIATTR_FRAME_SIZE
	.align		4
.L_37:
        /*00e4*/ 	.byte	0x04, 0x11
        /*00e6*/ 	.short	(.L_39 - .L_38)
	.align		4
.L_38:
        /*00e8*/ 	.word	index@(tvmgen_default_fused_nn_contrib_conv2d_winograd_without_weight_transform_add_nn_relu_kernel_2)
        /*00ec*/ 	.word	0x00000000


	//----- nvinfo : EIATTR_REGCOUNT
	.align		4
.L_39:
        /*00f0*/ 	.byte	0x04, 0x2f
        /*00f2*/ 	.short	(.L_41 - .L_40)
	.align		4
.L_40:
        /*00f4*/ 	.word	index@(tvmgen_default_fused_nn_contrib_conv2d_winograd_without_weight_transform_add_nn_relu_kernel)
        /*00f8*/ 	.word	0x00000040


	//----- nvinfo : EIATTR_FRAME_SIZE
	.align		4
.L_41:
        /*00fc*/ 	.byte	0x04, 0x11
        /*00fe*/ 	.short	(.L_43 - .L_42)
	.align		4
.L_42:
        /*0100*/ 	.word	index@(tvmgen_default_fused_nn_contrib_conv2d_winograd_without_weight_transform_add_nn_relu_kernel)
        /*0104*/ 	.word	0x00000000


	//----- nvinfo : EIATTR_REGCOUNT
	.align		4
.L_43:
        /*0108*/ 	.byte	0x04, 0x2f
        /*010a*/ 	.short	(.L_45 - .L_44)
	.align		4
.L_44:
        /*010c*/ 	.word	index@(tvmgen_default_fused_nn_contrib_conv2d_winograd_without_weight_transform_add_add_nn_relu_2_kernel_1)
        /*0110*/ 	.word	0x00000040


	//----- nvinfo : EIATTR_FRAME_SIZE
	.align		4
.L_45:
        /*0114*/ 	.byte	0x04, 0x11
        /*0116*/ 	.short	(.L_47 - .L_46)
	.align		4
.L_46:
        /*0118*/ 	.word	index@(tvmgen_default_fused_nn_contrib_conv2d_winograd_without_weight_transform_add_add_nn_relu_2_kernel_1)
        /*011c*/ 	.word	0x00000000


	//----- nvinfo : EIATTR_REGCOUNT
	.align		4
.L_47:
        /*0120*/ 	.byte	0x04, 0x2f
        /*0122*/ 	.short	(.L_49 - .L_48)
	.align		4
.L_48:
        /*0124*/ 	.word	index@(tvmgen_default_fused_nn_contrib_conv2d_winograd_without_weight_transform_add_add_nn_relu_2_kernel)
        /*0128*/ 	.word	0x00000026


	//----- nvinfo : EIATTR_FRAME_SIZE
	.align		4
.L_49:
        /*012c*/ 	.byte	0x04, 0x11
        /*012e*/ 	.short	(.L_51 - .L_50)
	.align		4
.L_50:
        /*0130*/ 	.word	index@(tvmgen_default_fused_nn_contrib_conv2d_winograd_without_weight_transform_add_add_nn_relu_2_kernel)
        /*0134*/ 	.word	0x00000000


	//----- nvinfo : EIATTR_REGCOUNT
	.align		4
.L_51:
        /*0138*/ 	.byte	0x04, 0x2f
        /*013a*/ 	.short	(.L_53 - .L_52)
	.align		4
.L_52:
        /*013c*/ 	.word	index@(tvmgen_default_fused_nn_conv2d_add_nn_relu_2_kernel)
        /*0140*/ 	.word	0x00000027


	//----- nvinfo : EIATTR_FRAME_SIZE
	.align		4
.L_53:
        /*0144*/ 	.byte	0x04, 0x11
        /*0146*/ 	.short	(.L_55 - .L_54)
	.align		4
.L_54:
        /*0148*/ 	.word	index@(tvmgen_default_fused_nn_conv2d_add_nn_relu_2_kernel)
        /*014c*/ 	.word	0x00000000


	//----- nvinfo : EIATTR_REGCOUNT
	.align		4
.L_55:
        /*0150*/ 	.byte	0x04, 0x2f
        /*0152*/ 	.short	(.L_57 - .L_56)
	.align		4
.L_56:
        /*0154*/ 	.word	index@(tvmgen_default_fused_nn_contrib_conv2d_winograd_without_weight_transform_add_nn_relu_2_kernel_1)
        /*0158*/ 	.word	0x00000040


	//----- nvinfo : EIATTR_FRAME_SIZE
	.align		4
.L_57:
        /*015c*/ 	.byte	0x04, 0x11
        /*015e*/ 	.short	(.L_59 - .L_58)
	.align		4
.L_58:
        /*0160*/ 	.word	index@(tvmgen_default_fused_nn_contrib_conv2d_winograd_without_weight_transform_add_nn_relu_2_kernel_1)
        /*0164*/ 	.word	0x00000000


	//----- nvinfo : EIATTR_REGCOUNT
	.align		4
.L_59:
        /*0168*/ 	.byte	0x04, 0x2f
        /*016a*/ 	.short	(.L_61 - .L_60)
	.align		4
.L_60:
        /*016c*/ 	.word	index@(tvmgen_default_fused_nn_contrib_conv2d_winograd_without_weight_transform_add_nn_relu_2_kernel_2)
        /*0170*/ 	.word	0x0000001d


	//----- nvinfo : EIATTR_FRAME_SIZE
	.align		4
.L_61:
        /*0174*/ 	.byte	0x04, 0x11
        /*0176*/ 	.short	(.L_63 - .L_62)
	.align		4
.L_62:
        /*0178*/ 	.word	index@(tvmgen_default_fused_nn_contrib_conv2d_winograd_without_weight_transform_add_nn_relu_2_kernel_2)
        /*017c*/ 	.word	0x00000000


	//----- nvinfo : EIATTR_REGCOUNT
	.align		4
.L_63:
        /*0180*/ 	.byte	0x04, 0x2f
        /*0182*/ 	.short	(.L_65 - .L_64)
	.align		4
.L_64:
        /*0184*/ 	.word	index@(tvmgen_default_fused_nn_contrib_conv2d_winograd_without_weight_transform_add_add_nn_relu_2_kernel_2)
        /*0188*/ 	.word	0x00000022


	//----- nvinfo : EIATTR_FRAME_SIZE
	.align		4
.L_65:
        /*018c*/ 	.byte	0x04, 0x11
        /*018e*/ 	.short	(.L_67 - .L_66)
	.align		4
.L_66:
        /*0190*/ 	.word	index@(tvmgen_default_fused_nn_contrib_conv2d_winograd_without_weight_transform_add_add_nn_relu_2_kernel_2)
        /*0194*/ 	.word	0x00000000


	//----- nvinfo : EIATTR_REGCOUNT
	.align		4
.L_67:
        /*0198*/ 	.byte	0x04, 0x2f
        /*019a*/ 	.short	(.L_69 - .L_68)
	.align		4
.L_68:
        /*019c*/ 	.word	index@(tvmgen_default_fused_nn_contrib_conv2d_winograd_without_weight_transform_add_nn_relu_1_kernel_2)
        /*01a0*/ 	.word	0x0000001e


	//----- nvinfo : EIATTR_FRAME_SIZE
	.align		4
.L_69:
        /*01a4*/ 	.byte	0x04, 0x11
        /*01a6*/ 	.short	(.L_71 - .L_70)
	.align		4
.L_70:
        /*01a8*/ 	.word	index@(tvmgen_default_fused_nn_contrib_conv2d_winograd_without_weight_transform_add_nn_relu_1_kernel_2)
        /*01ac*/ 	.word	0x00000000


	//----- nvinfo : EIATTR_REGCOUNT
	.align		4
.L_71:
        /*01b0*/ 	.byte	0x04, 0x2f
        /*01b2*/ 	.short	(.L_73 - .L_72)
	.align		4
.L_72:
        /*01b4*/ 	.word	index@(tvmgen_default_fused_nn_dense_add_kernel)
        /*01b8*/ 	.word	0x0000001c


	//----- nvinfo : EIATTR_FRAME_SIZE
	.align		4
.L_73:
        /*01bc*/ 	.byte	0x04, 0x11
        /*01be*/ 	.short	(.L_75 - .L_74)
	.align		4
.L_74:
        /*01c0*/ 	.word	index@(tvmgen_default_fused_nn_dense_add_kernel)
        /*01c4*/ 	.word	0x00000000


	//----- nvinfo : EIATTR_REGCOUNT
	.align		4
.L_75:
        /*01c8*/ 	.byte	0x04, 0x2f
        /*01ca*/ 	.short	(.L_77 - .L_76)
	.align		4
.L_76:
        /*01cc*/ 	.word	index@(tvmgen_default_fused_nn_contrib_conv2d_winograd_without_weight_transform_add_add_nn_relu_1_kernel_1)
        /*01d0*/ 	.word	0x00000033


	//----- nvinfo : EIATTR_FRAME_SIZE
	.align		4
.L_77:
        /*01d4*/ 	.byte	0x04, 0x11
        /*01d6*/ 	.short	(.L_79 - .L_78)
	.align		4
.L_78:
        /*01d8*/ 	.word	index@(tvmgen_default_fused_nn_contrib_conv2d_winograd_without_weight_transform_add_add_nn_relu_1_kernel_1)
        /*01dc*/ 	.word	0x00000000


	//----- nvinfo : EIATTR_REGCOUNT
	.align		4
.L_79:
        /*01e0*/ 	.byte	0x04, 0x2f
        /*01e2*/ 	.short	(.L_81 - .L_80)
	.align		4
.L_80:
        /*01e4*/ 	.word	index@(tvmgen_default_fused_nn_contrib_conv2d_winograd_without_weight_transform_add_nn_relu_3_kernel_2)
        /*01e8*/ 	.word	0x0000001d


	//----- nvinfo : EIATTR_FRAME_SIZE
	.align		4
.L_81:
        /*01ec*/ 	.byte	0x04, 0x11
        /*01ee*/ 	.short	(.L_83 - .L_82)
	.align		4
.L_82:
        /*01f0*/ 	.word	index@(tvmgen_default_fused_nn_contrib_conv2d_winograd_without_weight_transform_add_nn_relu_3_kernel_2)
        /*01f4*/ 	.word	0x00000000


	//----- nvinfo : EIATTR_REGCOUNT
	.align		4
.L_83:
        /*01f8*/ 	.byte	0x04, 0x2f
        /*01fa*/ 	.short	(.L_85 - .L_84)
	.align		4
.L_84:
        /*01fc*/ 	.word	index@(tvmgen_default_fused_nn_conv2d_add_1_kernel)
        /*0200*/ 	.word	0x00000027


	//----- nvinfo : EIATTR_FRAME_SIZE
	.align		4
.L_85:
        /*0204*/ 	.byte	0x04, 0x11
        /*0206*/ 	.short	(.L_87 - .L_86)
	.align		4
.L_86:
        /*0208*/ 	.word	index@(tvmgen_default_fused_nn_conv2d_add_1_kernel)
        /*020c*/ 	.word	0x00000000


	//----- nvinfo : EIATTR_REGCOUNT
	.align		4
.L_87:
        /*0210*/ 	.byte	0x04, 0x2f
        /*0212*/ 	.short	(.L_89 - .L_88)
	.align		4
.L_88:
        /*0214*/ 	.word	index@(tvmgen_default_fused_nn_contrib_conv2d_winograd_without_weight_transform_add_add_nn_relu_3_kernel_1)
        /*0218*/ 	.word	0x00000028


	//----- nvinfo : EIATTR_FRAME_SIZE
	.align		4
.L_89:
        /*021c*/ 	.byte	0x04, 0x11
        /*021e*/ 	.short	(.L_91 - .L_90)
	.align		4
.L_90:
        /*0220*/ 	.word	index@(tvmgen_default_fused_nn_contrib_conv2d_winograd_without_weight_transform_add_add_nn_relu_3_kernel_1)
        /*0224*/ 	.word	0x00000000


	//----- nvinfo : EIATTR_REGCOUNT
	.align		4
.L_91:
        /*0228*/ 	.byte	0x04, 0x2f
        /*022a*/ 	.short	(.L_93 - .L_92)
	.align		4
.L_92:
        /*022c*/ 	.word	index@(tvmgen_default_fused_nn_batch_flatten_kernel)
        /*0230*/ 	.word	0x00000008


	//----- nvinfo : EIATTR_FRAME_SIZE
	.align		4
.L_93:
        /*0234*/ 	.byte	0x04, 0x11
        /*0236*/ 	.short	(.L_95 - .L_94)
	.align		4
.L_94:
        /*0238*/ 	.word	index@(tvmgen_default_fused_nn_batch_flatten_kernel)
        /*023c*/ 	.word	0x00000000


	//----- nvinfo : EIATTR_REGCOUNT
	.align		4
.L_95:
        /*0240*/ 	.byte	0x04, 0x2f
        /*0242*/ 	.short	(.L_97 - .L_96)
	.align		4
.L_96:
        /*0244*/ 	.word	index@(tvmgen_default_fused_nn_contrib_conv2d_winograd_without_weight_transform_add_nn_relu_3_kernel)
        /*0248*/ 	.word	0x0000001c


	//----- nvinfo : EIATTR_FRAME_SIZE
	.align		4
.L_97:
        /*024c*/ 	.byte	0x04, 0x11
        /*024e*/ 	.short	(.L_99 - .L_98)
	.align		4
.L_98:
        /*0250*/ 	.word	index@(tvmgen_default_fused_nn_contrib_conv2d_winograd_without_weight_transform_add_nn_relu_3_kernel)
        /*0254*/ 	.word	0x00000000


	//----- nvinfo : EIATTR_REGCOUNT
	.align		4
.L_99:
        /*0258*/ 	.byte	0x04, 0x2f
        /*025a*/ 	.short	(.L_101 - .L_100)
	.align		4
.L_100:
        /*025c*/ 	.word	index@(tvmgen_default_fused_nn_global_avg_pool2d_kernel_1)
        /*0260*/ 	.word	0x0000000a


	//----- nvinfo : EIATTR_FRAME_SIZE
	.align		4
.L_101:
        /*0264*/ 	.byte	0x04, 0x11
        /*0266*/ 	.short	(.L_103 - .L_102)
	.align		4
.L_102:
        /*0268*/ 	.word	index@(tvmgen_default_fused_nn_global_avg_pool2d_kernel_1)
        /*026c*/ 	.word	0x00000000


	//----- nvinfo : EIATTR_REGCOUNT
	.align		4
.L_103:
        /*0270*/ 	.byte	0x04, 0x2f
        /*0272*/ 	.short	(.L_105 - .L_104)
	.align		4
.L_104:
        /*0274*/ 	.word	index@(tvmgen_default_fused_nn_conv2d_add_kernel)
        /*0278*/ 	.word	0x00000028


	//----- nvinfo : EIATTR_FRAME_SIZE
	.align		4
.L_105:
        /*027c*/ 	.byte	0x04, 0x11
        /*027e*/ 	.short	(.L_107 - .L_106)
	.align		4
.L_106:
        /*0280*/ 	.word	index@(tvmgen_default_fused_nn_conv2d_add_kernel)
        /*0284*/ 	.word	0x00000000


	//----- nvinfo : EIATTR_REGCOUNT
	.align		4
.L_107:
        /*0288*/ 	.byte	0x04, 0x2f
        /*028a*/ 	.short	(.L_109 - .L_108)
	.align		4
.L_108:
        /*028c*/ 	.word	index@(tvmgen_default_fused_nn_contrib_conv2d_winograd_without_weight_transform_add_add_nn_relu_kernel)
        /*0290*/ 	.word	0x00000040


	//----- nvinfo : EIATTR_FRAME_SIZE
	.align		4
.L_109:
        /*0294*/ 	.byte	0x04, 0x11
        /*0296*/ 	.short	(.L_111 - .L_110)
	.align		4
.L_110:
        /*0298*/ 	.word	index@(tvmgen_default_fused_nn_contrib_conv2d_winograd_without_weight_transform_add_add_nn_relu_kernel)
        /*029c*/ 	.word	0x00000000


	//----- nvinfo : EIATTR_REGCOUNT
	.align		4
.L_111:
        /*02a0*/ 	.byte	0x04, 0x2f
        /*02a2*/ 	.short	(.L_113 - .L_112)
	.align		4
.L_112:
        /*02a4*/ 	.word	index@(tvmgen_default_fused_nn_contrib_conv2d_winograd_without_weight_transform_add_nn_relu_3_kernel_1)
        /*02a8*/ 	.word	0x00000028


	//----- nvinfo : EIATTR_FRAME_SIZE
	.align		4
.L_113:
        /*02ac*/ 	.byte	0x04, 0x11
        /*02ae*/ 	.short	(.L_115 - .L_114)
	.align		4
.L_114:
        /*02b0*/ 	.word	index@(tvmgen_default_fused_nn_contrib_conv2d_winograd_without_weight_transform_add_nn_relu_3_kernel_1)
        /*02b4*/ 	.word	0x00000000


	//----- nvinfo : EIATTR_REGCOUNT
	.align		4
.L_115:
        /*02b8*/ 	.byte	0x04, 0x2f
        /*02ba*/ 	.short	(.L_117 - .L_116)
	.align		4
.L_116:
        /*02bc*/ 	.word	index@(tvmgen_default_fused_nn_contrib_conv2d_winograd_without_weight_transform_add_nn_relu_2_kernel)
        /*02c0*/ 	.word	0x00000026


	//----- nvinfo : EIATTR_FRAME_SIZE
	.align		4
.L_117:
        /*02c4*/ 	.byte	0x04, 0x11
        /*02c6*/ 	.short	(.L_119 - .L_118)
	.align		4
.L_118:
        /*02c8*/ 	.word	index@(tvmgen_default_fused_nn_contrib_conv2d_winograd_without_weight_transform_add_nn_relu_2_kernel)
        /*02cc*/ 	.word	0x00000000


	//----- nvinfo : EIATTR_REGCOUNT
	.align		4
.L_119:
        /*02d0*/ 	.byte	0x04, 0x2f
        /*02d2*/ 	.short	(.L_121 - .L_120)
	.align		4
.L_120:
        /*02d4*/ 	.word	index@(tvmgen_default_fused_nn_contrib_conv2d_winograd_without_weight_transform_add_add_nn_relu_kernel_1)
        /*02d8*/ 	.word	0x00000038


	//----- nvinfo : EIATTR_FRAME_SIZE
	.align		4
.L_121:
        /*02dc*/ 	.byte	0x04, 0x11
        /*02de*/ 	.short	(.L_123 - .L_122)
	.align		4
.L_122:
        /*02e0*/ 	.word	index@(tvmgen_default_fused_nn_contrib_conv2d_winograd_without_weight_transform_add_add_nn_relu_kernel_1)
        /*02e4*/ 	.word	0x00000000


	//----- nvinfo : EIATTR_REGCOUNT
	.align		4
.L_123:
        /*02e8*/ 	.byte	0x04, 0x2f
        /*02ea*/ 	.short	(.L_125 - .L_124)
	.align		4
.L_124:
        /*02ec*/ 	.word	index@(tvmgen_default_fused_nn_contrib_conv2d_winograd_without_weight_transform_add_add_nn_relu_kernel_2)
        /*02f0*/ 	.word	0x00000028


	//----- nvinfo : EIATTR_FRAME_SIZE
	.align		4
.L_125:
        /*02f4*/ 	.byte	0x04, 0x11
        /*02f6*/ 	.short	(.L_127 - .L_126)
	.align		4
.L_126:
        /*02f8*/ 	.word	index@(tvmgen_default_fused_nn_contrib_conv2d_winograd_without_weight_transform_add_add_nn_relu_kernel_2)
        /*02fc*/ 	.word	0x00000000


	//----- nvinfo : EIATTR_REGCOUNT
	.align		4
.L_127:
        /*0300*/ 	.byte	0x04, 0x2f
        /*0302*/ 	.short	(.L_129 - .L_128)
	.align		4
.L_128:
        /*0304*/ 	.word	index@(tvmgen_default_fused_nn_conv2d_add_2_kernel)
        /*0308*/ 	.word	0x00000026


	//----- nvinfo : EIATTR_FRAME_SIZE
	.align		4
.L_129:
        /*030c*/ 	.byte	0x04, 0x11
        /*030e*/ 	.short	(.L_131 - .L_130)
	.align		4
.L_130:
        /*0310*/ 	.word	index@(tvmgen_default_fused_nn_conv2d_add_2_kernel)
        /*0314*/ 	.word	0x00000000


	//----- nvinfo : EIATTR_REGCOUNT
	.align		4
.L_131:
        /*0318*/ 	.byte	0x04, 0x2f
        /*031a*/ 	.short	(.L_133 - .L_132)
	.align		4
.L_132:
        /*031c*/ 	.word	index@(tvmgen_default_fused_nn_global_avg_pool2d_kernel)
        /*0320*/ 	.word	0x00000010


	//----- nvinfo : EIATTR_FRAME_SIZE
	.align		4
.L_133:
        /*0324*/ 	.byte	0x04, 0x11
        /*0326*/ 	.short	(.L_135 - .L_134)
	.align		4
.L_134:
        /*0328*/ 	.word	index@(tvmgen_default_fused_nn_global_avg_pool2d_kernel)
        /*032c*/ 	.word	0x00000000


	//----- nvinfo : EIATTR_REGCOUNT
	.align		4
.L_135:
        /*0330*/ 	.byte	0x04, 0x2f
        /*0332*/ 	.short	(.L_137 - .L_136)
	.align		4
.L_136:
        /*0334*/ 	.word	index@(tvmgen_default_fused_nn_contrib_conv2d_winograd_without_weight_transform_add_nn_relu_1_kernel_1)
        /*0338*/ 	.word	0x00000033


	//----- nvinfo : EIATTR_FRAME_SIZE
	.align		4
.L_137:
        /*033c*/ 	.byte	0x04, 0x11
        /*033e*/ 	.short	(.L_139 - .L_138)
	.align		4
.L_138:
        /*0340*/ 	.word	index@(tvmgen_default_fused_nn_contrib_conv2d_winograd_without_weight_transform_add_nn_relu_1_kernel_1)
        /*0344*/ 	.word	0x00000000


	//----- nvinfo : EIATTR_REGCOUNT
	.align		4
.L_139:
        /*0348*/ 	.byte	0x04, 0x2f
        /*034a*/ 	.short	(.L_141 - .L_140)
	.align		4
.L_140:
        /*034c*/ 	.word	index@(tvmgen_default_fused_nn_contrib_conv2d_winograd_without_weight_transform_add_nn_relu_1_kernel)
        /*0350*/ 	.word	0x00000024


	//----- nvinfo : EIATTR_FRAME_SIZE
	.align		4
.L_141:
        /*0354*/ 	.byte	0x04, 0x11
        /*0356*/ 	.short	(.L_143 - .L_142)
	.align		4
.L_142:
        /*0358*/ 	.word	index@(tvmgen_default_fused_nn_contrib_conv2d_winograd_without_weight_transform_add_nn_relu_1_kernel)
        /*035c*/ 	.word	0x00000000


	//----- nvinfo : EIATTR_MIN_STACK_SIZE
	.align		4
.L_143:
        /*0360*/ 	.byte	0x04, 0x12
        /*0362*/ 	.short	(.L_145 - .L_144)
	.align		4
.L_144:
        /*0364*/ 	.word	index@(tvmgen_default_fused_nn_contrib_conv2d_winograd_without_weight_transform_add_nn_relu_1_kernel)
        /*0368*/ 	.word	0x00000000


	//----- nvinfo : EIATTR_MIN_STACK_SIZE
	.align		4
.L_145:
        /*036c*/ 	.byte	0x04, 0x12
        /*036e*/ 	.short	(.L_147 - .L_146)
	.align		4
.L_146:
        /*0370*/ 	.word	index@(tvmgen_default_fused_nn_contrib_conv2d_winograd_without_weight_transform_add_nn_relu_1_kernel_1)
        /*0374*/ 	.word	0x00000000


	//----- nvinfo : EIATTR_MIN_STACK_SIZE
	.align		4
.L_147:
        /*0378*/ 	.byte	0x04, 0x12
        /*037a*/ 	.short	(.L_149 - .L_148)
	.align		4
.L_148:
        /*037c*/ 	.word	index@(tvmgen_default_fused_nn_global_avg_pool2d_kernel)
        /*0380*/ 	.word	0x00000000


	//----- nvinfo : EIATTR_MIN_STACK_SIZE
	.align		4
.L_149:
        /*0384*/ 	.byte	0x04, 0x12
        /*0386*/ 	.short	(.L_151 - .L_150)
	.align		4
.L_150:
        /*0388*/ 	.word	index@(tvmgen_default_fused_nn_conv2d_add_2_kernel)
        /*038c*/ 	.word	0x00000000


	//----- nvinfo : EIATTR_MIN_STACK_SIZE
	.align		4
.L_151:
        /*0390*/ 	.byte	0x04, 0x12
        /*0392*/ 	.short	(.L_153 - .L_152)
	.align		4
.L_152:
        /*0394*/ 	.word	index@(tvmgen_default_fused_nn_contrib_conv2d_winograd_without_weight_transform_add_add_nn_relu_kernel_2)
        /*0398*/ 	.word	0x00000000


	//----- nvinfo : EIATTR_MIN_STACK_SIZE
	.align		4
.L_153:
        /*039c*/ 	.byte	0x04, 0x12
        /*039e*/ 	.short	(.L_155 - .L_154)
	.align		4
.L_154:
        /*03a0*/ 	.word	index@(tvmgen_default_fused_nn_contrib_conv2d_winograd_without_weight_transform_add_add_nn_relu_kernel_1)
        /*03a4*/ 	.word	0x00000000


	//----- nvinfo : EIATTR_MIN_STACK_SIZE
	.align		4
.L_155:
        /*03a8*/ 	.byte	0x04, 0x12
        /*03aa*/ 	.short	(.L_157 - .L_156)
	.align		4
.L_156:
        /*03ac*/ 	.word	index@(tvmgen_default_fused_nn_contrib_conv2d_winograd_without_weight_transform_add_nn_relu_2_kernel)
        /*03b0*/ 	.word	0x00000000


	//----- nvinfo : EIATTR_MIN_STACK_SIZE
	.align		4
.L_157:
        /*03b4*/ 	.byte	0x04, 0x12
        /*03b6*/ 	.short	(.L_159 - .L_158)
	.align		4
.L_158:
        /*03b8*/ 	.word	index@(tvmgen_default_fused_nn_contrib_conv2d_winograd_without_weight_transform_add_nn_relu_3_kernel_1)
        /*03bc*/ 	.word	0x00000000


	//----- nvinfo : EIATTR_MIN_STACK_SIZE
	.align		4
.L_159:
        /*03c0*/ 	.byte	0x04, 0x12
        /*03c2*/ 	.short	(.L_161 - .L_160)
	.align		4
.L_160:
        /*03c4*/ 	.word	index@(tvmgen_default_fused_nn_contrib_conv2d_winograd_without_weight_transform_add_add_nn_relu_kernel)
        /*03c8*/ 	.word	0x00000000


	//----- nvinfo : EIATTR_MIN_STACK_SIZE
	.align		4
.L_161:
        /*03cc*/ 	.byte	0x04, 0x12
        /*03ce*/ 	.short	(.L_163 - .L_162)
	.align		4
.L_162:
        /*03d0*/ 	.word	index@(tvmgen_default_fused_nn_conv2d_add_kernel)
        /*03d4*/ 	.word	0x00000000


	//----- nvinfo : EIATTR_MIN_STACK_SIZE
	.align		4
.L_163:
        /*03d8*/ 	.byte	0x04, 0x12
        /*03da*/ 	.short	(.L_165 - .L_164)
	.align		4
.L_164:
        /*03dc*/ 	.word	index@(tvmgen_default_fused_nn_global_avg_pool2d_kernel_1)
        /*03e0*/ 	.word	0x00000000


	//----- nvinfo : EIATTR_MIN_STACK_SIZE
	.align		4
.L_165:
        /*03e4*/ 	.byte	0x04, 0x12
        /*03e6*/ 	.short	(.L_167 - .L_166)
	.align		4
.L_166:
        /*03e8*/ 	.word	index@(tvmgen_default_fused_nn_contrib_conv2d_winograd_without_weight_transform_add_nn_relu_3_kernel)
        /*03ec*/ 	.word	0x00000000


	//----- nvinfo : EIATTR_MIN_STACK_SIZE
	.align		4
.L_167:
        /*03f0*/ 	.byte	0x04, 0x12
        /*03f2*/ 	.short	(.L_169 - .L_168)
	.align		4
.L_168:
        /*03f4*/ 	.word	index@(tvmgen_default_fused_nn_batch_flatten_kernel)
        /*03f8*/ 	.word	0x00000000


	//----- nvinfo : EIATTR_MIN_STACK_SIZE
	.align		4
.L_169:
        /*03fc*/ 	.byte	0x04, 0x12
        /*03fe*/ 	.short	(.L_171 - .L_170)
	.align		4
.L_170:
        /*0400*/ 	.word	index@(tvmgen_default_fused_nn_contrib_conv2d_winograd_without_weight_transform_add_add_nn_relu_3_kernel_1)
        /*0404*/ 	.word	0x00000000


	//----- nvinfo : EIATTR_MIN_STACK_SIZE
	.align		4
.L_171:
        /*0408*/ 	.byte	0x04, 0x12
        /*040a*/ 	.short	(.L_173 - .L_172)
	.align		4
.L_172:
        /*040c*/ 	.word	index@(tvmgen_default_fused_nn_conv2d_add_1_kernel)
        /*0410*/ 	.word	0x00000000


	//----- nvinfo : EIATTR_MIN_STACK_SIZE
	.align		4
.L_173:
        /*0414*/ 	.byte	0x04, 0x12
        /*0416*/ 	.short	(.L_175 - .L_174)
	.align		4
.L_174:
        /*0418*/ 	.word	index@(tvmgen_default_fused_nn_contrib_conv2d_winograd_without_weight_transform_add_nn_relu_3_kernel_2)
        /*041c*/ 	.word	0x00000000


	//----- nvinfo : EIATTR_MIN_STACK_SIZE
	.align		4
.L_175:
        /*0420*/ 	.byte	0x04, 0x12
        /*0422*/ 	.short	(.L_177 - .L_176)
	.align		4
.L_176:
        /*0424*/ 	.word	index@(tvmgen_default_fused_nn_contrib_conv2d_winograd_without_weight_transform_add_add_nn_relu_1_kernel_1)
        /*0428*/ 	.word	0x00000000


	//----- nvinfo : EIATTR_MIN_STACK_SIZE
	.align		4
.L_177:
        /*042c*/ 	.byte	0x04, 0x12
        /*042e*/ 	.short	(.L_179 - .L_178)
	.align		4
.L_178:
        /*0430*/ 	.word	index@(tvmgen_default_fused_nn_dense_add_kernel)
        /*0434*/ 	.word	0x00000000


	//----- nvinfo : EIATTR_MIN_STACK_SIZE
	.align		4
.L_179:
        /*0438*/ 	.byte	0x04, 0x12
        /*043a*/ 	.short	(.L_181 - .L_180)
	.align		4
.L_180:
        /*043c*/ 	.word	index@(tvmgen_default_fused_nn_contrib_conv2d_winograd_without_weight_transform_add_nn_relu_1_kernel_2)
        /*0440*/ 	.word	0x00000000


	//----- nvinfo : EIATTR_MIN_STACK_SIZE
	.align		4
.L_181:
        /*0444*/ 	.byte	0x04, 0x12
        /*0446*/ 	.short	(.L_183 - .L_182)
	.align		4
.L_182:
        /*0448*/ 	.word	index@(tvmgen_default_fused_nn_contrib_conv2d_winograd_without_weight_transform_add_add_nn_relu_2_kernel_2)
        /*044c*/ 	.word	0x00000000


	//----- nvinfo : EIATTR_MIN_STACK_SIZE
	.align		4
.L_183:
        /*0450*/ 	.byte	0x04, 0x12
        /*0452*/ 	.short	(.L_185 - .L_184)
	.align		4
.L_184:
        /*0454*/ 	.word	index@(tvmgen_default_fused_nn_contrib_conv2d_winograd_without_weight_transform_add_nn_relu_2_kernel_2)
        /*0458*/ 	.word	0x00000000


	//----- nvinfo : EIATTR_MIN_STACK_SIZE
	.align		4
.L_185:
        /*045c*/ 	.byte	0x04, 0x12
        /*045e*/ 	.short	(.L_187 - .L_186)
	.align		4
.L_186:
        /*0460*/ 	.word	index@(tvmgen_default_fused_nn_contrib_conv2d_winograd_without_weight_transform_add_nn_relu_2_kernel_1)
        /*0464*/ 	.word	0x00000000


	//----- nvinfo : EIATTR_MIN_STACK_SIZE
	.align		4
.L_187:
        /*0468*/ 	.byte	0x04, 0x12
        /*046a*/ 	.short	(.L_189 - .L_188)
	.align		4
.L_188:
        /*046c*/ 	.word	index@(tvmgen_default_fused_nn_conv2d_add_nn_relu_2_kernel)
        /*0470*/ 	.word	0x00000000


	//----- nvinfo : EIATTR_MIN_STACK_SIZE
	.align		4
.L_189:
        /*0474*/ 	.byte	0x04, 0x12
        /*0476*/ 	.short	(.L_191 - .L_190)
	.align		4
.L_190:
        /*0478*/ 	.word	index@(tvmgen_default_fused_nn_contrib_conv2d_winograd_without_weight_transform_add_add_nn_relu_2_kernel)
        /*047c*/ 	.word	0x00000000


	//----- nvinfo : EIATTR_MIN_STACK_SIZE
	.align		4
.L_191:
        /*0480*/ 	.byte	0x04, 0x12
        /*0482*/ 	.short	(.L_193 - .L_192)
	.align		4
.L_192:
        /*0484*/ 	.word	index@(tvmgen_default_fused_nn_contrib_conv2d_winograd_without_weight_transform_add_add_nn_relu_2_kernel_1)
        /*0488*/ 	.word	0x00000000


	//----- nvinfo : EIATTR_MIN_STACK_SIZE
	.align		4
.L_193:
        /*048c*/ 	.byte	0x04, 0x12
        /*048e*/ 	.short	(.L_195 - .L_194)
	.align		4
.L_194:
        /*0490*/ 	.word	index@(tvmgen_default_fused_nn_contrib_conv2d_winograd_without_weight_transform_add_nn_relu_kernel)
        /*0494*/ 	.word	0x00000000


	//----- nvinfo : EIATTR_MIN_STACK_SIZE
	.align		4
.L_195:
        /*0498*/ 	.byte	0x04, 0x12
        /*049a*/ 	.short	(.L_197 - .L_196)
	.align		4
.L_196:
        /*049c*/ 	.word	index@(tvmgen_default_fused_nn_contrib_conv2d_winograd_without_weight_transform_add_nn_relu_kernel_2)
        /*04a0*/ 	.word	0x00000000


	//----- nvinfo : EIATTR_MIN_STACK_SIZE
	.align		4
.L_197:
        /*04a4*/ 	.byte	0x04, 0x12
        /*04a6*/ 	.short	(.L_199 - .L_198)
	.align		4
.L_198:
        /*04a8*/ 	.word	index@(tvmgen_default_fused_nn_contrib_conv2d_winograd_without_weight_transform_add_nn_relu_kernel_1)
        /*04ac*/ 	.word	0x00000000


	//----- nvinfo : EIATTR_MIN_STACK_SIZE
	.align		4
.L_199:
        /*04b0*/ 	.byte	0x04, 0x12
        /*04b2*/ 	.short	(.L_201 - .L_200)
	.align		4
.L_200:
        /*04b4*/ 	.word	index@(tvmgen_default_fused_nn_contrib_conv2d_winograd_without_weight_transform_add_add_nn_relu_3_kernel_2)
        /*04b8*/ 	.word	0x00000000


	//----- nvinfo : EIATTR_MIN_STACK_SIZE
	.align		4
.L_201:
        /*04bc*/ 	.byte	0x04, 0x12
        /*04be*/ 	.short	(.L_203 - .L_202)
	.align		4
.L_202:
        /*04c0*/ 	.word	index@(tvmgen_default_fused_nn_contrib_conv2d_winograd_without_weight_transform_add_add_nn_relu_1_kernel_2)
        /*04c4*/ 	.word	0x00000000


	//----- nvinfo : EIATTR_MIN_STACK_SIZE
	.align		4
.L_203:
        /*04c8*/ 	.byte	0x04, 0x12
        /*04ca*/ 	.short	(.L_205 - .L_204)
	.align		4
.L_204:
        /*04cc*/ 	.word	index@(tvmgen_default_fused_nn_conv2d_add_nn_relu_kernel)
        /*04d0*/ 	.word	0x00000000


	//----- nvinfo : EIATTR_MIN_STACK_SIZE
	.align		4
.L_205:
        /*04d4*/ 	.byte	0x04, 0x12
        /*04d6*/ 	.short	(.L_207 - .L_206)
	.align		4
.L_206:
        /*04d8*/ 	.word	index@(tvmgen_default_fused_nn_contrib_conv2d_winograd_without_weight_transform_add_add_nn_relu_3_kernel)
        /*04dc*/ 	.word	0x00000000


	//----- nvinfo : EIATTR_MIN_STACK_SIZE
	.align		4
.L_207:
        /*04e0*/ 	.byte	0x04, 0x12
        /*04e2*/ 	.short	(.L_209 - .L_208)
	.align		4
.L_208:
        /*04e4*/ 	.word	index@(tvmgen_default_fused_nn_contrib_conv2d_winograd_without_weight_transform_add_add_nn_relu_1_kernel)
        /*04e8*/ 	.word	0x00000000


	//----- nvinfo : EIATTR_MIN_STACK_SIZE
	.align		4
.L_209:
        /*04ec*/ 	.byte	0x04, 0x12
        /*04ee*/ 	.short	(.L_211 - .L_210)
	.align		4
.L_210:
        /*04f0*/ 	.word	index@(tvmgen_default_fused_nn_max_pool2d_kernel)
        /*04f4*/ 	.word	0x00000000


	//----- nvinfo : EIATTR_MIN_STACK_SIZE
	.align		4
.L_211:
        /*04f8*/ 	.byte	0x04, 0x12
        /*04fa*/ 	.short	(.L_213 - .L_212)
	.align		4
.L_212:
        /*04fc*/ 	.word	index@(tvmgen_default_fused_nn_conv2d_add_nn_relu_3_kernel)
        /*0500*/ 	.word	0x00000000


	//----- nvinfo : EIATTR_MIN_STACK_SIZE
	.align		4
.L_213:
        /*0504*/ 	.byte	0x04, 0x12
        /*0506*/ 	.short	(.L_215 - .L_214)
	.align		4
.L_214:
        /*0508*/ 	.word	index@(tvmgen_default_fused_nn_conv2d_add_nn_relu_1_kernel)
        /*050c*/ 	.word	0x00000000
.L_215:


//--------------------- .nv.info.tvmgen_default_fused_nn_contrib_conv2d_winograd_without_weight_transform_add_nn_relu_1_kernel --------------------------
	.section	.nv.info.tvmgen_default_fused_nn_contrib_conv2d_winograd_without_weight_transform_add_nn_relu_1_kernel,"",@"SHT_CUDA_INFO"
	.sectionflags	@""
	.align	4


	//----- nvinfo : EIATTR_CUDA_API_VERSION
	.align		4
        /*0000*/ 	.byte	0x04, 0x37
        /*0002*/ 	.short	(.L_217 - .L_216)
.L_216:
        /*0004*/ 	.word	0x0000007e


	//----- nvinfo : EIATTR_SW2861232_WAR
	.align		4
.L_217:
        /*0008*/ 	.byte	0x01, 0x35
	.zero		2


	//----- nvinfo : EIATTR_PARAM_CBANK
	.align		4
        /*000c*/ 	.byte	0x04, 0x0a
        /*000e*/ 	.short	(.L_219 - .L_218)
	.align		4
.L_218:
        /*0010*/ 	.word	index@(.nv.constant0.tvmgen_default_fused_nn_contrib_conv2d_winograd_without_weight_transform_add_nn_relu_1_kernel)
        /*0014*/ 	.short	0x0160
        /*0016*/ 	.short	0x0010


	//----- nvinfo : EIATTR_CBANK_PARAM_SIZE
	.align		4
.L_219:
        /*0018*/ 	.byte	0x03, 0x19
        /*001a*/ 	.short	0x0010


	//----- nvinfo : EIATTR_KPARAM_INFO
	.align		4
        /*001c*/ 	.byte	0x04, 0x17
        /*001e*/ 	.short	(.L_221 - .L_220)
.L_220:
        /*0020*/ 	.word	0x00000000
        /*0024*/ 	.short	0x0001
        /*0026*/ 	.short	0x0008
        /*0028*/ 	.byte	0x00, 0xf0, 0x21, 0x00


	//----- nvinfo : EIATTR_KPARAM_INFO
	.align		4
.L_221:
        /*002c*/ 	.byte	0x04, 0x17
        /*002e*/ 	.short	(.L_223 - .L_222)
.L_222:
        /*0030*/ 	.word	0x00000000
        /*0034*/ 	.short	0x0000
        /*0036*/ 	.short	0x0000
        /*0038*/ 	.byte	0x00, 0xf0, 0x21, 0x00


	//----- nvinfo : EIATTR_MAXREG_COUNT
	.align		4
.L_223:
        /*003c*/ 	.byte	0x03, 0x1b
        /*003e*/ 	.short	0x00ff


	//----- nvinfo : EIATTR_EXIT_INSTR_OFFSETS
	.align		4
        /*0040*/ 	.byte	0x04, 0x1c
        /*0042*/ 	.short	(.L_225 - .L_224)


	//   ....[0]....
.L_224:
        /*0044*/ 	.word	0x00000970


	//----- nvinfo : EIATTR_MAX_THREADS
	.align		4
.L_225:
        /*0048*/ 	.byte	0x04, 0x05
        /*004a*/ 	.short	(.L_227 - .L_226)
.L_226:
        /*004c*/ 	.word	0x00000080
        /*0050*/ 	.word	0x00000001
        /*0054*/ 	.word	0x00000001
.L_227:


//--------------------- .nv.info.tvmgen_default_fused_nn_contrib_conv2d_winograd_without_weight_transform_add_nn_relu_1_kernel_1 --------------------------
	.section	.nv.info.tvmgen_default_fused_nn_contrib_conv2d_winograd_without_weight_transform_add_nn_relu_1_kernel_1,"",@"SHT_CUDA_INFO"
	.sectionflags	@""
	.align	4


	//----- nvinfo : EIATTR_CUDA_API_VERSION
	.align		4
        /*0000*/ 	.byte	0x04, 0x37
        /*0002*/ 	.short	(.L_229 - .L_228)
.L_228:
        /*0004*/ 	.word	0x0000007e


	//----- nvinfo : EIATTR_SW2861232_WAR
	.align		4
.L_229:
        /*0008*/ 	.byte	0x01, 0x35
	.zero		2


	//----- nvinfo : EIATTR_PARAM_CBANK
	.align		4
        /*000c*/ 	.byte	0x04, 0x0a
        /*000e*/ 	.short	(.L_231 - .L_230)
	.align		4
.L_230:
        /*0010*/ 	.word	index@(.nv.constant0.tvmgen_default_fused_nn_contrib_conv2d_winograd_without_weight_transform_add_nn_relu_1_kernel_1)
        /*0014*/ 	.short	0x0160
        /*0016*/ 	.short	0x0018


	//----- nvinfo : EIATTR_CBANK_PARAM_SIZE
	.align		4
.L_231:
        /*0018*/ 	.byte	0x03, 0x19
        /*001a*/ 	.short	0x0018


	//----- nvinfo : EIATTR_KPARAM_INFO
	.align		4
        /*001c*/ 	.byte	0x04, 0x17
        /*001e*/ 	.short	(.L_233 - .L_232)
.L_232:
        /*0020*/ 	.word	0x00000000
        /*0024*/ 	.short	0x0002
        /*0026*/ 	.short	0x0010
        /*0028*/ 	.byte	0x00, 0xf0, 0x21, 0x00


	//----- nvinfo : EIATTR_KPARAM_INFO
	.align		4
.L_233:
        /*002c*/ 	.byte	0x04, 0x17
        /*002e*/ 	.short	(.L_235 - .L_234)
.L_234:
        /*0030*/ 	.word	0x00000000
        /*0034*/ 	.short	0x0001
        /*0036*/ 	.short	0x0008
        /*0038*/ 	.byte	0x00, 0xf0, 0x21, 0x00


	//----- nvinfo : EIATTR_KPARAM_INFO
	.align		4
.L_235:
        /*003c*/ 	.byte	0x04, 0x17
        /*003e*/ 	.short	(.L_237 - .L_236)
.L_236:
        /*0040*/ 	.word	0x00000000
        /*0044*/ 	.short	0x0000
        /*0046*/ 	.short	0x0000
        /*0048*/ 	.byte	0x00, 0xf0, 0x21, 0x00


	//----- nvinfo : EIATTR_MAXREG_COUNT
	.align		4
.L_237:
        /*004c*/ 	.byte	0x03, 0x1b
        /*004e*/ 	.short	0x00ff


	//----- nvinfo : EIATTR_EXIT_INSTR_OFFSETS
	.align		4
        /*0050*/ 	.byte	0x04, 0x1c
        /*0052*/ 	.short	(.L_239 - .L_238)


	//   ....[0]....
.L_238:
        /*0054*/ 	.word	0x00001200


	//----- nvinfo : EIATTR_CTAIDZ_USED
	.align		4
.L_239:
        /*0058*/ 	.byte	0x01, 0x04
	.zero		2


	//----- nvinfo : EIATTR_MAX_THREADS
	.align		4
        /*005c*/ 	.byte	0x04, 0x05
        /*005e*/ 	.short	(.L_241 - .L_240)
.L_240:
        /*0060*/ 	.word	0x000000c4
        /*0064*/ 	.word	0x00000001
        /*0068*/ 	.word	0x00000001
.L_241:


//--------------------- .nv.info.tvmgen_default_fused_nn_global_avg_pool2d_kernel --------------------------
	.section	.nv.info.tvmgen_default_fused_nn_global_avg_pool2d_kernel,"",@"SHT_CUDA_INFO"
	.sectionflags	@""
	.align	4


	//----- nvinfo : EIATTR_CUDA_API_VERSION
	.align		4
        /*0000*/ 	.byte	0x04, 0x37
        /*0002*/ 	.short	(.L_243 - .L_242)
.L_242:
        /*0004*/ 	.word	0x0000007e


	//----- nvinfo : EIATTR_SW2861232_WAR
	.align		4
.L_243:
        /*0008*/ 	.byte	0x01, 0x35
	.zero		2


	//----- nvinfo : EIATTR_PARAM_CBANK
	.align		4
        /*000c*/ 	.byte	0x04, 0x0a
        /*000e*/ 	.short	(.L_245 - .L_244)
	.align		4
.L_244:
        /*0010*/ 	.word	index@(.nv.constant0.tvmgen_default_fused_nn_global_avg_pool2d_kernel)
        /*0014*/ 	.short	0x0160
        /*0016*/ 	.short	0x0010


	//----- nvinfo : EIATTR_CBANK_PARAM_SIZE
	.align		4
.L_245:
        /*0018*/ 	.byte	0x03, 0x19
        /*001a*/ 	.short	0x0010


	//----- nvinfo : EIATTR_KPARAM_INFO
	.align		4
        /*001c*/ 	.byte	0x04, 0x17
        /*001e*/ 	.short	(.L_247 - .L_246)
.L_246:
        /*0020*/ 	.word	0x00000000
        /*0024*/ 	.short	0x0001
        /*0026*/ 	.short	0x0008
        /*0028*/ 	.byte	0x00, 0xf0, 0x21, 0x00


	//----- nvinfo : EIATTR_KPARAM_INFO
	.align		4
.L_247:
        /*002c*/ 	.byte	0x04, 0x17
        /*002e*/ 	.short	(.L_249 - .L_248)
.L_248:
        /*0030*/ 	.word	0x00000000
        /*0034*/ 	.short	0x0000
        /*0036*/ 	.short	0x0000
        /*0038*/ 	.byte	0x00, 0xf0, 0x21, 0x00


	//----- nvinfo : EIATTR_MAXREG_COUNT
	.align		4
.L_249:
        /*003c*/ 	.byte	0x03, 0x1b
        /*003e*/ 	.short	0x0040


	//----- nvinfo : EIATTR_COOP_GROUP_MASK_REGIDS
	.align		4
        /*0040*/ 	.byte	0x04, 0x29
        /*0042*/ 	.short	(.L_251 - .L_250)


	//   ....[0]....
.L_250:
        /*0044*/ 	.word	0x05000007


	//   ....[1]....
        /*0048*/ 	.word	0x05000007


	//   ....[2]....
        /*004c*/ 	.word	0x05000007


	//   ....[3]....
        /*0050*/ 	.word	0x05000007


	//   ....[4]....
        /*0054*/ 	.word	0x05000007


	//   ....[5]....
        /*0058*/ 	.word	0x05000007


	//----- nvinfo : EIATTR_COOP_GROUP_INSTR_OFFSETS
	.align		4
.L_251:
        /*005c*/ 	.byte	0x04, 0x28
        /*005e*/ 	.short	(.L_253 - .L_252)


	//   ....[0]....
.L_252:
        /*0060*/ 	.word	0x00000120


	//   ....[1]....
        /*0064*/ 	.word	0x00000140


	//   ....[2]....
        /*0068*/ 	.word	0x00000160


	//   ....[3]....
        /*006c*/ 	.word	0x00000190


	//   ....[4]....
        /*0070*/ 	.word	0x000001b0


	//   ....[5]....
        /*0074*/ 	.word	0x000001d0


	//----- nvinfo : EIATTR_EXIT_INSTR_OFFSETS
	.align		4
.L_253:
        /*0078*/ 	.byte	0x04, 0x1c
        /*007a*/ 	.short	(.L_255 - .L_254)


	//   ....[0]....
.L_254:
        /*007c*/ 	.word	0x000001e0


	//   ....[1]....
        /*0080*/ 	.word	0x00000220


	//----- nvinfo : EIATTR_MAX_THREADS
	.align		4
.L_255:
        /*0084*/ 	.byte	0x04, 0x05
        /*0086*/ 	.short	(.L_257 - .L_256)
.L_256:
        /*0088*/ 	.word	0x00000400
        /*008c*/ 	.word	0x00000001
        /*0090*/ 	.word	0x00000001
.L_257:


//--------------------- .nv.info.tvmgen_default_fused_nn_conv2d_add_2_kernel --------------------------
	.section	.nv.info.tvmgen_default_fused_nn_conv2d_add_2_kernel,"",@"SHT_CUDA_INFO"
	.sectionflags	@""
	.align	4


	//----- nvinfo : EIATTR_CUDA_API_VERSION
	.align		4
        /*0000*/ 	.byte	0x04, 0x37
        /*0002*/ 	.short	(.L_259 - .L_258)
.L_258:
        /*0004*/ 	.word	0x0000007e


	//----- nvinfo : EIATTR_SW2861232_WAR
	.align		4
.L_259:
        /*0008*/ 	.byte	0x01, 0x35
	.zero		2


	//----- nvinfo : EIATTR_PARAM_CBANK
	.align		4
        /*000c*/ 	.byte	0x04, 0x0a
        /*000e*/ 	.short	(.L_261 - .L_260)
	.align		4
.L_260:
        /*0010*/ 	.word	index@(.nv.constant0.tvmgen_default_fused_nn_conv2d_add_2_kernel)
        /*0014*/ 	.short	0x0160
        /*0016*/ 	.short	0x0020


	//----- nvinfo : EIATTR_CBANK_PARAM_SIZE
	.align		4
.L_261:
        /*0018*/ 	.byte	0x03, 0x19
        /*001a*/ 	.short	0x0020


	//----- nvinfo : EIATTR_KPARAM_INFO
	.align		4
        /*001c*/ 	.byte	0x04, 0x17
        /*001e*/ 	.short	(.L_263 - .L_262)
.L_262:
        /*0020*/ 	.word	0x00000000
        /*0024*/ 	.short	0x0003
        /*0026*/ 	.short	0x0018
        /*0028*/ 	.byte	0x00, 0xf0, 0x21, 0x00


	//----- nvinfo : EIATTR_KPARAM_INFO
	.align		4
.L_263:
        /*002c*/ 	.byte	0x04, 0x17
        /*002e*/ 	.short	(.L_265 - .L_264)
.L_264:
        /*0030*/ 	.word	0x00000000
        /*0034*/ 	.short	0x0002
        /*0036*/ 	.short	0x0010
        /*0038*/ 	.byte	0x00, 0xf0, 0x21, 0x00


	//----- nvinfo : EIATTR_KPARAM_INFO
	.align		4
.L_265:
        /*003c*/ 	.byte	0x04, 0x17
        /*003e*/ 	.short	(.L_267 - .L_266)
.L_266:
        /*0040*/ 	.word	0x00000000
        /*0044*/ 	.short	0x0001
        /*0046*/ 	.short	0x0008
        /*0048*/ 	.byte	0x00, 0xf0, 0x21, 0x00


	//----- nvinfo : EIATTR_KPARAM_INFO
	.align		4
.L_267:
        /*004c*/ 	.byte	0x04, 0x17
        /*004e*/ 	.short	(.L_269 - .L_268)
.L_268:
        /*0050*/ 	.word	0x00000000
        /*0054*/ 	.short	0x0000
        /*0056*/ 	.short	0x0000
        /*0058*/ 	.byte	0x00, 0xf0, 0x21, 0x00


	//----- nvinfo : EIATTR_MAXREG_COUNT
	.align		4
.L_269:
        /*005c*/ 	.byte	0x03, 0x1b
        /*005e*/ 	.short	0x00ff


	//----- nvinfo : EIATTR_EXIT_INSTR_OFFSETS
	.align		4
        /*0060*/ 	.byte	0x04, 0x1c
        /*0062*/ 	.short	(.L_271 - .L_270)


	//   ....[0]....
.L_270:
        /*0064*/ 	.word	0x00000640


	//----- nvinfo : EIATTR_CTAIDZ_USED
	.align		4
.L_271:
        /*0068*/ 	.byte	0x01, 0x04
	.zero		2


	//----- nvinfo : EIATTR_MAX_THREADS
	.align		4
        /*006c*/ 	.byte	0x04, 0x05
        /*006e*/ 	.short	(.L_273 - .L_272)
.L_272:
        /*0070*/ 	.word	0x000000e0
        /*0074*/ 	.word	0x00000001
        /*0078*/ 	.word	0x00000001
.L_273:


//--------------------- .nv.info.tvmgen_default_fused_nn_contrib_conv2d_winograd_without_weight_transform_add_add_nn_relu_kernel_2 --------------------------
	.section	.nv.info.tvmgen_default_fused_nn_contrib_conv2d_winograd_without_weight_transform_add_add_nn_relu_kernel_2,"",@"SHT_CUDA_INFO"
	.sectionflags	@""
	.align	4


	//----- nvinfo : EIATTR_CUDA_API_VERSION
	.align		4
        /*0000*/ 	.byte	0x04, 0x37
        /*0002*/ 	.short	(.L_275 - .L_274)
.L_274:
        /*0004*/ 	.word	0x0000007e


	//----- nvinfo : EIATTR_SW2861232_WAR
	.align		4
.L_275:
        /*0008*/ 	.byte	0x01, 0x35
	.zero		2


	//----- nvinfo : EIATTR_PARAM_CBANK
	.align		4
        /*000c*/ 	.byte	0x04, 0x0a
        /*000e*/ 	.short	(.L_277 - .L_276)
	.align		4
.L_276:
        /*0010*/ 	.word	index@(.nv.constant0.tvmgen_default_fused_nn_contrib_conv2d_winograd_without_weight_transform_add_add_nn_relu_kernel_2)
        /*0014*/ 	.short	0x0160
        /*0016*/ 	.short	0x0020


	//----- nvinfo : EIATTR_CBANK_PARAM_SIZE
	.align		4
.L_277:
        /*0018*/ 	.byte	0x03, 0x19
        /*001a*/ 	.short	0x0020


	//----- nvinfo : EIATTR_KPARAM_INFO
	.align		4
        /*001c*/ 	.byte	0x04, 0x17
        /*001e*/ 	.short	(.L_279 - .L_278)
.L_278:
        /*0020*/ 	.word	0x00000000
        /*0024*/ 	.short	0x0003
        /*0026*/ 	.short	0x0018
        /*0028*/ 	.byte	0x00, 0xf0, 0x21, 0x00


	//----- nvinfo : EIATTR_KPARAM_INFO
	.align		4
.L_279:
        /*002c*/ 	.byte	0x04, 0x17
        /*002e*/ 	.short	(.L_281 - .L_280)
.L_280:
        /*0030*/ 	.word	0x00000000
        /*0034*/ 	.short	0x0002
        /*0036*/ 	.short	0x0010
        /*0038*/ 	.byte	0x00, 0xf0, 0x21, 0x00


	//----- nvinfo : EIATTR_KPARAM_INFO
	.align		4
.L_281:
        /*003c*/ 	.byte	0x04, 0x17
        /*003e*/ 	.short	(.L_283 - .L_282)
.L_282:
        /*0040*/ 	.word	0x00000000
        /*0044*/ 	.short	0x0001
        /*0046*/ 	.short	0x0008
        /*0048*/ 	.byte	0x00, 0xf0, 0x21, 0x00


	//----- nvinfo : EIATTR_KPARAM_INFO
	.align		4
.L_283:
        /*004c*/ 	.byte	0x04, 0x17
        /*004e*/ 	.short	(.L_285 - .L_284)
.L_284:
        /*0050*/ 	.word	0x00000000
        /*0054*/ 	.short	0x0000
        /*0056*/ 	.short	0x0000
        /*0058*/ 	.byte	0x00, 0xf0, 0x21, 0x00


	//----- nvinfo : EIATTR_MAXREG_COUNT
	.align		4
.L_285:
        /*005c*/ 	.byte	0x03, 0x1b
        /*005e*/ 	.short	0x00ff


	//----- nvinfo : EIATTR_EXIT_INSTR_OFFSETS
	.align		4
        /*0060*/ 	.byte	0x04, 0x1c
        /*0062*/ 	.short	(.L_287 - .L_286)


	//   ....[0]....
.L_286:
        /*0064*/ 	.word	0x00001c70


	//----- nvinfo : EIATTR_MAX_THREADS
	.align		4
.L_287:
        /*0068*/ 	.byte	0x04, 0x05
        /*006a*/ 	.short	(.L_289 - .L_288)
.L_288:
        /*006c*/ 	.word	0x00000080
        /*0070*/ 	.word	0x00000001
        /*0074*/ 	.word	0x00000001
.L_289:


//--------------------- .nv.info.tvmgen_default_fused_nn_contrib_conv2d_winograd_without_weight_transform_add_add_nn_relu_kernel_1 --------------------------
	.section	.nv.info.tvmgen_default_fused_nn_contrib_conv2d_winograd_without_weight_transform_add_add_nn_relu_kernel_1,"",@"SHT_CUDA_INFO"
	.sectionflags	@""
	.align	4


	//----- nvinfo : EIATTR_CUDA_API_VERSION
	.align		4
        /*0000*/ 	.byte	0x04, 0x37
        /*0002*/ 	.short	(.L_291 - .L_290)
.L_290:
        /*0004*/ 	.word	0x0000007e


	//----- nvinfo : EIATTR_SW2861232_WAR
	.align		4
.L_291:
        /*0008*/ 	.byte	0x01, 0x35
	.zero		2


	//----- nvinfo : EIATTR_PARAM_CBANK
	.align		4
        /*000c*/ 	.byte	0x04, 0x0a
        /*000e*/ 	.short	(.L_293 - .L_292)
	.align		4
.L_292:
        /*0010*/ 	.word	index@(.nv.constant0.tvmgen_default_fused_nn_contrib_conv2d_winograd_without_weight_transform_add_add_nn_relu_kernel_1)
        /*0014*/ 	.short	0x0160
        /*0016*/ 	.short	0x0018


	//----- nvinfo : EIATTR_CBANK_PARAM_SIZE
	.align		4
.L_293:
        /*0018*/ 	.byte	0x03, 0x19
        /*001a*/ 	.short	0x0018


	//----- nvinfo : EIATTR_KPARAM_INFO
	.align		4
        /*001c*/ 	.byte	0x04, 0x17
        /*001e*/ 	.short	(.L_295 - .L_294)
.L_294:
        /*0020*/ 	.word	0x00000000
        /*0024*/ 	.short	0x0002
        /*0026*/ 	.short	0x0010
        /*0028*/ 	.byte	0x00, 0xf0, 0x21, 0x00


	//----- nvinfo : EIATTR_KPARAM_INFO
	.align		4
.L_295:
        /*002c*/ 	.byte	0x04, 0x17
        /*002e*/ 	.short	(.L_297 - .L_296)
.L_296:
        /*0030*/ 	.word	0x00000000
        /*0034*/ 	.short	0x0001
        /*0036*/ 	.short	0x0008
        /*0038*/ 	.byte	0x00, 0xf0, 0x21, 0x00


	//----- nvinfo : EIATTR_KPARAM_INFO
	.align		4
.L_297:
        /*003c*/ 	.byte	0x04, 0x17
        /*003e*/ 	.short	(.L_299 - .L_298)
.L_298:
        /*0040*/ 	.word	0x00000000
        /*0044*/ 	.short	0x0000
        /*0046*/ 	.short	0x0000
        /*0048*/ 	.byte	0x00, 0xf0, 0x21, 0x00


	//----- nvinfo : EIATTR_MAXREG_COUNT
	.align		4
.L_299:
        /*004c*/ 	.byte	0x03, 0x1b
        /*004e*/ 	.short	0x00ff


	//----- nvinfo : EIATTR_EXIT_INSTR_OFFSETS
	.align		4
        /*0050*/ 	.byte	0x04, 0x1c
        /*0052*/ 	.short	(.L_301 - .L_300)


	//   ....[0]....
.L_300:
        /*0054*/ 	.word	0x00001180


	//----- nvinfo : EIATTR_CTAIDZ_USED
	.align		4
.L_301:
        /*0058*/ 	.byte	0x01, 0x04
	.zero		2


	//----- nvinfo : EIATTR_MAX_THREADS
	.align		4
        /*005c*/ 	.byte	0x04, 0x05
        /*005e*/ 	.short	(.L_303 - .L_302)
.L_302:
        /*0060*/ 	.word	0x000000c4
        /*0064*/ 	.word	0x00000001
        /*0068*/ 	.word	0x00000001
.L_303:


//--------------------- .nv.info.tvmgen_default_fused_nn_contrib_conv2d_winograd_without_weight_transform_add_nn_relu_2_kernel --------------------------
	.section	.nv.info.tvmgen_default_fused_nn_contrib_conv2d_winograd_without_weight_transform_add_nn_relu_2_kernel,"",@"SHT_CUDA_INFO"
	.sectionflags	@""
	.align	4


	//----- nvinfo : EIATTR_CUDA_API_VERSION
	.align		4
        /*0000*/ 	.byte	0x04, 0x37
        /*0002*/ 	.short	(.L_305 - .L_304)
.L_304:
        /*0004*/ 	.word	0x0000007e


	//----- nvinfo : EIATTR_SW2861232_WAR
	.align		4
.L_305:
        /*0008*/ 	.byte	0x01, 0x35
	.zero		2


	//----- nvinfo : EIATTR_PARAM_CBANK
	.align		4
        /*000c*/ 	.byte	0x04, 0x0a
        /*000e*/ 	.short	(.L_307 - .L_306)
	.align		4
.L_306:
        /*0010*/ 	.word	index@(.nv.constant0.tvmgen_default_fused_nn_contrib_conv2d_winograd_without_weight_transform_add_nn_relu_2_kernel)
        /*0014*/ 	.short	0x0160
        /*0016*/ 	.short	0x0010


	//----- nvinfo : EIATTR_CBANK_PARAM_SIZE
	.align		4
.L_307:
        /*0018*/ 	.byte	0x03, 0x19
        /*001a*/ 	.short	0x0010


	//----- nvinfo : EIATTR_KPARAM_INFO
	.align		4
        /*001c*/ 	.byte	0x04, 0x17
        /*001e*/ 	.short	(.L_309 - .L_308)
.L_308:
        /*0020*/ 	.word	0x00000000
        /*0024*/ 	.short	0x0001
        /*0026*/ 	.short	0x0008
        /*0028*/ 	.byte	0x00, 0xf0, 0x21, 0x00


	//----- nvinfo : EIATTR_KPARAM_INFO
	.align		4
.L_309:
        /*002c*/ 	.byte	0x04, 0x17
        /*002e*/ 	.short	(.L_311 - .L_310)
.L_310:
        /*0030*/ 	.word	0x00000000
        /*0034*/ 	.short	0x0000
        /*0036*/ 	.short	0x0000
        /*0038*/ 	.byte	0x00, 0xf0, 0x21, 0x00


	//----- nvinfo : EIATTR_MAXREG_COUNT
	.align		4
.L_311:
        /*003c*/ 	.byte	0x03, 0x1b
        /*003e*/ 	.short	0x00ff


	//----- nvinfo : EIATTR_EXIT_INSTR_OFFSETS
	.align		4
        /*0040*/ 	.byte	0x04, 0x1c
        /*0042*/ 	.short	(.L_313 - .L_312)


	//   ....[0]....
.L_312:
        /*0044*/ 	.word	0x00000990


	//----- nvinfo : EIATTR_MAX_THREADS
	.align		4
.L_313:
        /*0048*/ 	.byte	0x04, 0x05
        /*004a*/ 	.short	(.L_315 - .L_314)
.L_314:
        /*004c*/ 	.word	0x00000080
        /*0050*/ 	.word	0x00000001
        /*0054*/ 	.word	0x00000001
.L_315:


//--------------------- .nv.info.tvmgen_default_fused_nn_contrib_conv2d_winograd_without_weight_transform_add_nn_relu_3_kernel_1 --------------------------
	.section	.nv.info.tvmgen_default_fused_nn_contrib_conv2d_winograd_without_weight_transform_add_nn_relu_3_kernel_1,"",@"SHT_CUDA_INFO"
	.sectionflags	@""
	.align	4


	//----- nvinfo : EIATTR_CUDA_API_VERSION
	.align		4
        /*0000*/ 	.byte	0x04, 0x37
        /*0002*/ 	.short	(.L_317 - .L_316)
.L_316:
        /*0004*/ 	.word	0x0000007e


	//----- nvinfo : EIATTR_SW2861232_WAR
	.align		4
.L_317:
        /*0008*/ 	.byte	0x01, 0x35
	.zero		2


	//----- nvinfo : EIATTR_PARAM_CBANK
	.align		4
        /*000c*/ 	.byte	0x04, 0x0a
        /*000e*/ 	.short	(.L_319 - .L_318)
	.align		4
.L_318:
        /*0010*/ 	.word	index@(.nv.constant0.tvmgen_default_fused_nn_contrib_conv2d_winograd_without_weight_transform_add_nn_relu_3_kernel_1)
        /*0014*/ 	.short	0x0160
        /*0016*/ 	.short	0x0018


	//----- nvinfo : EIATTR_CBANK_PARAM_SIZE
	.align		4
.L_319:
        /*0018*/ 	.byte	0x03, 0x19
        /*001a*/ 	.short	0x0018


	//----- nvinfo : EIATTR_KPARAM_INFO
	.align		4
        /*001c*/ 	.byte	0x04, 0x17
        /*001e*/ 	.short	(.L_321 - .L_320)
.L_320:
        /*0020*/ 	.word	0x00000000
        /*0024*/ 	.short	0x0002
        /*0026*/ 	.short	0x0010
        /*0028*/ 	.byte	0x00, 0xf0, 0x21, 0x00


	//----- nvinfo : EIATTR_KPARAM_INFO
	.align		4
.L_321:
        /*002c*/ 	.byte	0x04, 0x17
        /*002e*/ 	.short	(.L_323 - .L_322)
.L_322:
        /*0030*/ 	.word	0x00000000
        /*0034*/ 	.short	0x0001
        /*0036*/ 	.short	0x0008
        /*0038*/ 	.byte	0x00, 0xf0, 0x21, 0x00


	//----- nvinfo : EIATTR_KPARAM_INFO
	.align		4
.L_323:
        /*003c*/ 	.byte	0x04, 0x17
        /*003e*/ 	.short	(.L_325 - .L_324)
.L_324:
        /*0040*/ 	.word	0x00000000
        /*0044*/ 	.short	0x0000
        /*0046*/ 	.short	0x0000
        /*0048*/ 	.byte	0x00, 0xf0, 0x21, 0x00


	//----- nvinfo : EIATTR_MAXREG_COUNT
	.align		4
.L_325:
        /*004c*/ 	.byte	0x03, 0x1b
        /*004e*/ 	.short	0x00ff


	//----- nvinfo : EIATTR_EXIT_INSTR_OFFSETS
	.align		4
        /*0050*/ 	.byte	0x04, 0x1c
        /*0052*/ 	.short	(.L_327 - .L_326)


	//   ....[0]....
.L_326:
        /*0054*/ 	.word	0x00000e10


	//----- nvinfo : EIATTR_CTAIDZ_USED
	.align		4
.L_327:
        /*0058*/ 	.byte	0x01, 0x04
	.zero		2


	//----- nvinfo : EIATTR_MAX_THREADS
	.align		4
        /*005c*/ 	.byte	0x04, 0x05
        /*005e*/ 	.short	(.L_329 - .L_328)
.L_328:
        /*0060*/ 	.word	0x00000080
        /*0064*/ 	.word	0x00000001
        /*0068*/ 	.word	0x00000001
.L_329:


//--------------------- .nv.info.tvmgen_default_fused_nn_contrib_conv2d_winograd_without_weight_transform_add_add_nn_relu_kernel --------------------------
	.section	.nv.info.tvmgen_default_fused_nn_contrib_conv2d_winograd_without_weight_transform_add_add_nn_relu_kernel,"",@"SHT_CUDA_INFO"
	.sectionflags	@""
	.align	4


	//----- nvinfo : EIATTR_CUDA_API_VERSION
	.align		4
        /*0000*/ 	.byte	0x04, 0x37
        /*0002*/ 	.short	(.L_331 - .L_330)
.L_330:
        /*0004*/ 	.word	0x0000007e


	//----- nvinfo : EIATTR_SW2861232_WAR
	.align		4
.L_331:
        /*0008*/ 	.byte	0x01, 0x35
	.zero		2


	//----- nvinfo : EIATTR_PARAM_CBANK
	.align		4
        /*000c*/ 	.byte	0x04, 0x0a
        /*000e*/ 	.short	(.L_333 - .L_332)
	.align		4
.L_332:
        /*0010*/ 	.word	index@(.nv.constant0.tvmgen_default_fused_nn_contrib_conv2d_winograd_without_weight_transform_add_add_nn_relu_kernel)
        /*0014*/ 	.short	0x0160
        /*0016*/ 	.short	0x0010


	//----- nvinfo : EIATTR_CBANK_PARAM_SIZE
	.align		4
.L_333:
        /*0018*/ 	.byte	0x03, 0x19
        /*001a*/ 	.short	0x0010


	//----- nvinfo : EIATTR_KPARAM_INFO
	.align		4
        /*001c*/ 	.byte	0x04, 0x17
        /*001e*/ 	.short	(.L_335 - .L_334)
.L_334:
        /*0020*/ 	.word	0x00000000
        /*0024*/ 	.short	0x0001
        /*0026*/ 	.short	0x0008
        /*0028*/ 	.byte	0x00, 0xf0, 0x21, 0x00


	//----- nvinfo : EIATTR_KPARAM_INFO
	.align		4
.L_335:
        /*002c*/ 	.byte	0x04, 0x17
        /*002e*/ 	.short	(.L_337 - .L_336)
.L_336:
        /*0030*/ 	.word	0x00000000
        /*0034*/ 	.short	0x0000
        /*0036*/ 	.short	0x0000
        /*0038*/ 	.byte	0x00, 0xf0, 0x21, 0x00


	//----- nvinfo : EIATTR_MAXREG_COUNT
	.align		4
.L_337:
        /*003c*/ 	.byte	0x03, 0x1b
        /*003e*/ 	.short	0x00ff


	//----- nvinfo : EIATTR_EXIT_INSTR_OFFSETS
	.align		4
        /*0040*/ 	.byte	0x04, 0x1c
        /*0042*/ 	.short	(.L_339 - .L_338)


	//   ....[0]....
.L_338:
        /*0044*/ 	.word	0x00003ad0


	//----- nvinfo : EIATTR_MAX_THREADS
	.align		4
.L_339:
        /*0048*/ 	.byte	0x04, 0x05
        /*004a*/ 	.short	(.L_341 - .L_340)
.L_340:
        /*004c*/ 	.word	0x00000080
        /*0050*/ 	.word	0x00000001
        /*0054*/ 	.word	0x00000001
.L_341:


//--------------------- .nv.info.tvmgen_default_fused_nn_conv2d_add_kernel --------------------------
	.section	.nv.info.tvmgen_default_fused_nn_conv2d_add_kernel,"",@"SHT_CUDA_INFO"
	.sectionflags	@""
	.align	4


	//----- nvinfo : EIATTR_CUDA_API_VERSION
	.align		4
        /*0000*/ 	.byte	0x04, 0x37
        /*0002*/ 	.short	(.L_343 - .L_342)
.L_342:
        /*0004*/ 	.word	0x0000007e


	//----- nvinfo : EIATTR_SW2861232_WAR
	.align		4
.L_343:
        /*0008*/ 	.byte	0x01, 0x35
	.zero		2


	//----- nvinfo : EIATTR_PARAM_CBANK
	.align		4
        /*000c*/ 	.byte	0x04, 0x0a
        /*000e*/ 	.short	(.L_345 - .L_344)
	.align		4
.L_344:
        /*0010*/ 	.word	index@(.nv.constant0.tvmgen_default_fused_nn_conv2d_add_kernel)
        /*0014*/ 	.short	0x0160
        /*0016*/ 	.short	0x0020


	//----- nvinfo : EIATTR_CBANK_PARAM_SIZE
	.align		4
.L_345:
        /*0018*/ 	.byte	0x03, 0x19
        /*001a*/ 	.short	0x0020


	//----- nvinfo : EIATTR_KPARAM_INFO
	.align		4
        /*001c*/ 	.byte	0x04, 0x17
        /*001e*/ 	.short	(.L_347 - .L_346)
.L_346:
        /*0020*/ 	.word	0x00000000
        /*0024*/ 	.short	0x0003
        /*0026*/ 	.short	0x0018
        /*0028*/ 	.byte	0x00, 0xf0, 0x21, 0x00


	//----- nvinfo : EIATTR_KPARAM_INFO
	.align		4
.L_347:
        /*002c*/ 	.byte	0x04, 0x17
        /*002e*/ 	.short	(.L_349 - .L_348)
.L_348:
        /*0030*/ 	.word	0x00000000
        /*0034*/ 	.short	0x0002
        /*0036*/ 	.short	0x0010
        /*0038*/ 	.byte	0x00, 0xf0, 0x21, 0x00


	//----- nvinfo : EIATTR_KPARAM_INFO
	.align		4
.L_349:
        /*003c*/ 	.byte	0x04, 0x17
        /*003e*/ 	.short	(.L_351 - .L_350)
.L_350:
        /*0040*/ 	.word	0x00000000
        /*0044*/ 	.short	0x0001
        /*0046*/ 	.short	0x0008
        /*0048*/ 	.byte	0x00, 0xf0, 0x21, 0x00


	//----- nvinfo : EIATTR_KPARAM_INFO
	.align		4
.L_351:
        /*004c*/ 	.byte	0x04, 0x17
        /*004e*/ 	.short	(.L_353 - .L_352)
.L_352:
        /*0050*/ 	.word	0x00000000
        /*0054*/ 	.short	0x0000
        /*0056*/ 	.short	0x0000
        /*0058*/ 	.byte	0x00, 0xf0, 0x21, 0x00


	//----- nvinfo : EIATTR_MAXREG_COUNT
	.align		4
.L_353:
        /*005c*/ 	.byte	0x03, 0x1b
        /*005e*/ 	.short	0x0080


	//----- nvinfo : EIATTR_EXIT_INSTR_OFFSETS
	.align		4
        /*0060*/ 	.byte	0x04, 0x1c
        /*0062*/ 	.short	(.L_355 - .L_354)


	//   ....[0]....
.L_354:
        /*0064*/ 	.word	0x00000d90


	//----- nvinfo : EIATTR_CTAIDZ_USED
	.align		4
.L_355:
        /*0068*/ 	.byte	0x01, 0x04
	.zero		2


	//----- nvinfo : EIATTR_MAX_THREADS
	.align		4
        /*006c*/ 	.byte	0x04, 0x05
        /*006e*/ 	.short	(.L_357 - .L_356)
.L_356:
        /*0070*/ 	.word	0x000001c0
        /*0074*/ 	.word	0x00000001
        /*0078*/ 	.word	0x00000001
.L_357:


//--------------------- .nv.info.tvmgen_default_fused_nn_global_avg_pool2d_kernel_1 --------------------------
	.section	.nv.info.tvmgen_default_fused_nn_global_avg_pool2d_kernel_1,"",@"SHT_CUDA_INFO"
	.sectionflags	@""
	.align	4


	//----- nvinfo : EIATTR_CUDA_API_VERSION
	.align		4
        /*0000*/ 	.byte	0x04, 0x37
        /*0002*/ 	.short	(.L_359 - .L_358)
.L_358:
        /*0004*/ 	.word	0x0000007e


	//----- nvinfo : EIATTR_SW2861232_WAR
	.align		4
.L_359:
        /*0008*/ 	.byte	0x01, 0x35
	.zero		2


	//----- nvinfo : EIATTR_PARAM_CBANK
	.align		4
        /*000c*/ 	.byte	0x04, 0x0a
        /*000e*/ 	.short	(.L_361 - .L_360)
	.align		4
.L_360:
        /*0010*/ 	.word	index@(.nv.constant0.tvmgen_default_fused_nn_global_avg_pool2d_kernel_1)
        /*0014*/ 	.short	0x0160
        /*0016*/ 	.short	0x0010


	//----- nvinfo : EIATTR_CBANK_PARAM_SIZE
	.align		4
.L_361:
        /*0018*/ 	.byte	0x03, 0x19
        /*001a*/ 	.short	0x0010


	//----- nvinfo : EIATTR_KPARAM_INFO
	.align		4
        /*001c*/ 	.byte	0x04, 0x17
        /*001e*/ 	.short	(.L_363 - .L_362)
.L_362:
        /*0020*/ 	.word	0x00000000
        /*0024*/ 	.short	0x0001
        /*0026*/ 	.short	0x0008
        /*0028*/ 	.byte	0x00, 0xf0, 0x21, 0x00


	//----- nvinfo : EIATTR_KPARAM_INFO
	.align		4
.L_363:
        /*002c*/ 	.byte	0x04, 0x17
        /*002e*/ 	.short	(.L_365 - .L_364)
.L_364:
        /*0030*/ 	.word	0x00000000
        /*0034*/ 	.short	0x0000
        /*0036*/ 	.short	0x0000
        /*0038*/ 	.byte	0x00, 0xf0, 0x21, 0x00


	//----- nvinfo : EIATTR_MAXREG_COUNT
	.align		4
.L_365:
        /*003c*/ 	.byte	0x03, 0x1b
        /*003e*/ 	.short	0x0080


	//----- nvinfo : EIATTR_EXIT_INSTR_OFFSETS
	.align		4
        /*0040*/ 	.byte	0x04, 0x1c
        /*0042*/ 	.short	(.L_367 - .L_366)


	//   ....[0]....
.L_366:
        /*0044*/ 	.word	0x00000090


	//----- nvinfo : EIATTR_MAX_THREADS
	.align		4
.L_367:
        /*0048*/ 	.byte	0x04, 0x05
        /*004a*/ 	.short	(.L_369 - .L_368)
.L_368:
        /*004c*/ 	.word	0x00000200
        /*0050*/ 	.word	0x00000001
        /*0054*/ 	.word	0x00000001
.L_369:


//--------------------- .nv.info.tvmgen_default_fused_nn_contrib_conv2d_winograd_without_weight_transform_add_nn_relu_3_kernel --------------------------
	.section	.nv.info.tvmgen_default_fused_nn_contrib_conv2d_winograd_without_weight_transform_add_nn_relu_3_kernel,"",@"SHT_CUDA_INFO"
	.sectionflags	@""
	.align	4


	//----- nvinfo : EIATTR_CUDA_API_VERSION
	.align		4
        /*0000*/ 	.byte	0x04, 0x37
        /*0002*/ 	.short	(.L_371 - .L_370)
.L_370:
        /*0004*/ 	.word	0x0000007e


	//----- nvinfo : EIATTR_SW2861232_WAR
	.align		4
.L_371:
        /*0008*/ 	.byte	0x01, 0x35
	.zero		2


	//----- nvinfo : EIATTR_PARAM_CBANK
	.align		4
        /*000c*/ 	.byte	0x04, 0x0a
        /*000e*/ 	.short	(.L_373 - .L_372)
	.align		4
.L_372:
        /*0010*/ 	.word	index@(.nv.constant0.tvmgen_default_fused_nn_contrib_conv2d_winograd_without_weight_transform_add_nn_relu_3_kernel)
        /*0014*/ 	.short	0x0160
        /*0016*/ 	.short	0x0010


	//----- nvinfo : EIATTR_CBANK_PARAM_SIZE
	.align		4
.L_373:
        /*0018*/ 	.byte	0x03, 0x19
        /*001a*/ 	.short	0x0010


	//----- nvinfo : EIATTR_KPARAM_INFO
	.align		4
        /*001c*/ 	.byte	0x04, 0x17
        /*001e*/ 	.short	(.L_375 - .L_374)
.L_374:
        /*0020*/ 	.word	0x00000000
        /*0024*/ 	.short	0x0001
        /*0026*/ 	.short	0x0008
        /*0028*/ 	.byte	0x00, 0xf0, 0x21, 0x00


	//----- nvinfo : EIATTR_KPARAM_INFO
	.align		4
.L_375:
        /*002c*/ 	.byte	0x04, 0x17
        /*002e*/ 	.short	(.L_377 - .L_376)
.L_376:
        /*0030*/ 	.word	0x00000000
        /*0034*/ 	.short	0x0000
        /*0036*/ 	.short	0x0000
        /*0038*/ 	.byte	0x00, 0xf0, 0x21, 0x00


	//----- nvinfo : EIATTR_MAXREG_COUNT
	.align		4
.L_377:
        /*003c*/ 	.byte	0x03, 0x1b
        /*003e*/ 	.short	0x00ff


	//----- nvinfo : EIATTR_EXIT_INSTR_OFFSETS
	.align		4
        /*0040*/ 	.byte	0x04, 0x1c
        /*0042*/ 	.short	(.L_379 - .L_378)


	//   ....[0]....
.L_378:
        /*0044*/ 	.word	0x000007a0


	//----- nvinfo : EIATTR_MAX_THREADS
	.align		4
.L_379:
        /*0048*/ 	.byte	0x04, 0x05
        /*004a*/ 	.short	(.L_381 - .L_380)
.L_380:
        /*004c*/ 	.word	0x00000080
        /*0050*/ 	.word	0x00000001
        /*0054*/ 	.word	0x00000001
.L_381:


//--------------------- .nv.info.tvmgen_default_fused_nn_batch_flatten_kernel --------------------------
	.section	.nv.info.tvmgen_default_fused_nn_batch_flatten_kernel,"",@"SHT_CUDA_INFO"
	.sectionflags	@""
	.align	4


	//----- nvinfo : EIATTR_CUDA_API_VERSION
	.align		4
        /*0000*/ 	.byte	0x04, 0x37
        /*0002*/ 	.short	(.L_383 - .L_382)
.L_382:
        /*0004*/ 	.word	0x0000007e


	//----- nvinfo : EIATTR_SW2861232_WAR
	.align		4
.L_383:
        /*0008*/ 	.byte	0x01, 0x35
	.zero		2


	//----- nvinfo : EIATTR_PARAM_CBANK
	.align		4
        /*000c*/ 	.byte	0x04, 0x0a
        /*000e*/ 	.short	(.L_385 - .L_384)
	.align		4
.L_384:
        /*0010*/ 	.word	index@(.nv.constant0.tvmgen_default_fused_nn_batch_flatten_kernel)
        /*0014*/ 	.short	0x0160
        /*0016*/ 	.short	0x0010


	//----- nvinfo : EIATTR_CBANK_PARAM_SIZE
	.align		4
.L_385:
        /*0018*/ 	.byte	0x03, 0x19
        /*001a*/ 	.short	0x0010


	//----- nvinfo : EIATTR_KPARAM_INFO
	.align		4
        /*001c*/ 	.byte	0x04, 0x17
        /*001e*/ 	.short	(.L_387 - .L_386)
.L_386:
        /*0020*/ 	.word	0x00000000
        /*0024*/ 	.short	0x0001
        /*0026*/ 	.short	0x0008
        /*0028*/ 	.byte	0x00, 0xf0, 0x21, 0x00


	//----- nvinfo : EIATTR_KPARAM_INFO
	.align		4
.L_387:
        /*002c*/ 	.byte	0x04, 0x17
        /*002e*/ 	.short	(.L_389 - .L_388)
.L_388:
        /*0030*/ 	.word	0x00000000
        /*0034*/ 	.short	0x0000
        /*0036*/ 	.short	0x0000
        /*0038*/ 	.byte	0x00, 0xf0, 0x21, 0x00


	//----- nvinfo : EIATTR_MAXREG_COUNT
	.align		4
.L_389:
        /*003c*/ 	.byte	0x03, 0x1b
        /*003e*/ 	.short	0x0080


	//----- nvinfo : EIATTR_EXIT_INSTR_OFFSETS
	.align		4
        /*0040*/ 	.byte	0x04, 0x1c
        /*0042*/ 	.short	(.L_391 - .L_390)


	//   ....[0]....
.L_390:
        /*0044*/ 	.word	0x00000080


	//----- nvinfo : EIATTR_MAX_THREADS
	.align		4
.L_391:
        /*0048*/ 	.byte	0x04, 0x05
        /*004a*/ 	.short	(.L_393 - .L_392)
.L_392:
        /*004c*/ 	.word	0x00000200
        /*0050*/ 	.word	0x00000001
        /*0054*/ 	.word	0x00000001
.L_393:


//--------------------- .nv.info.tvmgen_default_fused_nn_contrib_conv2d_winograd_without_weight_transform_add_add_nn_relu_3_kernel_1 --------------------------
	.section	.nv.info.tvmgen_default_fused_nn_contrib_conv2d_winograd_without_weight_transform_add_add_nn_relu_3_kernel_1,"",@"SHT_CUDA_INFO"
	.sectionflags	@""
	.align	4


	//----- nvinfo : EIATTR_CUDA_API_VERSION
	.align		4
        /*0000*/ 	.byte	0x04, 0x37
        /*0002*/ 	.short	(.L_395 - .L_394)
.L_394:
        /*0004*/ 	.word	0x0000007e


	//----- nvinfo : EIATTR_SW2861232_WAR
	.align		4
.L_395:
        /*0008*/ 	.byte	0x01, 0x35
	.zero		2


	//----- nvinfo : EIATTR_PARAM_CBANK
	.align		4
        /*000c*/ 	.byte	0x04, 0x0a
        /*000e*/ 	.short	(.L_397 - .L_396)
	.align		4
.L_396:
        /*0010*/ 	.word	index@(.nv.constant0.tvmgen_default_fused_nn_contrib_conv2d_winograd_without_weight_transform_add_add_nn_relu_3_kernel_1)
        /*0014*/ 	.short	0x0160
        /*0016*/ 	.short	0x0018


	//----- nvinfo : EIATTR_CBANK_PARAM_SIZE
	.align		4
.L_397:
        /*0018*/ 	.byte	0x03, 0x19
        /*001a*/ 	.short	0x0018


	//----- nvinfo : EIATTR_KPARAM_INFO
	.align		4
        /*001c*/ 	.byte	0x04, 0x17
        /*001e*/ 	.short	(.L_399 - .L_398)
.L_398:
        /*0020*/ 	.word	0x00000000
        /*0024*/ 	.short	0x0002
        /*0026*/ 	.short	0x0010
        /*0028*/ 	.byte	0x00, 0xf0, 0x21, 0x00


	//----- nvinfo : EIATTR_KPARAM_INFO
	.align		4
.L_399:
        /*002c*/ 	.byte	0x04, 0x17
        /*002e*/ 	.short	(.L_401 - .L_400)
.L_400:
        /*0030*/ 	.word	0x00000000
        /*0034*/ 	.short	0x0001
        /*0036*/ 	.short	0x0008
        /*0038*/ 	.byte	0x00, 0xf0, 0x21, 0x00


	//----- nvinfo : EIATTR_KPARAM_INFO
	.align		4
.L_401:
        /*003c*/ 	.byte	0x04, 0x17
        /*003e*/ 	.short	(.L_403 - .L_402)
.L_402:
        /*0040*/ 	.word	0x00000000
        /*0044*/ 	.short	0x0000
        /*0046*/ 	.short	0x0000
        /*0048*/ 	.byte	0x00, 0xf0, 0x21, 0x00


	//----- nvinfo : EIATTR_MAXREG_COUNT
	.align		4
.L_403:
        /*004c*/ 	.byte	0x03, 0x1b
        /*004e*/ 	.short	0x00ff


	//----- nvinfo : EIATTR_EXIT_INSTR_OFFSETS
	.align		4
        /*0050*/ 	.byte	0x04, 0x1c
        /*0052*/ 	.short	(.L_405 - .L_404)


	//   ....[0]....
.L_404:
        /*0054*/ 	.word	0x00000e10


	//----- nvinfo : EIATTR_CTAIDZ_USED
	.align		4
.L_405:
        /*0058*/ 	.byte	0x01, 0x04
	.zero		2


	//----- nvinfo : EIATTR_MAX_THREADS
	.align		4
        /*005c*/ 	.byte	0x04, 0x05
        /*005e*/ 	.short	(.L_407 - .L_406)
.L_406:
        /*0060*/ 	.word	0x00000080
        /*0064*/ 	.word	0x00000001
        /*0068*/ 	.word	0x00000001
.L_407:


//--------------------- .nv.info.tvmgen_default_fused_nn_conv2d_add_1_kernel --------------------------
	.section	.nv.info.tvmgen_default_fused_nn_conv2d_add_1_kernel,"",@"SHT_CUDA_INFO"
	.sectionflags	@""
	.align	4


	//----- nvinfo : EIATTR_CUDA_API_VERSION
	.align		4
        /*0000*/ 	.byte	0x04, 0x37
        /*0002*/ 	.short	(.L_409 - .L_408)
.L_408:
        /*0004*/ 	.word	0x0000007e


	//----- nvinfo : EIATTR_SW2861232_WAR
	.align		4
.L_409:
        /*0008*/ 	.byte	0x01, 0x35
	.zero		2


	//----- nvinfo : EIATTR_PARAM_CBANK
	.align		4
        /*000c*/ 	.byte	0x04, 0x0a
        /*000e*/ 	.short	(.L_411 - .L_410)
	.align		4
.L_410:
        /*0010*/ 	.word	index@(.nv.constant0.tvmgen_default_fused_nn_conv2d_add_1_kernel)
        /*0014*/ 	.short	0x0160
        /*0016*/ 	.short	0x0020


	//----- nvinfo : EIATTR_CBANK_PARAM_SIZE
	.align		4
.L_411:
        /*0018*/ 	.byte	0x03, 0x19
        /*001a*/ 	.short	0x0020


	//----- nvinfo : EIATTR_KPARAM_INFO
	.align		4
        /*001c*/ 	.byte	0x04, 0x17
        /*001e*/ 	.short	(.L_413 - .L_412)
.L_412:
        /*0020*/ 	.word	0x00000000
        /*0024*/ 	.short	0x0003
        /*0026*/ 	.short	0x0018
        /*0028*/ 	.byte	0x00, 0xf0, 0x21, 0x00


	//----- nvinfo : EIATTR_KPARAM_INFO
	.align		4
.L_413:
        /*002c*/ 	.byte	0x04, 0x17
        /*002e*/ 	.short	(.L_415 - .L_414)
.L_414:
        /*0030*/ 	.word	0x00000000
        /*0034*/ 	.short	0x0002
        /*0036*/ 	.short	0x0010
        /*0038*/ 	.byte	0x00, 0xf0, 0x21, 0x00


	//----- nvinfo : EIATTR_KPARAM_INFO
	.align		4
.L_415:
        /*003c*/ 	.byte	0x04, 0x17
        /*003e*/ 	.short	(.L_417 - .L_416)
.L_416:
        /*0040*/ 	.word	0x00000000
        /*0044*/ 	.short	0x0001
        /*0046*/ 	.short	0x0008
        /*0048*/ 	.byte	0x00, 0xf0, 0x21, 0x00


	//----- nvinfo : EIATTR_KPARAM_INFO
	.align		4
.L_417:
        /*004c*/ 	.byte	0x04, 0x17
        /*004e*/ 	.short	(.L_419 - .L_418)
.L_418:
        /*0050*/ 	.word	0x00000000
        /*0054*/ 	.short	0x0000
        /*0056*/ 	.short	0x0000
        /*0058*/ 	.byte	0x00, 0xf0, 0x21, 0x00


	//----- nvinfo : EIATTR_MAXREG_COUNT
	.align		4
.L_419:
        /*005c*/ 	.byte	0x03, 0x1b
        /*005e*/ 	.short	0x00ff


	//----- nvinfo : EIATTR_EXIT_INSTR_OFFSETS
	.align		4
        /*0060*/ 	.byte	0x04, 0x1c
        /*0062*/ 	.short	(.L_421 - .L_420)


	//   ....[0]....
.L_420:
        /*0064*/ 	.word	0x000005f0


	//----- nvinfo : EIATTR_CTAIDZ_USED
	.align		4
.L_421:
        /*0068*/ 	.byte	0x01, 0x04
	.zero		2


	//----- nvinfo : EIATTR_MAX_THREADS
	.align		4
        /*006c*/ 	.byte	0x04, 0x05
        /*006e*/ 	.short	(.L_423 - .L_422)
.L_422:
        /*0070*/ 	.word	0x000000e0
        /*0074*/ 	.word	0x00000001
        /*0078*/ 	.word	0x00000001
.L_423:


//--------------------- .nv.info.tvmgen_default_fused_nn_contrib_conv2d_winograd_without_weight_transform_add_nn_relu_3_kernel_2 --------------------------
	.section	.nv.info.tvmgen_default_fused_nn_contrib_conv2d_winograd_without_weight_transform_add_nn_relu_3_kernel_2,"",@"SHT_CUDA_INFO"
	.sectionflags	@""
	.align	4


	//----- nvinfo : EIATTR_CUDA_API_VERSION
	.align		4
        /*0000*/ 	.byte	0x04, 0x37
        /*0002*/ 	.short	(.L_425 - .L_424)
.L_424:
        /*0004*/ 	.word	0x0000007e


	//----- nvinfo : EIATTR_SW2861232_WAR
	.align		4
.L_425:
        /*0008*/ 	.byte	0x01, 0x35
	.zero		2


	//----- nvinfo : EIATTR_PARAM_CBANK
	.align		4
        /*000c*/ 	.byte	0x04, 0x0a
        /*000e*/ 	.short	(.L_427 - .L_426)
	.align		4
.L_426:
        /*0010*/ 	.word	index@(.nv.constant0.tvmgen_default_fused_nn_contrib_conv2d_winograd_without_weight_transform_add_nn_relu_3_kernel_2)
        /*0014*/ 	.short	0x0160
        /*0016*/ 	.short	0x0018


	//----- nvinfo : EIATTR_CBANK_PARAM_SIZE
	.align		4
.L_427:
        /*0018*/ 	.byte	0x03, 0x19
        /*001a*/ 	.short	0x0018


	//----- nvinfo : EIATTR_KPARAM_INFO
	.align		4
        /*001c*/ 	.byte	0x04, 0x17
        /*001e*/ 	.short	(.L_429 - .L_428)
.L_428:
        /*0020*/ 	.word	0x00000000
        /*0024*/ 	.short	0x0002
        /*0026*/ 	.short	0x0010
        /*0028*/ 	.byte	0x00, 0xf0, 0x21, 0x00


	//----- nvinfo : EIATTR_KPARAM_INFO
	.align		4
.L_429:
        /*002c*/ 	.byte	0x04, 0x17
        /*002e*/ 	.short	(.L_431 - .L_430)
.L_430:
        /*0030*/ 	.word	0x00000000
        /*0034*/ 	.short	0x0001
        /*0036*/ 	.short	0x0008
        /*0038*/ 	.byte	0x00, 0xf0, 0x21, 0x00


	//----- nvinfo : EIATTR_KPARAM_INFO
	.align		4
.L_431:
        /*003c*/ 	.byte	0x04, 0x17
        /*003e*/ 	.short	(.L_433 - .L_432)
.L_432:
        /*0040*/ 	.word	0x00000000
        /*0044*/ 	.short	0x0000
        /*0046*/ 	.short	0x0000
        /*0048*/ 	.byte	0x00, 0xf0, 0x21, 0x00


	//----- nvinfo : EIATTR_MAXREG_COUNT
	.align		4
.L_433:
        /*004c*/ 	.byte	0x03, 0x1b
        /*004e*/ 	.short	0x00ff


	//----- nvinfo : EIATTR_EXIT_INSTR_OFFSETS
	.align		4
        /*0050*/ 	.byte	0x04, 0x1c
        /*0052*/ 	.short	(.L_435 - .L_434)


	//   ....[0]....
.L_434:
        /*0054*/ 	.word	0x000004d0


	//   ....[1]....
        /*0058*/ 	.word	0x00000530


	//   ....[2]....
        /*005c*/ 	.word	0x00000570


	//----- nvinfo : EIATTR_MAX_THREADS
	.align		4
.L_435:
        /*0060*/ 	.byte	0x04, 0x05
        /*0062*/ 	.short	(.L_437 - .L_436)
.L_436:
        /*0064*/ 	.word	0x00000080
        /*0068*/ 	.word	0x00000001
        /*006c*/ 	.word	0x00000001
.L_437:


//--------------------- .nv.info.tvmgen_default_fused_nn_contrib_conv2d_winograd_without_weight_transform_add_add_nn_relu_1_kernel_1 --------------------------
	.section	.nv.info.tvmgen_default_fused_nn_contrib_conv2d_winograd_without_weight_transform_add_add_nn_relu_1_kernel_1,"",@"SHT_CUDA_INFO"
	.sectionflags	@""
	.align	4


	//----- nvinfo : EIATTR_CUDA_API_VERSION
	.align		4
        /*0000*/ 	.byte	0x04, 0x37
        /*0002*/ 	.short	(.L_439 - .L_438)
.L_438:
        /*0004*/ 	.word	0x0000007e


	//----- nvinfo : EIATTR_SW2861232_WAR
	.align		4
.L_439:
        /*0008*/ 	.byte	0x01, 0x35
	.zero		2


	//----- nvinfo : EIATTR_PARAM_CBANK
	.align		4
        /*000c*/ 	.byte	0x04, 0x0a
        /*000e*/ 	.short	(.L_441 - .L_440)
	.align		4
.L_440:
        /*0010*/ 	.word	index@(.nv.constant0.tvmgen_default_fused_nn_contrib_conv2d_winograd_without_weight_transform_add_add_nn_relu_1_kernel_1)
        /*0014*/ 	.short	0x0160
        /*0016*/ 	.short	0x0018


	//----- nvinfo : EIATTR_CBANK_PARAM_SIZE
	.align		4
.L_441:
        /*0018*/ 	.byte	0x03, 0x19
        /*001a*/ 	.short	0x0018


	//----- nvinfo : EIATTR_KPARAM_INFO
	.align		4
        /*001c*/ 	.byte	0x04, 0x17
        /*001e*/ 	.short	(.L_443 - .L_442)
.L_442:
        /*0020*/ 	.word	0x00000000
        /*0024*/ 	.short	0x0002
        /*0026*/ 	.short	0x0010
        /*0028*/ 	.byte	0x00, 0xf0, 0x21, 0x00


	//----- nvinfo : EIATTR_KPARAM_INFO
	.align		4
.L_443:
        /*002c*/ 	.byte	0x04, 0x17
        /*002e*/ 	.short	(.L_445 - .L_444)
.L_444:
        /*0030*/ 	.word	0x00000000
        /*0034*/ 	.short	0x0001
        /*0036*/ 	.short	0x0008
        /*0038*/ 	.byte	0x00, 0xf0, 0x21, 0x00


	//----- nvinfo : EIATTR_KPARAM_INFO
	.align		4
.L_445:
        /*003c*/ 	.byte	0x04, 0x17
        /*003e*/ 	.short	(.L_447 - .L_446)
.L_446:
        /*0040*/ 	.word	0x00000000
        /*0044*/ 	.short	0x0000
        /*0046*/ 	.short	0x0000
        /*0048*/ 	.byte	0x00, 0xf0, 0x21, 0x00


	//----- nvinfo : EIATTR_MAXREG_COUNT
	.align		4
.L_447:
        /*004c*/ 	.byte	0x03, 0x1b
        /*004e*/ 	.short	0x00ff


	//----- nvinfo : EIATTR_EXIT_INSTR_OFFSETS
	.align		4
        /*0050*/ 	.byte	0x04, 0x1c
        /*0052*/ 	.short	(.L_449 - .L_448)


	//   ....[0]....
.L_448:
        /*0054*/ 	.word	0x00001200


	//----- nvinfo : EIATTR_CTAIDZ_USED
	.align		4
.L_449:
        /*0058*/ 	.byte	0x01, 0x04
	.zero		2


	//----- nvinfo : EIATTR_MAX_THREADS
	.align		4
        /*005c*/ 	.byte	0x04, 0x05
        /*005e*/ 	.short	(.L_451 - .L_450)
.L_450:
        /*0060*/ 	.word	0x000000c4
        /*0064*/ 	.word	0x00000001
        /*0068*/ 	.word	0x00000001
.L_451:


//--------------------- .nv.info.tvmgen_default_fused_nn_dense_add_kernel --------------------------
	.section	.nv.info.tvmgen_default_fused_nn_dense_add_kernel,"",@"SHT_CUDA_INFO"
	.sectionflags	@""
	.align	4


	//----- nvinfo : EIATTR_CUDA_API_VERSION
	.align		4
        /*0000*/ 	.byte	0x04, 0x37
        /*0002*/ 	.short	(.L_453 - .L_452)
.L_452:
        /*0004*/ 	.word	0x0000007e


	//----- nvinfo : EIATTR_SW2861232_WAR
	.align		4
.L_453:
        /*0008*/ 	.byte	0x01, 0x35
	.zero		2


	//----- nvinfo : EIATTR_PARAM_CBANK
	.align		4
        /*000c*/ 	.byte	0x04, 0x0a
        /*000e*/ 	.short	(.L_455 - .L_454)
	.align		4
.L_454:
        /*0010*/ 	.word	index@(.nv.constant0.tvmgen_default_fused_nn_dense_add_kernel)
        /*0014*/ 	.short	0x0160
        /*0016*/ 	.short	0x0020


	//----- nvinfo : EIATTR_CBANK_PARAM_SIZE
	.align		4
.L_455:
        /*0018*/ 	.byte	0x03, 0x19
        /*001a*/ 	.short	0x0020


	//----- nvinfo : EIATTR_KPARAM_INFO
	.align		4
        /*001c*/ 	.byte	0x04, 0x17
        /*001e*/ 	.short	(.L_457 - .L_456)
.L_456:
        /*0020*/ 	.word	0x00000000
        /*0024*/ 	.short	0x0003
        /*0026*/ 	.short	0x0018
        /*0028*/ 	.byte	0x00, 0xf0, 0x21, 0x00


	//----- nvinfo : EIATTR_KPARAM_INFO
	.align		4
.L_457:
        /*002c*/ 	.byte	0x04, 0x17
        /*002e*/ 	.short	(.L_459 - .L_458)
.L_458:
        /*0030*/ 	.word	0x00000000
        /*0034*/ 	.short	0x0002
        /*0036*/ 	.short	0x0010
        /*0038*/ 	.byte	0x00, 0xf0, 0x21, 0x00


	//----- nvinfo : EIATTR_KPARAM_INFO
	.align		4
.L_459:
        /*003c*/ 	.byte	0x04, 0x17
        /*003e*/ 	.short	(.L_461 - .L_460)
.L_460:
        /*0040*/ 	.word	0x00000000
        /*0044*/ 	.short	0x0001
        /*0046*/ 	.short	0x0008
        /*0048*/ 	.byte	0x00, 0xf0, 0x21, 0x00


	//----- nvinfo : EIATTR_KPARAM_INFO
	.align		4
.L_461:
        /*004c*/ 	.byte	0x04, 0x17
        /*004e*/ 	.short	(.L_463 - .L_462)
.L_462:
        /*0050*/ 	.word	0x00000000
        /*0054*/ 	.short	0x0000
        /*0056*/ 	.short	0x0000
        /*0058*/ 	.byte	0x00, 0xf0, 0x21, 0x00


	//----- nvinfo : EIATTR_MAXREG_COUNT
	.align		4
.L_463:
        /*005c*/ 	.byte	0x03, 0x1b
        /*005e*/ 	.short	0x00ff


	//----- nvinfo : EIATTR_COOP_GROUP_MASK_REGIDS
	.align		4
        /*0060*/ 	.byte	0x04, 0x29
        /*0062*/ 	.short	(.L_465 - .L_464)


	//   ....[0]....
.L_464:
        /*0064*/ 	.word	0x05000007


	//   ....[1]....
        /*0068*/ 	.word	0x05000007


	//   ....[2]....
        /*006c*/ 	.word	0x05000007


	//   ....[3]....
        /*0070*/ 	.word	0x05000007


	//   ....[4]....
        /*0074*/ 	.word	0x05000007


	//   ....[5]....
        /*0078*/ 	.word	0x05000005


	//----- nvinfo : EIATTR_COOP_GROUP_INSTR_OFFSETS
	.align		4
.L_465:
        /*007c*/ 	.byte	0x04, 0x28
        /*007e*/ 	.short	(.L_467 - .L_466)


	//   ....[0]....
.L_466:
        /*0080*/ 	.word	0x00000240


	//   ....[1]....
        /*0084*/ 	.word	0x00000260


	//   ....[2]....
        /*0088*/ 	.word	0x00000280


	//   ....[3]....
        /*008c*/ 	.word	0x000002a0


	//   ....[4]....
        /*0090*/ 	.word	0x000002c0


	//   ....[5]....
        /*0094*/ 	.word	0x00000330


	//----- nvinfo : EIATTR_EXIT_INSTR_OFFSETS
	.align		4
.L_467:
        /*0098*/ 	.byte	0x04, 0x1c
        /*009a*/ 	.short	(.L_469 - .L_468)


	//   ....[0]....
.L_468:
        /*009c*/ 	.word	0x000003a0


	//   ....[1]....
        /*00a0*/ 	.word	0x00000410


	//----- nvinfo : EIATTR_MAX_THREADS
	.align		4
.L_469:
        /*00a4*/ 	.byte	0x04, 0x05
        /*00a6*/ 	.short	(.L_471 - .L_470)
.L_470:
        /*00a8*/ 	.word	0x00000040
        /*00ac*/ 	.word	0x00000001
        /*00b0*/ 	.word	0x00000001
.L_471:


//--------------------- .nv.info.tvmgen_default_fused_nn_contrib_conv2d_winograd_without_weight_transform_add_nn_relu_1_kernel_2 --------------------------
	.section	.nv.info.tvmgen_default_fused_nn_contrib_conv2d_winograd_without_weight_transform_add_nn_relu_1_kernel_2,"",@"SHT_CUDA_INFO"
	.sectionflags	@""
	.align	4


	//----- nvinfo : EIATTR_CUDA_API_VERSION
	.align		4
        /*0000*/ 	.byte	0x04, 0x37
        /*0002*/ 	.short	(.L_473 - .L_472)
.L_472:
        /*0004*/ 	.word	0x0000007e


	//----- nvinfo : EIATTR_SW2861232_WAR
	.align		4
.L_473:
        /*0008*/ 	.byte	0x01, 0x35
	.zero		2


	//----- nvinfo : EIATTR_PARAM_CBANK
	.align		4
        /*000c*/ 	.byte	0x04, 0x0a
        /*000e*/ 	.short	(.L_475 - .L_474)
	.align		4
.L_474:
        /*0010*/ 	.word	index@(.nv.constant0.tvmgen_default_fused_nn_contrib_conv2d_winograd_without_weight_transform_add_nn_relu_1_kernel_2)
        /*0014*/ 	.short	0x0160
        /*0016*/ 	.short	0x0018


	//----- nvinfo : EIATTR_CBANK_PARAM_SIZE
	.align		4
.L_475:
        /*0018*/ 	.byte	0x03, 0x19
        /*001a*/ 	.short	0x0018


	//----- nvinfo : EIATTR_KPARAM_INFO
	.align		4
        /*001c*/ 	.byte	0x04, 0x17
        /*001e*/ 	.short	(.L_477 - .L_476)
.L_476:
        /*0020*/ 	.word	0x00000000
        /*0024*/ 	.short	0x0002
        /*0026*/ 	.short	0x0010
        /*0028*/ 	.byte	0x00, 0xf0, 0x21, 0x00


	//----- nvinfo : EIATTR_KPARAM_INFO
	.align		4
.L_477:
        /*002c*/ 	.byte	0x04, 0x17
        /*002e*/ 	.short	(.L_479 - .L_478)
.L_478:
        /*0030*/ 	.word	0x00000000
        /*0034*/ 	.short	0x0001
        /*0036*/ 	.short	0x0008
        /*0038*/ 	.byte	0x00, 0xf0, 0x21, 0x00


	//----- nvinfo : EIATTR_KPARAM_INFO
	.align		4
.L_479:
        /*003c*/ 	.byte	0x04, 0x17
        /*003e*/ 	.short	(.L_481 - .L_480)
.L_480:
        /*0040*/ 	.word	0x00000000
        /*0044*/ 	.short	0x0000
        /*0046*/ 	.short	0x0000
        /*0048*/ 	.byte	0x00, 0xf0, 0x21, 0x00


	//----- nvinfo : EIATTR_MAXREG_COUNT
	.align		4
.L_481:
        /*004c*/ 	.byte	0x03, 0x1b
        /*004e*/ 	.short	0x00ff


	//----- nvinfo : EIATTR_EXIT_INSTR_OFFSETS
	.align		4
        /*0050*/ 	.byte	0x04, 0x1c
        /*0052*/ 	.short	(.L_483 - .L_482)


	//   ....[0]....
.L_482:
        /*0054*/ 	.word	0x000005d0


	//----- nvinfo : EIATTR_MAX_THREADS
	.align		4
.L_483:
        /*0058*/ 	.byte	0x04, 0x05
        /*005a*/ 	.short	(.L_485 - .L_484)
.L_484:
        /*005c*/ 	.word	0x00000080
        /*0060*/ 	.word	0x00000001
        /*0064*/ 	.word	0x00000001
.L_485:


//--------------------- .nv.info.tvmgen_default_fused_nn_contrib_conv2d_winograd_without_weight_transform_add_add_nn_relu_2_kernel_2 --------------------------
	.section	.nv.info.tvmgen_default_fused_nn_contrib_conv2d_winograd_without_weight_transform_add_add_nn_relu_2_kernel_2,"",@"SHT_CUDA_INFO"
	.sectionflags	@""
	.align	4


	//----- nvinfo : EIATTR_CUDA_API_VERSION
	.align		4
        /*0000*/ 	.byte	0x04, 0x37
        /*0002*/ 	.short	(.L_487 - .L_486)
.L_486:
        /*0004*/ 	.word	0x0000007e


	//----- nvinfo : EIATTR_SW2861232_WAR
	.align		4
.L_487:
        /*0008*/ 	.byte	0x01, 0x35
	.zero		2


	//----- nvinfo : EIATTR_PARAM_CBANK
	.align		4
        /*000c*/ 	.byte	0x04, 0x0a
        /*000e*/ 	.short	(.L_489 - .L_488)
	.align		4
.L_488:
        /*0010*/ 	.word	index@(.nv.constant0.tvmgen_default_fused_nn_contrib_conv2d_winograd_without_weight_transform_add_add_nn_relu_2_kernel_2)
        /*0014*/ 	.short	0x0160
        /*0016*/ 	.short	0x0020


	//----- nvinfo : EIATTR_CBANK_PARAM_SIZE
	.align		4
.L_489:
        /*0018*/ 	.byte	0x03, 0x19
        /*001a*/ 	.short	0x0020


	//----- nvinfo : EIATTR_KPARAM_INFO
	.align		4
        /*001c*/ 	.byte	0x04, 0x17
        /*001e*/ 	.short	(.L_491 - .L_490)
.L_490:
        /*0020*/ 	.word	0x00000000
        /*0024*/ 	.short	0x0003
        /*0026*/ 	.short	0x0018
        /*0028*/ 	.byte	0x00, 0xf0, 0x21, 0x00


	//----- nvinfo : EIATTR_KPARAM_INFO
	.align		4
.L_491:
        /*002c*/ 	.byte	0x04, 0x17
        /*002e*/ 	.short	(.L_493 - .L_492)
.L_492:
        /*0030*/ 	.word	0x00000000
        /*0034*/ 	.short	0x0002
        /*0036*/ 	.short	0x0010
        /*0038*/ 	.byte	0x00, 0xf0, 0x21, 0x00


	//----- nvinfo : EIATTR_KPARAM_INFO
	.align		4
.L_493:
        /*003c*/ 	.byte	0x04, 0x17
        /*003e*/ 	.short	(.L_495 - .L_494)
.L_494:
        /*0040*/ 	.word	0x00000000
        /*0044*/ 	.short	0x0001
        /*0046*/ 	.short	0x0008
        /*0048*/ 	.byte	0x00, 0xf0, 0x21, 0x00


	//----- nvinfo : EIATTR_KPARAM_INFO
	.align		4
.L_495:
        /*004c*/ 	.byte	0x04, 0x17
        /*004e*/ 	.short	(.L_497 - .L_496)
.L_496:
        /*0050*/ 	.word	0x00000000
        /*0054*/ 	.short	0x0000
        /*0056*/ 	.short	0x0000
        /*0058*/ 	.byte	0x00, 0xf0, 0x21, 0x00


	//----- nvinfo : EIATTR_MAXREG_COUNT
	.align		4
.L_497:
        /*005c*/ 	.byte	0x03, 0x1b
        /*005e*/ 	.short	0x00ff


	//----- nvinfo : EIATTR_EXIT_INSTR_OFFSETS
	.align		4
        /*0060*/ 	.byte	0x04, 0x1c
        /*0062*/ 	.short	(.L_499 - .L_498)


	//   ....[0]....
.L_498:
        /*0064*/ 	.word	0x000006e0


	//----- nvinfo : EIATTR_MAX_THREADS
	.align		4
.L_499:
        /*0068*/ 	.byte	0x04, 0x05
        /*006a*/ 	.short	(.L_501 - .L_500)
.L_500:
        /*006c*/ 	.word	0x00000080
        /*0070*/ 	.word	0x00000001
        /*0074*/ 	.word	0x00000001
.L_501:


//--------------------- .nv.info.tvmgen_default_fused_nn_contrib_conv2d_winograd_without_weight_transform_add_nn_relu_2_kernel_2 --------------------------
	.section	.nv.info.tvmgen_default_fused_nn_contrib_conv2d_winograd_without_weight_transform_add_nn_relu_2_kernel_2,"",@"SHT_CUDA_INFO"
	.sectionflags	@""
	.align	4


	//----- nvinfo : EIATTR_CUDA_API_VERSION
	.align		4
        /*0000*/ 	.byte	0x04, 0x37
        /*0002*/ 	.short	(.L_503 - .L_502)
.L_502:
        /*0004*/ 	.word	0x0000007e


	//----- nvinfo : EIATTR_SW2861232_WAR
	.align		4
.L_503:
        /*0008*/ 	.byte	0x01, 0x35
	.zero		2


	//----- nvinfo : EIATTR_PARAM_CBANK
	.align		4
        /*000c*/ 	.byte	0x04, 0x0a
        /*000e*/ 	.short	(.L_505 - .L_504)
	.align		4
.L_504:
        /*0010*/ 	.word	index@(.nv.constant0.tvmgen_default_fused_nn_contrib_conv2d_winograd_without_weight_transform_add_nn_relu_2_kernel_2)
        /*0014*/ 	.short	0x0160
        /*0016*/ 	.short	0x0018


	//----- nvinfo : EIATTR_CBANK_PARAM_SIZE
	.align		4
.L_505:
        /*0018*/ 	.byte	0x03, 0x19
        /*001a*/ 	.short	0x0018


	//----- nvinfo : EIATTR_KPARAM_INFO
	.align		4
        /*001c*/ 	.byte	0x04, 0x17
        /*001e*/ 	.short	(.L_507 - .L_506)
.L_506:
        /*0020*/ 	.word	0x00000000
        /*0024*/ 	.short	0x0002
        /*0026*/ 	.short	0x0010
        /*0028*/ 	.byte	0x00, 0xf0, 0x21, 0x00


	//----- nvinfo : EIATTR_KPARAM_INFO
	.align		4
.L_507:
        /*002c*/ 	.byte	0x04, 0x17
        /*002e*/ 	.short	(.L_509 - .L_508)
.L_508:
        /*0030*/ 	.word	0x00000000
        /*0034*/ 	.short	0x0001
        /*0036*/ 	.short	0x0008
        /*0038*/ 	.byte	0x00, 0xf0, 0x21, 0x00


	//----- nvinfo : EIATTR_KPARAM_INFO
	.align		4
.L_509:
        /*003c*/ 	.byte	0x04, 0x17
        /*003e*/ 	.short	(.L_511 - .L_510)
.L_510:
        /*0040*/ 	.word	0x00000000
        /*0044*/ 	.short	0x0000
        /*0046*/ 	.short	0x0000
        /*0048*/ 	.byte	0x00, 0xf0, 0x21, 0x00


	//----- nvinfo : EIATTR_MAXREG_COUNT
	.align		4
.L_511:
        /*004c*/ 	.byte	0x03, 0x1b
        /*004e*/ 	.short	0x00ff


	//----- nvinfo : EIATTR_EXIT_INSTR_OFFSETS
	.align		4
        /*0050*/ 	.byte	0x04, 0x1c
        /*0052*/ 	.short	(.L_513 - .L_512)


	//   ....[0]....
.L_512:
        /*0054*/ 	.word	0x00000650


	//----- nvinfo : EIATTR_MAX_THREADS
	.align		4
.L_513:
        /*0058*/ 	.byte	0x04, 0x05
        /*005a*/ 	.short	(.L_515 - .L_514)
.L_514:
        /*005c*/ 	.word	0x00000080
        /*0060*/ 	.word	0x00000001
        /*0064*/ 	.word	0x00000001
.L_515:


//--------------------- .nv.info.tvmgen_default_fused_nn_contrib_conv2d_winograd_without_weight_transform_add_nn_relu_2_kernel_1 --------------------------
	.section	.nv.info.tvmgen_default_fused_nn_contrib_conv2d_winograd_without_weight_transform_add_nn_relu_2_kernel_1,"",@"SHT_CUDA_INFO"
	.sectionflags	@""
	.align	4


	//----- nvinfo : EIATTR_CUDA_API_VERSION
	.align		4
        /*0000*/ 	.byte	0x04, 0x37
        /*0002*/ 	.short	(.L_517 - .L_516)
.L_516:
        /*0004*/ 	.word	0x0000007e


	//----- nvinfo : EIATTR_SW2861232_WAR
	.align		4
.L_517:
        /*0008*/ 	.byte	0x01, 0x35
	.zero		2


	//----- nvinfo : EIATTR_PARAM_CBANK
	.align		4
        /*000c*/ 	.byte	0x04, 0x0a
        /*000e*/ 	.short	(.L_519 - .L_518)
	.align		4
.L_518:
        /*0010*/ 	.word	index@(.nv.constant0.tvmgen_default_fused_nn_contrib_conv2d_winograd_without_weight_transform_add_nn_relu_2_kernel_1)
        /*0014*/ 	.short	0x0160
        /*0016*/ 	.short	0x0018


	//----- nvinfo : EIATTR_CBANK_PARAM_SIZE
	.align		4
.L_519:
        /*0018*/ 	.byte	0x03, 0x19
        /*001a*/ 	.short	0x0018


	//----- nvinfo : EIATTR_KPARAM_INFO
	.align		4
        /*001c*/ 	.byte	0x04, 0x17
        /*001e*/ 	.short	(.L_521 - .L_520)
.L_520:
        /*0020*/ 	.word	0x00000000
        /*0024*/ 	.short	0x0002
        /*0026*/ 	.short	0x0010
        /*0028*/ 	.byte	0x00, 0xf0, 0x21, 0x00


	//----- nvinfo : EIATTR_KPARAM_INFO
	.align		4
.L_521:
        /*002c*/ 	.byte	0x04, 0x17
        /*002e*/ 	.short	(.L_523 - .L_522)
.L_522:
        /*0030*/ 	.word	0x00000000
        /*0034*/ 	.short	0x0001
        /*0036*/ 	.short	0x0008
        /*0038*/ 	.byte	0x00, 0xf0, 0x21, 0x00


	//----- nvinfo : EIATTR_KPARAM_INFO
	.align		4
.L_523:
        /*003c*/ 	.byte	0x04, 0x17
        /*003e*/ 	.short	(.L_525 - .L_524)
.L_524:
        /*0040*/ 	.word	0x00000000
        /*0044*/ 	.short	0x0000
        /*0046*/ 	.short	0x0000
        /*0048*/ 	.byte	0x00, 0xf0, 0x21, 0x00


	//----- nvinfo : EIATTR_MAXREG_COUNT
	.align		4
.L_525:
        /*004c*/ 	.byte	0x03, 0x1b
        /*004e*/ 	.short	0x00ff


	//----- nvinfo : EIATTR_EXIT_INSTR_OFFSETS
	.align		4
        /*0050*/ 	.byte	0x04, 0x1c
        /*0052*/ 	.short	(.L_527 - .L_526)


	//   ....[0]....
.L_526:
        /*0054*/ 	.word	0x000010e0


	//----- nvinfo : EIATTR_CTAIDZ_USED
	.align		4
.L_527:
        /*0058*/ 	.byte	0x01, 0x04
	.zero		2


	//----- nvinfo : EIATTR_MAX_THREADS
	.align		4
        /*005c*/ 	.byte	0x04, 0x05
        /*005e*/ 	.short	(.L_529 - .L_528)
.L_528:
        /*0060*/ 	.word	0x00000031
        /*0064*/ 	.word	0x00000001
        /*0068*/ 	.word	0x00000001
.L_529:


//--------------------- .nv.info.tvmgen_default_fused_nn_conv2d_add_nn_relu_2_kernel --------------------------
	.section	.nv.info.tvmgen_default_fused_nn_conv2d_add_nn_relu_2_kernel,"",@"SHT_CUDA_INFO"
	.sectionflags	@""
	.align	4


	//----- nvinfo : EIATTR_CUDA_API_VERSION
	.align		4
        /*0000*/ 	.byte	0x04, 0x37
        /*0002*/ 	.short	(.L_531 - .L_530)
.L_530:
        /*0004*/ 	.word	0x0000007e


	//----- nvinfo : EIATTR_SW2861232_WAR
	.align		4
.L_531:
        /*0008*/ 	.byte	0x01, 0x35
	.zero		2


	//----- nvinfo : EIATTR_PARAM_CBANK
	.align		4
        /*000c*/ 	.byte	0x04, 0x0a
        /*000e*/ 	.short	(.L_533 - .L_532)
	.align		4
.L_532:
        /*0010*/ 	.word	index@(.nv.constant0.tvmgen_default_fused_nn_conv2d_add_nn_relu_2_kernel)
        /*0014*/ 	.short	0x0160
        /*0016*/ 	.short	0x0020


	//----- nvinfo : EIATTR_CBANK_PARAM_SIZE
	.align		4
.L_533:
        /*0018*/ 	.byte	0x03, 0x19
        /*001a*/ 	.short	0x0020


	//----- nvinfo : EIATTR_KPARAM_INFO
	.align		4
        /*001c*/ 	.byte	0x04, 0x17
        /*001e*/ 	.short	(.L_535 - .L_534)
.L_534:
        /*0020*/ 	.word	0x00000000
        /*0024*/ 	.short	0x0003
        /*0026*/ 	.short	0x0018
        /*0028*/ 	.byte	0x00, 0xf0, 0x21, 0x00


	//----- nvinfo : EIATTR_KPARAM_INFO
	.align		4
.L_535:
        /*002c*/ 	.byte	0x04, 0x17
        /*002e*/ 	.short	(.L_537 - .L_536)
.L_536:
        /*0030*/ 	.word	0x00000000
        /*0034*/ 	.short	0x0002
        /*0036*/ 	.short	0x0010
        /*0038*/ 	.byte	0x00, 0xf0, 0x21, 0x00


	//----- nvinfo : EIATTR_KPARAM_INFO
	.align		4
.L_537:
        /*003c*/ 	.byte	0x04, 0x17
        /*003e*/ 	.short	(.L_539 - .L_538)
.L_538:
        /*0040*/ 	.word	0x00000000
        /*0044*/ 	.short	0x0001
        /*0046*/ 	.short	0x0008
        /*0048*/ 	.byte	0x00, 0xf0, 0x21, 0x00


	//----- nvinfo : EIATTR_KPARAM_INFO
	.align		4
.L_539:
        /*004c*/ 	.byte	0x04, 0x17
        /*004e*/ 	.short	(.L_541 - .L_540)
.L_540:
        /*0050*/ 	.word	0x00000000
        /*0054*/ 	.short	0x0000
        /*0056*/ 	.short	0x0000
        /*0058*/ 	.byte	0x00, 0xf0, 0x21, 0x00


	//----- nvinfo : EIATTR_MAXREG_COUNT
	.align		4
.L_541:
        /*005c*/ 	.byte	0x03, 0x1b
        /*005e*/ 	.short	0x00ff


	//----- nvinfo : EIATTR_EXIT_INSTR_OFFSETS
	.align		4
        /*0060*/ 	.byte	0x04, 0x1c
        /*0062*/ 	.short	(.L_543 - .L_542)


	//   ....[0]....
.L_542:
        /*0064*/ 	.word	0x00001060


	//----- nvinfo : EIATTR_CTAIDZ_USED
	.align		4
.L_543:
        /*0068*/ 	.byte	0x01, 0x04
	.zero		2


	//----- nvinfo : EIATTR_MAX_THREADS
	.align		4
        /*006c*/ 	.byte	0x04, 0x05
        /*006e*/ 	.short	(.L_545 - .L_544)
.L_544:
        /*0070*/ 	.word	0x000000e0
        /*0074*/ 	.word	0x00000001
        /*0078*/ 	.word	0x00000001


	//----- nvinfo : EIATTR_CRS_STACK_SIZE
	.align		4
.L_545:
        /*007c*/ 	.byte	0x04, 0x1e
        /*007e*/ 	.short	(.L_547 - .L_546)
.L_546:
        /*0080*/ 	.word	0x00000000
.L_547:


//--------------------- .nv.info.tvmgen_default_fused_nn_contrib_conv2d_winograd_without_weight_transform_add_add_nn_relu_2_kernel --------------------------
	.section	.nv.info.tvmgen_default_fused_nn_contrib_conv2d_winograd_without_weight_transform_add_add_nn_relu_2_kernel,"",@"SHT_CUDA_INFO"
	.sectionflags	@""
	.align	4


	//----- nvinfo : EIATTR_CUDA_API_VERSION
	.align		4
        /*0000*/ 	.byte	0x04, 0x37
        /*0002*/ 	.short	(.L_549 - .L_548)
.L_548:
        /*0004*/ 	.word	0x0000007e


	//----- nvinfo : EIATTR_SW2861232_WAR
	.align		4
.L_549:
        /*0008*/ 	.byte	0x01, 0x35
	.zero		2


	//----- nvinfo : EIATTR_PARAM_CBANK
	.align		4
        /*000c*/ 	.byte	0x04, 0x0a
        /*000e*/ 	.short	(.L_551 - .L_550)
	.align		4
.L_550:
        /*0010*/ 	.word	index@(.nv.constant0.tvmgen_default_fused_nn_contrib_conv2d_winograd_without_weight_transform_add_add_nn_relu_2_kernel)
        /*0014*/ 	.short	0x0160
        /*0016*/ 	.short	0x0010


	//----- nvinfo : EIATTR_CBANK_PARAM_SIZE
	.align		4
.L_551:
        /*0018*/ 	.byte	0x03, 0x19
        /*001a*/ 	.short	0x0010


	//----- nvinfo : EIATTR_KPARAM_INFO
	.align		4
        /*001c*/ 	.byte	0x04, 0x17
        /*001e*/ 	.short	(.L_553 - .L_552)
.L_552:
        /*0020*/ 	.word	0x00000000
        /*0024*/ 	.short	0x0001
        /*0026*/ 	.short	0x0008
        /*0028*/ 	.byte	0x00, 0xf0, 0x21, 0x00


	//----- nvinfo : EIATTR_KPARAM_INFO
	.align		4
.L_553:
        /*002c*/ 	.byte	0x04, 0x17
        /*002e*/ 	.short	(.L_555 - .L_554)
.L_554:
        /*0030*/ 	.word	0x00000000
        /*0034*/ 	.short	0x0000
        /*0036*/ 	.short	0x0000
        /*0038*/ 	.byte	0x00, 0xf0, 0x21, 0x00


	//----- nvinfo : EIATTR_MAXREG_COUNT
	.align		4
.L_555:
        /*003c*/ 	.byte	0x03, 0x1b
        /*003e*/ 	.short	0x00ff


	//----- nvinfo : EIATTR_EXIT_INSTR_OFFSETS
	.align		4
        /*0040*/ 	.byte	0x04, 0x1c
        /*0042*/ 	.short	(.L_557 - .L_556)


	//   ....[0]....
.L_556:
        /*0044*/ 	.word	0x00000990


	//----- nvinfo : EIATTR_MAX_THREADS
	.align		4
.L_557:
        /*0048*/ 	.byte	0x04, 0x05
        /*004a*/ 	.short	(.L_559 - .L_558)
.L_558:
        /*004c*/ 	.word	0x00000080
        /*0050*/ 	.word	0x00000001
        /*0054*/ 	.word	0x00000001
.L_559:


//--------------------- .nv.info.tvmgen_default_fused_nn_contrib_conv2d_winograd_without_weight_transform_add_add_nn_relu_2_kernel_1 --------------------------
	.section	.nv.info.tvmgen_default_fused_nn_contrib_conv2d_winograd_without_weight_transform_add_add_nn_relu_2_kernel_1,"",@"SHT_CUDA_INFO"
	.sectionflags	@""
	.align	4


	//----- nvinfo : EIATTR_CUDA_API_VERSION
	.align		4
        /*0000*/ 	.byte	0x04, 0x37
        /*0002*/ 	.short	(.L_561 - .L_560)
.L_560:
        /*0004*/ 	.word	0x0000007e


	//----- nvinfo : EIATTR_SW2861232_WAR
	.align		4
.L_561:
        /*0008*/ 	.byte	0x01, 0x35
	.zero		2


	//----- nvinfo : EIATTR_PARAM_CBANK
	.align		4
        /*000c*/ 	.byte	0x04, 0x0a
        /*000e*/ 	.short	(.L_563 - .L_562)
	.align		4
.L_562:
        /*0010*/ 	.word	index@(.nv.constant0.tvmgen_default_fused_nn_contrib_conv2d_winograd_without_weight_transform_add_add_nn_relu_2_kernel_1)
        /*0014*/ 	.short	0x0160
        /*0016*/ 	.short	0x0018


	//----- nvinfo : EIATTR_CBANK_PARAM_SIZE
	.align		4
.L_563:
        /*0018*/ 	.byte	0x03, 0x19
        /*001a*/ 	.short	0x0018


	//----- nvinfo : EIATTR_KPARAM_INFO
	.align		4
        /*001c*/ 	.byte	0x04, 0x17
        /*001e*/ 	.short	(.L_565 - .L_564)
.L_564:
        /*0020*/ 	.word	0x00000000
        /*0024*/ 	.short	0x0002
        /*0026*/ 	.short	0x0010
        /*0028*/ 	.byte	0x00, 0xf0, 0x21, 0x00


	//----- nvinfo : EIATTR_KPARAM_INFO
	.align		4
.L_565:
        /*002c*/ 	.byte	0x04, 0x17
        /*002e*/ 	.short	(.L_567 - .L_566)
.L_566:
        /*0030*/ 	.word	0x00000000
        /*0034*/ 	.short	0x0001
        /*0036*/ 	.short	0x0008
        /*0038*/ 	.byte	0x00, 0xf0, 0x21, 0x00


	//----- nvinfo : EIATTR_KPARAM_INFO
	.align		4
.L_567:
        /*003c*/ 	.byte	0x04, 0x17
        /*003e*/ 	.short	(.L_569 - .L_568)
.L_568:
        /*0040*/ 	.word	0x00000000
        /*0044*/ 	.short	0x0000
        /*0046*/ 	.short	0x0000
        /*0048*/ 	.byte	0x00, 0xf0, 0x21, 0x00


	//----- nvinfo : EIATTR_MAXREG_COUNT
	.align		4
.L_569:
        /*004c*/ 	.byte	0x03, 0x1b
        /*004e*/ 	.short	0x00ff


	//----- nvinfo : EIATTR_EXIT_INSTR_OFFSETS
	.align		4
        /*0050*/ 	.byte	0x04, 0x1c
        /*0052*/ 	.short	(.L_571 - .L_570)


	//   ....[0]....
.L_570:
        /*0054*/ 	.word	0x000010e0


	//----- nvinfo : EIATTR_CTAIDZ_USED
	.align		4
.L_571:
        /*0058*/ 	.byte	0x01, 0x04
	.zero		2


	//----- nvinfo : EIATTR_MAX_THREADS
	.align		4
        /*005c*/ 	.byte	0x04, 0x05
        /*005e*/ 	.short	(.L_573 - .L_572)
.L_572:
        /*0060*/ 	.word	0x00000031
        /*0064*/ 	.word	0x00000001
        /*0068*/ 	.word	0x00000001
.L_573:


//--------------------- .nv.info.tvmgen_default_fused_nn_contrib_conv2d_winograd_without_weight_transform_add_nn_relu_kernel --------------------------
	.section	.nv.info.tvmgen_default_fused_nn_contrib_conv2d_winograd_without_weight_transform_add_nn_relu_kernel,"",@"SHT_CUDA_INFO"
	.sectionflags	@""
	.align	4


	//----- nvinfo : EIATTR_CUDA_API_VERSION
	.align		4
        /*0000*/ 	.byte	0x04, 0x37
        /*0002*/ 	.short	(.L_575 - .L_574)
.L_574:
        /*0004*/ 	.word	0x0000007e


	//----- nvinfo : EIATTR_SW2861232_WAR
	.align		4
.L_575:
        /*0008*/ 	.byte	0x01, 0x35
	.zero		2


	//----- nvinfo : EIATTR_PARAM_CBANK
	.align		4
        /*000c*/ 	.byte	0x04, 0x0a
        /*000e*/ 	.short	(.L_577 - .L_576)
	.align		4
.L_576:
        /*0010*/ 	.word	index@(.nv.constant0.tvmgen_default_fused_nn_contrib_conv2d_winograd_without_weight_transform_add_nn_relu_kernel)
        /*0014*/ 	.short	0x0160
        /*0016*/ 	.short	0x0010


	//----- nvinfo : EIATTR_CBANK_PARAM_SIZE
	.align		4
.L_577:
        /*0018*/ 	.byte	0x03, 0x19
        /*001a*/ 	.short	0x0010


	//----- nvinfo : EIATTR_KPARAM_INFO
	.align		4
        /*001c*/ 	.byte	0x04, 0x17
        /*001e*/ 	.short	(.L_579 - .L_578)
.L_578:
        /*0020*/ 	.word	0x00000000
        /*0024*/ 	.short	0x0001
        /*0026*/ 	.short	0x0008
        /*0028*/ 	.byte	0x00, 0xf0, 0x21, 0x00


	//----- nvinfo : EIATTR_KPARAM_INFO
	.align		4
.L_579:
        /*002c*/ 	.byte	0x04, 0x17
        /*002e*/ 	.short	(.L_581 - .L_580)
.L_580:
        /*0030*/ 	.word	0x00000000
        /*0034*/ 	.short	0x0000
        /*0036*/ 	.short	0x0000
        /*0038*/ 	.byte	0x00, 0xf0, 0x21, 0x00


	//----- nvinfo : EIATTR_MAXREG_COUNT
	.align		4
.L_581:
        /*003c*/ 	.byte	0x03, 0x1b
        /*003e*/ 	.short	0x00ff


	//----- nvinfo : EIATTR_EXIT_INSTR_OFFSETS
	.align		4
        /*0040*/ 	.byte	0x04, 0x1c
        /*0042*/ 	.short	(.L_583 - .L_582)


	//   ....[0]....
.L_582:
        /*0044*/ 	.word	0x00003ad0


	//----- nvinfo : EIATTR_MAX_THREADS
	.align		4
.L_583:
        /*0048*/ 	.byte	0x04, 0x05
        /*004a*/ 	.short	(.L_585 - .L_584)
.L_584:
        /*004c*/ 	.word	0x00000080
        /*0050*/ 	.word	0x00000001
        /*0054*/ 	.word	0x00000001
.L_585:


//--------------------- .nv.info.tvmgen_default_fused_nn_contrib_conv2d_winograd_without_weight_transform_add_nn_relu_kernel_2 --------------------------
	.section	.nv.info.tvmgen_default_fused_nn_contrib_conv2d_winograd_without_weight_transform_add_nn_relu_kernel_2,"",@"SHT_CUDA_INFO"
	.sectionflags	@""
	.align	4


	//----- nvinfo : EIATTR_CUDA_API_VERSION
	.align		4
        /*0000*/ 	.byte	0x04, 0x37
        /*0002*/ 	.short	(.L_587 - .L_586)
.L_586:
        /*0004*/ 	.word	0x0000007e


	//----- nvinfo : EIATTR_SW2861232_WAR
	.align		4
.L_587:
        /*0008*/ 	.byte	0x01, 0x35
	.zero		2


	//----- nvinfo : EIATTR_PARAM_CBANK
	.align		4
        /*000c*/ 	.byte	0x04, 0x0a
        /*000e*/ 	.short	(.L_589 - .L_588)
	.align		4
.L_588:
        /*0010*/ 	.word	index@(.nv.constant0.tvmgen_default_fused_nn_contrib_conv2d_winograd_without_weight_transform_add_nn_relu_kernel_2)
        /*0014*/ 	.short	0x0160
        /*0016*/ 	.short	0x0018


	//----- nvinfo : EIATTR_CBANK_PARAM_SIZE
	.align		4
.L_589:
        /*0018*/ 	.byte	0x03, 0x19
        /*001a*/ 	.short	0x0018


	//----- nvinfo : EIATTR_KPARAM_INFO
	.align		4
        /*001c*/ 	.byte	0x04, 0x17
        /*001e*/ 	.short	(.L_591 - .L_590)
.L_590:
        /*0020*/ 	.word	0x00000000
        /*0024*/ 	.short	0x0002
        /*0026*/ 	.short	0x0010
        /*0028*/ 	.byte	0x00, 0xf0, 0x21, 0x00


	//----- nvinfo : EIATTR_KPARAM_INFO
	.align		4
.L_591:
        /*002c*/ 	.byte	0x04, 0x17
        /*002e*/ 	.short	(.L_593 - .L_592)
.L_592:
        /*0030*/ 	.word	0x00000000
        /*0034*/ 	.short	0x0001
        /*0036*/ 	.short	0x0008
        /*0038*/ 	.byte	0x00, 0xf0, 0x21, 0x00


	//----- nvinfo : EIATTR_KPARAM_INFO
	.align		4
.L_593:
        /*003c*/ 	.byte	0x04, 0x17
        /*003e*/ 	.short	(.L_595 - .L_594)
.L_594:
        /*0040*/ 	.word	0x00000000
        /*0044*/ 	.short	0x0000
        /*0046*/ 	.short	0x0000
        /*0048*/ 	.byte	0x00, 0xf0, 0x21, 0x00


	//----- nvinfo : EIATTR_MAXREG_COUNT
	.align		4
.L_595:
        /*004c*/ 	.byte	0x03, 0x1b
        /*004e*/ 	.short	0x00ff


	//----- nvinfo : EIATTR_EXIT_INSTR_OFFSETS
	.align		4
        /*0050*/ 	.byte	0x04, 0x1c
        /*0052*/ 	.short	(.L_597 - .L_596)


	//   ....[0]....
.L_596:
        /*0054*/ 	.word	0x00001a60


	//----- nvinfo : EIATTR_MAX_THREADS
	.align		4
.L_597:
        /*0058*/ 	.byte	0x04, 0x05
        /*005a*/ 	.short	(.L_599 - .L_598)
.L_598:
        /*005c*/ 	.word	0x00000080
        /*0060*/ 	.word	0x00000001
        /*0064*/ 	.word	0x00000001
.L_599:


//--------------------- .nv.info.tvmgen_default_fused_nn_contrib_conv2d_winograd_without_weight_transform_add_nn_relu_kernel_1 --------------------------
	.section	.nv.info.tvmgen_default_fused_nn_contrib_conv2d_winograd_without_weight_transform_add_nn_relu_kernel_1,"",@"SHT_CUDA_INFO"
	.sectionflags	@""
	.align	4


	//----- nvinfo : EIATTR_CUDA_API_VERSION
	.align		4
        /*0000*/ 	.byte	0x04, 0x37
        /*0002*/ 	.short	(.L_601 - .L_600)
.L_600:
        /*0004*/ 	.word	0x0000007e


	//----- nvinfo : EIATTR_SW2861232_WAR
	.align		4
.L_601:
        /*0008*/ 	.byte	0x01, 0x35
	.zero		2


	//----- nvinfo : EIATTR_PARAM_CBANK
	.align		4
        /*000c*/ 	.byte	0x04, 0x0a
        /*000e*/ 	.short	(.L_603 - .L_602)
	.align		4
.L_602:
        /*0010*/ 	.word	index@(.nv.constant0.tvmgen_default_fused_nn_contrib_conv2d_winograd_without_weight_transform_add_nn_relu_kernel_1)
        /*0014*/ 	.short	0x0160
        /*0016*/ 	.short	0x0018


	//----- nvinfo : EIATTR_CBANK_PARAM_SIZE
	.align		4
.L_603:
        /*0018*/ 	.byte	0x03, 0x19
        /*001a*/ 	.short	0x0018


	//----- nvinfo : EIATTR_KPARAM_INFO
	.align		4
        /*001c*/ 	.byte	0x04, 0x17
        /*001e*/ 	.short	(.L_605 - .L_604)
.L_604:
        /*0020*/ 	.word	0x00000000
        /*0024*/ 	.short	0x0002
        /*0026*/ 	.short	0x0010
        /*0028*/ 	.byte	0x00, 0xf0, 0x21, 0x00


	//----- nvinfo : EIATTR_KPARAM_INFO
	.align		4
.L_605:
        /*002c*/ 	.byte	0x04, 0x17
        /*002e*/ 	.short	(.L_607 - .L_606)
.L_606:
        /*0030*/ 	.word	0x00000000
        /*0034*/ 	.short	0x0001
        /*0036*/ 	.short	0x0008
        /*0038*/ 	.byte	0x00, 0xf0, 0x21, 0x00


	//----- nvinfo : EIATTR_KPARAM_INFO
	.align		4
.L_607:
        /*003c*/ 	.byte	0x04, 0x17
        /*003e*/ 	.short	(.L_609 - .L_608)
.L_608:
        /*0040*/ 	.word	0x00000000
        /*0044*/ 	.short	0x0000
        /*0046*/ 	.short	0x0000
        /*0048*/ 	.byte	0x00, 0xf0, 0x21, 0x00


	//----- nvinfo : EIATTR_MAXREG_COUNT
	.align		4
.L_609:
        /*004c*/ 	.byte	0x03, 0x1b
        /*004e*/ 	.short	0x00ff


	//----- nvinfo : EIATTR_EXIT_INSTR_OFFSETS
	.align		4
        /*0050*/ 	.byte	0x04, 0x1c
        /*0052*/ 	.short	(.L_611 - .L_610)


	//   ....[0]....
.L_610:
        /*0054*/ 	.word	0x00001180


	//----- nvinfo : EIATTR_CTAIDZ_USED
	.align		4
.L_611:
        /*0058*/ 	.byte	0x01, 0x04
	.zero		2


	//----- nvinfo : EIATTR_MAX_THREADS
	.align		4
        /*005c*/ 	.byte	0x04, 0x05
        /*005e*/ 	.short	(.L_613 - .L_612)
.L_612:
        /*0060*/ 	.word	0x000000c4
        /*0064*/ 	.word	0x00000001
        /*0068*/ 	.word	0x00000001
.L_613:


//--------------------- .nv.info.tvmgen_default_fused_nn_contrib_conv2d_winograd_without_weight_transform_add_add_nn_relu_3_kernel_2 --------------------------
	.section	.nv.info.tvmgen_default_fused_nn_contrib_conv2d_winograd_without_weight_transform_add_add_nn_relu_3_kernel_2,"",@"SHT_CUDA_INFO"
	.sectionflags	@""
	.align	4


	//----- nvinfo : EIATTR_CUDA_API_VERSION
	.align		4
        /*0000*/ 	.byte	0x04, 0x37
        /*0002*/ 	.short	(.L_615 - .L_614)
.L_614:
        /*0004*/ 	.word	0x0000007e


	//----- nvinfo : EIATTR_SW2861232_WAR
	.align		4
.L_615:
        /*0008*/ 	.byte	0x01, 0x35
	.zero		2


	//----- nvinfo : EIATTR_PARAM_CBANK
	.align		4
        /*000c*/ 	.byte	0x04, 0x0a
        /*000e*/ 	.short	(.L_617 - .L_616)
	.align		4
.L_616:
        /*0010*/ 	.word	index@(.nv.constant0.tvmgen_default_fused_nn_contrib_conv2d_winograd_without_weight_transform_add_add_nn_relu_3_kernel_2)
        /*0014*/ 	.short	0x0160
        /*0016*/ 	.short	0x0020


	//----- nvinfo : EIATTR_CBANK_PARAM_SIZE
	.align		4
.L_617:
        /*0018*/ 	.byte	0x03, 0x19
        /*001a*/ 	.short	0x0020


	//----- nvinfo : EIATTR_KPARAM_INFO
	.align		4
        /*001c*/ 	.byte	0x04, 0x17
        /*001e*/ 	.short	(.L_619 - .L_618)
.L_618:
        /*0020*/ 	.word	0x00000000
        /*0024*/ 	.short	0x0003
        /*0026*/ 	.short	0x0018
        /*0028*/ 	.byte	0x00, 0xf0, 0x21, 0x00


	//----- nvinfo : EIATTR_KPARAM_INFO
	.align		4
.L_619:
        /*002c*/ 	.byte	0x04, 0x17
        /*002e*/ 	.short	(.L_621 - .L_620)
.L_620:
        /*0030*/ 	.word	0x00000000
        /*0034*/ 	.short	0x0002
        /*0036*/ 	.short	0x0010
        /*0038*/ 	.byte	0x00, 0xf0, 0x21, 0x00


	//----- nvinfo : EIATTR_KPARAM_INFO
	.align		4
.L_621:
        /*003c*/ 	.byte	0x04, 0x17
        /*003e*/ 	.short	(.L_623 - .L_622)
.L_622:
        /*0040*/ 	.word	0x00000000
        /*0044*/ 	.short	0x0001
        /*0046*/ 	.short	0x0008
        /*0048*/ 	.byte	0x00, 0xf0, 0x21, 0x00


	//----- nvinfo : EIATTR_KPARAM_INFO
	.align		4
.L_623:
        /*004c*/ 	.byte	0x04, 0x17
        /*004e*/ 	.short	(.L_625 - .L_624)
.L_624:
        /*0050*/ 	.word	0x00000000
        /*0054*/ 	.short	0x0000
        /*0056*/ 	.short	0x0000
        /*0058*/ 	.byte	0x00, 0xf0, 0x21, 0x00


	//----- nvinfo : EIATTR_MAXREG_COUNT
	.align		4
.L_625:
        /*005c*/ 	.byte	0x03, 0x1b
        /*005e*/ 	.short	0x00ff


	//----- nvinfo : EIATTR_EXIT_INSTR_OFFSETS
	.align		4
        /*0060*/ 	.byte	0x04, 0x1c
        /*0062*/ 	.short	(.L_627 - .L_626)


	//   ....[0]....
.L_626:
        /*0064*/ 	.word	0x00000420


	//   ....[1]....
        /*0068*/ 	.word	0x00000510


	//   ....[2]....
        /*006c*/ 	.word	0x00000600


	//----- nvinfo : EIATTR_MAX_THREADS
	.align		4
.L_627:
        /*0070*/ 	.byte	0x04, 0x05
        /*0072*/ 	.short	(.L_629 - .L_628)
.L_628:
        /*0074*/ 	.word	0x00000080
        /*0078*/ 	.word	0x00000001
        /*007c*/ 	.word	0x00000001
.L_629:


//--------------------- .nv.info.tvmgen_default_fused_nn_contrib_conv2d_winograd_without_weight_transform_add_add_nn_relu_1_kernel_2 --------------------------
	.section	.nv.info.tvmgen_default_fused_nn_contrib_conv2d_winograd_without_weight_transform_add_add_nn_relu_1_kernel_2,"",@"SHT_CUDA_INFO"
	.sectionflags	@""
	.align	4


	//----- nvinfo : EIATTR_CUDA_API_VERSION
	.align		4
        /*0000*/ 	.byte	0x04, 0x37
        /*0002*/ 	.short	(.L_631 - .L_630)
.L_630:
        /*0004*/ 	.word	0x0000007e


	//----- nvinfo : EIATTR_SW2861232_WAR
	.align		4
.L_631:
        /*0008*/ 	.byte	0x01, 0x35
	.zero		2


	//----- nvinfo : EIATTR_PARAM_CBANK
	.align		4
        /*000c*/ 	.byte	0x04, 0x0a
        /*000e*/ 	.short	(.L_633 - .L_632)
	.align		4
.L_632:
        /*0010*/ 	.word	index@(.nv.constant0.tvmgen_default_fused_nn_contrib_conv2d_winograd_without_weight_transform_add_add_nn_relu_1_kernel_2)
        /*0014*/ 	.short	0x0160
        /*0016*/ 	.short	0x0020


	//----- nvinfo : EIATTR_CBANK_PARAM_SIZE
	.align		4
.L_633:
        /*0018*/ 	.byte	0x03, 0x19
        /*001a*/ 	.short	0x0020


	//----- nvinfo : EIATTR_KPARAM_INFO
	.align		4
        /*001c*/ 	.byte	0x04, 0x17
        /*001e*/ 	.short	(.L_635 - .L_634)
.L_634:
        /*0020*/ 	.word	0x00000000
        /*0024*/ 	.short	0x0003
        /*0026*/ 	.short	0x0018
        /*0028*/ 	.byte	0x00, 0xf0, 0x21, 0x00


	//----- nvinfo : EIATTR_KPARAM_INFO
	.align		4
.L_635:
        /*002c*/ 	.byte	0x04, 0x17
        /*002e*/ 	.short	(.L_637 - .L_636)
.L_636:
        /*0030*/ 	.word	0x00000000
        /*0034*/ 	.short	0x0002
        /*0036*/ 	.short	0x0010
        /*0038*/ 	.byte	0x00, 0xf0, 0x21, 0x00


	//----- nvinfo : EIATTR_KPARAM_INFO
	.align		4
.L_637:
        /*003c*/ 	.byte	0x04, 0x17
        /*003e*/ 	.short	(.L_639 - .L_638)
.L_638:
        /*0040*/ 	.word	0x00000000
        /*0044*/ 	.short	0x0001
        /*0046*/ 	.short	0x0008
        /*0048*/ 	.byte	0x00, 0xf0, 0x21, 0x00


	//----- nvinfo : EIATTR_KPARAM_INFO
	.align		4
.L_639:
        /*004c*/ 	.byte	0x04, 0x17
        /*004e*/ 	.short	(.L_641 - .L_640)
.L_640:
        /*0050*/ 	.word	0x00000000
        /*0054*/ 	.short	0x0000
        /*0056*/ 	.short	0x0000
        /*0058*/ 	.byte	0x00, 0xf0, 0x21, 0x00


	//----- nvinfo : EIATTR_MAXREG_COUNT
	.align		4
.L_641:
        /*005c*/ 	.byte	0x03, 0x1b
        /*005e*/ 	.short	0x00ff


	//----- nvinfo : EIATTR_EXIT_INSTR_OFFSETS
	.align		4
        /*0060*/ 	.byte	0x04, 0x1c
        /*0062*/ 	.short	(.L_643 - .L_642)


	//   ....[0]....
.L_642:
        /*0064*/ 	.word	0x00000660


	//----- nvinfo : EIATTR_MAX_THREADS
	.align		4
.L_643:
        /*0068*/ 	.byte	0x04, 0x05
        /*006a*/ 	.short	(.L_645 - .L_644)
.L_644:
        /*006c*/ 	.word	0x00000080
        /*0070*/ 	.word	0x00000001
        /*0074*/ 	.word	0x00000001
.L_645:


//--------------------- .nv.info.tvmgen_default_fused_nn_conv2d_add_nn_relu_kernel --------------------------
	.section	.nv.info.tvmgen_default_fused_nn_conv2d_add_nn_relu_kernel,"",@"SHT_CUDA_INFO"
	.sectionflags	@""
	.align	4


	//----- nvinfo : EIATTR_CUDA_API_VERSION
	.align		4
        /*0000*/ 	.byte	0x04, 0x37
        /*0002*/ 	.short	(.L_647 - .L_646)
.L_646:
        /*0004*/ 	.word	0x0000007e


	//----- nvinfo : EIATTR_SW2861232_WAR
	.align		4
.L_647:
        /*0008*/ 	.byte	0x01, 0x35
	.zero		2


	//----- nvinfo : EIATTR_PARAM_CBANK
	.align		4
        /*000c*/ 	.byte	0x04, 0x0a
        /*000e*/ 	.short	(.L_649 - .L_648)
	.align		4
.L_648:
        /*0010*/ 	.word	index@(.nv.constant0.tvmgen_default_fused_nn_conv2d_add_nn_relu_kernel)
        /*0014*/ 	.short	0x0160
        /*0016*/ 	.short	0x0020


	//----- nvinfo : EIATTR_CBANK_PARAM_SIZE
	.align		4
.L_649:
        /*0018*/ 	.byte	0x03, 0x19
        /*001a*/ 	.short	0x0020


	//----- nvinfo : EIATTR_KPARAM_INFO
	.align		4
        /*001c*/ 	.byte	0x04, 0x17
        /*001e*/ 	.short	(.L_651 - .L_650)
.L_650:
        /*0020*/ 	.word	0x00000000
        /*0024*/ 	.short	0x0003
        /*0026*/ 	.short	0x0018
        /*0028*/ 	.byte	0x00, 0xf0, 0x21, 0x00


	//----- nvinfo : EIATTR_KPARAM_INFO
	.align		4
.L_651:
        /*002c*/ 	.byte	0x04, 0x17
        /*002e*/ 	.short	(.L_653 - .L_652)
.L_652:
        /*0030*/ 	.word	0x00000000
        /*0034*/ 	.short	0x0002
        /*0036*/ 	.short	0x0010
        /*0038*/ 	.byte	0x00, 0xf0, 0x21, 0x00


	//----- nvinfo : EIATTR_KPARAM_INFO
	.align		4
.L_653:
        /*003c*/ 	.byte	0x04, 0x17
        /*003e*/ 	.short	(.L_655 - .L_654)
.L_654:
        /*0040*/ 	.word	0x00000000
        /*0044*/ 	.short	0x0001
        /*0046*/ 	.short	0x0008
        /*0048*/ 	.byte	0x00, 0xf0, 0x21, 0x00


	//----- nvinfo : EIATTR_KPARAM_INFO
	.align		4
.L_655:
        /*004c*/ 	.byte	0x04, 0x17
        /*004e*/ 	.short	(.L_657 - .L_656)
.L_656:
        /*0050*/ 	.word	0x00000000
        /*0054*/ 	.short	0x0000
        /*0056*/ 	.short	0x0000
        /*0058*/ 	.byte	0x00, 0xf0, 0x21, 0x00


	//----- nvinfo : EIATTR_MAXREG_COUNT
	.align		4
.L_657:
        /*005c*/ 	.byte	0x03, 0x1b
        /*005e*/ 	.short	0x00ff


	//----- nvinfo : EIATTR_EXIT_INSTR_OFFSETS
	.align		4
        /*0060*/ 	.byte	0x04, 0x1c
        /*0062*/ 	.short	(.L_659 - .L_658)


	//   ....[0]....
.L_658:
        /*0064*/ 	.word	0x000019d0


	//----- nvinfo : EIATTR_MAX_THREADS
	.align		4
.L_659:
        /*0068*/ 	.byte	0x04, 0x05
        /*006a*/ 	.short	(.L_661 - .L_660)
.L_660:
        /*006c*/ 	.word	0x00000080
        /*0070*/ 	.word	0x00000001
        /*0074*/ 	.word	0x00000001


	//----- nvinfo : EIATTR_CRS_STACK_SIZE
	.align		4
.L_661:
        /*0078*/ 	.byte	0x04, 0x1e
        /*007a*/ 	.short	(.L_663 - .L_662)
.L_662:
        /*007c*/ 	.word	0x00000000
.L_663:


//--------------------- .nv.info.tvmgen_default_fused_nn_contrib_conv2d_winograd_without_weight_transform_add_add_nn_relu_3_kernel --------------------------
	.section	.nv.info.tvmgen_default_fused_nn_contrib_conv2d_winograd_without_weight_transform_add_add_nn_relu_3_kernel,"",@"SHT_CUDA_INFO"
	.sectionflags	@""
	.align	4


	//----- nvinfo : EIATTR_CUDA_API_VERSION
	.align		4
        /*0000*/ 	.byte	0x04, 0x37
        /*0002*/ 	.short	(.L_665 - .L_664)
.L_664:
        /*0004*/ 	.word	0x0000007e


	//----- nvinfo : EIATTR_SW2861232_WAR
	.align		4
.L_665:
        /*0008*/ 	.byte	0x01, 0x35
	.zero		2


	//----- nvinfo : EIATTR_PARAM_CBANK
	.align		4
        /*000c*/ 	.byte	0x04, 0x0a
        /*000e*/ 	.short	(.L_667 - .L_666)
	.align		4
.L_666:
        /*0010*/ 	.word	index@(.nv.constant0.tvmgen_default_fused_nn_contrib_conv2d_winograd_without_weight_transform_add_add_nn_relu_3_kernel)
        /*0014*/ 	.short	0x0160
        /*0016*/ 	.short	0x0010


	//----- nvinfo : EIATTR_CBANK_PARAM_SIZE
	.align		4
.L_667:
        /*0018*/ 	.byte	0x03, 0x19
        /*001a*/ 	.short	0x0010


	//----- nvinfo : EIATTR_KPARAM_INFO
	.align		4
        /*001c*/ 	.byte	0x04, 0x17
        /*001e*/ 	.short	(.L_669 - .L_668)
.L_668:
        /*0020*/ 	.word	0x00000000
        /*0024*/ 	.short	0x0001
        /*0026*/ 	.short	0x0008
        /*0028*/ 	.byte	0x00, 0xf0, 0x21, 0x00


	//----- nvinfo : EIATTR_KPARAM_INFO
	.align		4
.L_669:
        /*002c*/ 	.byte	0x04, 0x17
        /*002e*/ 	.short	(.L_671 - .L_670)
.L_670:
        /*0030*/ 	.word	0x00000000
        /*0034*/ 	.short	0x0000
        /*0036*/ 	.short	0x0000
        /*0038*/ 	.byte	0x00, 0xf0, 0x21, 0x00


	//----- nvinfo : EIATTR_MAXREG_COUNT
	.align		4
.L_671:
        /*003c*/ 	.byte	0x03, 0x1b
        /*003e*/ 	.short	0x00ff


	//----- nvinfo : EIATTR_EXIT_INSTR_OFFSETS
	.align		4
        /*0040*/ 	.byte	0x04, 0x1c
        /*0042*/ 	.short	(.L_673 - .L_672)


	//   ....[0]....
.L_672:
        /*0044*/ 	.word	0x000007a0


	//----- nvinfo : EIATTR_MAX_THREADS
	.align		4
.L_673:
        /*0048*/ 	.byte	0x04, 0x05
        /*004a*/ 	.short	(.L_675 - .L_674)
.L_674:
        /*004c*/ 	.word	0x00000080
        /*0050*/ 	.word	0x00000001
        /*0054*/ 	.word	0x00000001
.L_675:


//--------------------- .nv.info.tvmgen_default_fused_nn_contrib_conv2d_winograd_without_weight_transform_add_add_nn_relu_1_kernel --------------------------
	.section	.nv.info.tvmgen_default_fused_nn_contrib_conv2d_winograd_without_weight_transform_add_add_nn_relu_1_kernel,"",@"SHT_CUDA_INFO"
	.sectionflags	@""
	.align	4


	//----- nvinfo : EIATTR_CUDA_API_VERSION
	.align		4
        /*0000*/ 	.byte	0x04, 0x37
        /*0002*/ 	.short	(.L_677 - .L_676)
.L_676:
        /*0004*/ 	.word	0x0000007e


	//----- nvinfo : EIATTR_SW2861232_WAR
	.align		4
.L_677:
        /*0008*/ 	.byte	0x01, 0x35
	.zero		2


	//----- nvinfo : EIATTR_PARAM_CBANK
	.align		4
        /*000c*/ 	.byte	0x04, 0x0a
        /*000e*/ 	.short	(.L_679 - .L_678)
	.align		4
.L_678:
        /*0010*/ 	.word	index@(.nv.constant0.tvmgen_default_fused_nn_contrib_conv2d_winograd_without_weight_transform_add_add_nn_relu_1_kernel)
        /*0014*/ 	.short	0x0160
        /*0016*/ 	.short	0x0010


	//----- nvinfo : EIATTR_CBANK_PARAM_SIZE
	.align		4
.L_679:
        /*0018*/ 	.byte	0x03, 0x19
        /*001a*/ 	.short	0x0010


	//----- nvinfo : EIATTR_KPARAM_INFO
	.align		4
        /*001c*/ 	.byte	0x04, 0x17
        /*001e*/ 	.short	(.L_681 - .L_680)
.L_680:
        /*0020*/ 	.word	0x00000000
        /*0024*/ 	.short	0x0001
        /*0026*/ 	.short	0x0008
        /*0028*/ 	.byte	0x00, 0xf0, 0x21, 0x00


	//----- nvinfo : EIATTR_KPARAM_INFO
	.align		4
.L_681:
        /*002c*/ 	.byte	0x04, 0x17
        /*002e*/ 	.short	(.L_683 - .L_682)
.L_682:
        /*0030*/ 	.word	0x00000000
        /*0034*/ 	.short	0x0000
        /*0036*/ 	.short	0x0000
        /*0038*/ 	.byte	0x00, 0xf0, 0x21, 0x00


	//----- nvinfo : EIATTR_MAXREG_COUNT
	.align		4
.L_683:
        /*003c*/ 	.byte	0x03, 0x1b
        /*003e*/ 	.short	0x00ff


	//----- nvinfo : EIATTR_EXIT_INSTR_OFFSETS
	.align		4
        /*0040*/ 	.byte	0x04, 0x1c
        /*0042*/ 	.short	(.L_685 - .L_684)


	//   ....[0]....
.L_684:
        /*0044*/ 	.word	0x00000970


	//----- nvinfo : EIATTR_MAX_THREADS
	.align		4
.L_685:
        /*0048*/ 	.byte	0x04, 0x05
        /*004a*/ 	.short	(.L_687 - .L_686)
.L_686:
        /*004c*/ 	.word	0x00000080
        /*0050*/ 	.word	0x00000001
        /*0054*/ 	.word	0x00000001
.L_687:


//--------------------- .nv.info.tvmgen_default_fused_nn_max_pool2d_kernel --------------------------
	.section	.nv.info.tvmgen_default_fused_nn_max_pool2d_kernel,"",@"SHT_CUDA_INFO"
	.sectionflags	@""
	.align	4


	//----- nvinfo : EIATTR_CUDA_API_VERSION
	.align		4
        /*0000*/ 	.byte	0x04, 0x37
        /*0002*/ 	.short	(.L_689 - .L_688)
.L_688:
        /*0004*/ 	.word	0x0000007e


	//----- nvinfo : EIATTR_SW2861232_WAR
	.align		4
.L_689:
        /*0008*/ 	.byte	0x01, 0x35
	.zero		2


	//----- nvinfo : EIATTR_PARAM_CBANK
	.align		4
        /*000c*/ 	.byte	0x04, 0x0a
        /*000e*/ 	.short	(.L_691 - .L_690)
	.align		4
.L_690:
        /*0010*/ 	.word	index@(.nv.constant0.tvmgen_default_fused_nn_max_pool2d_kernel)
        /*0014*/ 	.short	0x0160
        /*0016*/ 	.short	0x0010


	//----- nvinfo : EIATTR_CBANK_PARAM_SIZE
	.align		4
.L_691:
        /*0018*/ 	.byte	0x03, 0x19
        /*001a*/ 	.short	0x0010


	//----- nvinfo : EIATTR_KPARAM_INFO
	.align		4
        /*001c*/ 	.byte	0x04, 0x17
        /*001e*/ 	.short	(.L_693 - .L_692)
.L_692:
        /*0020*/ 	.word	0x00000000
        /*0024*/ 	.short	0x0001
        /*0026*/ 	.short	0x0008
        /*0028*/ 	.byte	0x00, 0xf0, 0x21, 0x00


	//----- nvinfo : EIATTR_KPARAM_INFO
	.align		4
.L_693:
        /*002c*/ 	.byte	0x04, 0x17
        /*002e*/ 	.short	(.L_695 - .L_694)
.L_694:
        /*0030*/ 	.word	0x00000000
        /*0034*/ 	.short	0x0000
        /*0036*/ 	.short	0x0000
        /*0038*/ 	.byte	0x00, 0xf0, 0x21, 0x00


	//----- nvinfo : EIATTR_MAXREG_COUNT
	.align		4
.L_695:
        /*003c*/ 	.byte	0x03, 0x1b
        /*003e*/ 	.short	0x0040


	//----- nvinfo : EIATTR_EXIT_INSTR_OFFSETS
	.align		4
        /*0040*/ 	.byte	0x04, 0x1c
        /*0042*/ 	.short	(.L_697 - .L_696)


	//   ....[0]....
.L_696:
        /*0044*/ 	.word	0x000003d0


	//----- nvinfo : EIATTR_MAX_THREADS
	.align		4
.L_697:
        /*0048*/ 	.byte	0x04, 0x05
        /*004a*/ 	.short	(.L_699 - .L_698)
.L_698:
        /*004c*/ 	.word	0x00000400
        /*0050*/ 	.word	0x00000001
        /*0054*/ 	.word	0x00000001
.L_699:


//--------------------- .nv.info.tvmgen_default_fused_nn_conv2d_add_nn_relu_3_kernel --------------------------
	.section	.nv.info.tvmgen_default_fused_nn_conv2d_add_nn_relu_3_kernel,"",@"SHT_CUDA_INFO"
	.sectionflags	@""
	.align	4


	//----- nvinfo : EIATTR_CUDA_API_VERSION
	.align		4
        /*0000*/ 	.byte	0x04, 0x37
        /*0002*/ 	.short	(.L_701 - .L_700)
.L_700:
        /*0004*/ 	.word	0x0000007e


	//----- nvinfo : EIATTR_SW2861232_WAR
	.align		4
.L_701:
        /*0008*/ 	.byte	0x01, 0x35
	.zero		2


	//----- nvinfo : EIATTR_PARAM_CBANK
	.align		4
        /*000c*/ 	.byte	0x04, 0x0a
        /*000e*/ 	.short	(.L_703 - .L_702)
	.align		4
.L_702:
        /*0010*/ 	.word	index@(.nv.constant0.tvmgen_default_fused_nn_conv2d_add_nn_relu_3_kernel)
        /*0014*/ 	.short	0x0160
        /*0016*/ 	.short	0x0020


	//----- nvinfo : EIATTR_CBANK_PARAM_SIZE
	.align		4
.L_703:
        /*0018*/ 	.byte	0x03, 0x19
        /*001a*/ 	.short	0x0020


	//----- nvinfo : EIATTR_KPARAM_INFO
	.align		4
        /*001c*/ 	.byte	0x04, 0x17
        /*001e*/ 	.short	(.L_705 - .L_704)
.L_704:
        /*0020*/ 	.word	0x00000000
        /*0024*/ 	.short	0x0003
        /*0026*/ 	.short	0x0018
        /*0028*/ 	.byte	0x00, 0xf0, 0x21, 0x00


	//----- nvinfo : EIATTR_KPARAM_INFO
	.align		4
.L_705:
        /*002c*/ 	.byte	0x04, 0x17
        /*002e*/ 	.short	(.L_707 - .L_706)
.L_706:
        /*0030*/ 	.word	0x00000000
        /*0034*/ 	.short	0x0002
        /*0036*/ 	.short	0x0010
        /*0038*/ 	.byte	0x00, 0xf0, 0x21, 0x00


	//----- nvinfo : EIATTR_KPARAM_INFO
	.align		4
.L_707:
        /*003c*/ 	.byte	0x04, 0x17
        /*003e*/ 	.short	(.L_709 - .L_708)
.L_708:
        /*0040*/ 	.word	0x00000000
        /*0044*/ 	.short	0x0001
        /*0046*/ 	.short	0x0008
        /*0048*/ 	.byte	0x00, 0xf0, 0x21, 0x00


	//----- nvinfo : EIATTR_KPARAM_INFO
	.align		4
.L_709:
        /*004c*/ 	.byte	0x04, 0x17
        /*004e*/ 	.short	(.L_711 - .L_710)
.L_710:
        /*0050*/ 	.word	0x00000000
        /*0054*/ 	.short	0x0000
        /*0056*/ 	.short	0x0000
        /*0058*/ 	.byte	0x00, 0xf0, 0x21, 0x00


	//----- nvinfo : EIATTR_MAXREG_COUNT
	.align		4
.L_711:
        /*005c*/ 	.byte	0x03, 0x1b
        /*005e*/ 	.short	0x00ff


	//----- nvinfo : EIATTR_EXIT_INSTR_OFFSETS
	.align		4
        /*0060*/ 	.byte	0x04, 0x1c
        /*0062*/ 	.short	(.L_713 - .L_712)


	//   ....[0]....
.L_712:
        /*0064*/ 	.word	0x00000d50


	//----- nvinfo : EIATTR_CTAIDZ_USED
	.align		4
.L_713:
        /*0068*/ 	.byte	0x01, 0x04
	.zero		2


	//----- nvinfo : EIATTR_MAX_THREADS
	.align		4
        /*006c*/ 	.byte	0x04, 0x05
        /*006e*/ 	.short	(.L_715 - .L_714)
.L_714:
        /*0070*/ 	.word	0x00000070
        /*0074*/ 	.word	0x00000001
        /*0078*/ 	.word	0x00000001


	//----- nvinfo : EIATTR_CRS_STACK_SIZE
	.align		4
.L_715:
        /*007c*/ 	.byte	0x04, 0x1e
        /*007e*/ 	.short	(.L_717 - .L_716)
.L_716:
        /*0080*/ 	.word	0x00000000
.L_717:


//--------------------- .nv.info.tvmgen_default_fused_nn_conv2d_add_nn_relu_1_kernel --------------------------
	.section	.nv.info.tvmgen_default_fused_nn_conv2d_add_nn_relu_1_kernel,"",@"SHT_CUDA_INFO"
	.sectionflags	@""
	.align	4


	//----- nvinfo : EIATTR_CUDA_API_VERSION
	.align		4
        /*0000*/ 	.byte	0x04, 0x37
        /*0002*/ 	.short	(.L_719 - .L_718)
.L_718:
        /*0004*/ 	.word	0x0000007e


	//----- nvinfo : EIATTR_SW2861232_WAR
	.align		4
.L_719:
        /*0008*/ 	.byte	0x01, 0x35
	.zero		2


	//----- nvinfo : EIATTR_PARAM_CBANK
	.align		4
        /*000c*/ 	.byte	0x04, 0x0a
        /*000e*/ 	.short	(.L_721 - .L_720)
	.align		4
.L_720:
        /*0010*/ 	.word	index@(.nv.constant0.tvmgen_default_fused_nn_conv2d_add_nn_relu_1_kernel)
        /*0014*/ 	.short	0x0160
        /*0016*/ 	.short	0x0020


	//----- nvinfo : EIATTR_CBANK_PARAM_SIZE
	.align		4
.L_721:
        /*0018*/ 	.byte	0x03, 0x19
        /*001a*/ 	.short	0x0020


	//----- nvinfo : EIATTR_KPARAM_INFO
	.align		4
        /*001c*/ 	.byte	0x04, 0x17
        /*001e*/ 	.short	(.L_723 - .L_722)
.L_722:
        /*0020*/ 	.word	0x00000000
        /*0024*/ 	.short	0x0003
        /*0026*/ 	.short	0x0018
        /*0028*/ 	.byte	0x00, 0xf0, 0x21, 0x00


	//----- nvinfo : EIATTR_KPARAM_INFO
	.align		4
.L_723:
        /*002c*/ 	.byte	0x04, 0x17
        /*002e*/ 	.short	(.L_725 - .L_724)
.L_724:
        /*0030*/ 	.word	0x00000000
        /*0034*/ 	.short	0x0002
        /*0036*/ 	.short	0x0010
        /*0038*/ 	.byte	0x00, 0xf0, 0x21, 0x00


	//----- nvinfo : EIATTR_KPARAM_INFO
	.align		4
.L_725:
        /*003c*/ 	.byte	0x04, 0x17
        /*003e*/ 	.short	(.L_727 - .L_726)
.L_726:
        /*0040*/ 	.word	0x00000000
        /*0044*/ 	.short	0x0001
        /*0046*/ 	.short	0x0008
        /*0048*/ 	.byte	0x00, 0xf0, 0x21, 0x00


	//----- nvinfo : EIATTR_KPARAM_INFO
	.align		4
.L_727:
        /*004c*/ 	.byte	0x04, 0x17
        /*004e*/ 	.short	(.L_729 - .L_728)
.L_728:
        /*0050*/ 	.word	0x00000000
        /*0054*/ 	.short	0x0000
        /*0056*/ 	.short	0x0000
        /*0058*/ 	.byte	0x00, 0xf0, 0x21, 0x00


	//----- nvinfo : EIATTR_MAXREG_COUNT
	.align		4
.L_729:
        /*005c*/ 	.byte	0x03, 0x1b
        /*005e*/ 	.short	0x00ff


	//----- nvinfo : EIATTR_EXIT_INSTR_OFFSETS
	.align		4
        /*0060*/ 	.byte	0x04, 0x1c
        /*0062*/ 	.short	(.L_731 - .L_730)


	//   ....[0]....
.L_730:
        /*0064*/ 	.word	0x00000fc0


	//----- nvinfo : EIATTR_CTAIDZ_USED
	.align		4
.L_731:
        /*0068*/ 	.byte	0x01, 0x04
	.zero		2


	//----- nvinfo : EIATTR_MAX_THREADS
	.align		4
        /*006c*/ 	.byte	0x04, 0x05
        /*006e*/ 	.short	(.L_733 - .L_732)
.L_732:
        /*0070*/ 	.word	0x000000e0
        /*0074*/ 	.word	0x00000001
        /*0078*/ 	.word	0x00000001


	//----- nvinfo : EIATTR_CRS_STACK_SIZE
	.align		4
.L_733:
        /*007c*/ 	.byte	0x04, 0x1e
        /*007e*/ 	.short	(.L_735 - .L_734)
.L_734:
        /*0080*/ 	.word	0x00000000
.L_735:


//--------------------- .nv.callgraph             --------------------------
	.section	.nv.callgraph,"",@"SHT_CUDA_CALLGRAPH"
	.align	4
	.sectionentsize	8
	.align		4
        /*0000*/ 	.word	0x00000000
	.align		4
        /*0004*/ 	.word	0xffffffff
	.align		4
        /*0008*/ 	.word	0x00000000
	.align		4
        /*000c*/ 	.word	0xfffffffe
	.align		4
        /*0010*/ 	.word	0x00000000
	.align		4
        /*0014*/ 	.word	0xfffffffd
	.align		4
        /*0018*/ 	.word	0x00000000
	.align		4
        /*001c*/ 	.word	0xfffffffc


//--------------------- .nv.rel.action            --------------------------
	.section	.nv.rel.action,"",@"SHT_CUDA_RELOCINFO"
	.align	8
	.sectionentsize	8
        /*0000*/ 	.byte	0x73, 0x00, 0x00, 0x00, 0x00, 0x00, 0x00, 0x00, 0x00, 0x00, 0x00, 0x11, 0x25, 0x00, 0x05, 0x36


//--------------------- .nv.constant0.tvmgen_default_fused_nn_contrib_conv2d_winograd_without_weight_transform_add_nn_relu_1_kernel --------------------------
	.section	.nv.constant0.tvmgen_default_fused_nn_contrib_conv2d_winograd_without_weight_transform_add_nn_relu_1_kernel,"a",@progbits
	.sectionflags	@""
	.align	4
.nv.constant0.tvmgen_default_fused_nn_contrib_conv2d_winograd_without_weight_transform_add_nn_relu_1_kernel:
	.zero		368


//--------------------- .nv.constant0.tvmgen_default_fused_nn_contrib_conv2d_winograd_without_weight_transform_add_nn_relu_1_kernel_1 --------------------------
	.section	.nv.constant0.tvmgen_default_fused_nn_contrib_conv2d_winograd_without_weight_transform_add_nn_relu_1_kernel_1,"a",@progbits
	.sectionflags	@""
	.align	4
.nv.constant0.tvmgen_default_fused_nn_contrib_conv2d_winograd_without_weight_transform_add_nn_relu_1_kernel_1:
	.zero		376


//--------------------- .nv.constant0.tvmgen_default_fused_nn_global_avg_pool2d_kernel --------------------------
	.section	.nv.constant0.tvmgen_default_fused_nn_global_avg_pool2d_kernel,"a",@progbits
	.sectionflags	@""
	.align	4
.nv.constant0.tvmgen_default_fused_nn_global_avg_pool2d_kernel:
	.zero		368


//--------------------- .nv.constant0.tvmgen_default_fused_nn_conv2d_add_2_kernel --------------------------
	.section	.nv.constant0.tvmgen_default_fused_nn_conv2d_add_2_kernel,"a",@progbits
	.sectionflags	@""
	.align	4
.nv.constant0.tvmgen_default_fused_nn_conv2d_add_2_kernel:
	.zero		384


//--------------------- .nv.constant0.tvmgen_default_fused_nn_contrib_conv2d_winograd_without_weight_transform_add_add_nn_relu_kernel_2 --------------------------
	.section	.nv.constant0.tvmgen_default_fused_nn_contrib_conv2d_winograd_without_weight_transform_add_add_nn_relu_kernel_2,"a",@progbits
	.sectionflags	@""
	.align	4
.nv.constant0.tvmgen_default_fused_nn_contrib_conv2d_winograd_without_weight_transform_add_add_nn_relu_kernel_2:
	.zero		384


//--------------------- .nv.constant0.tvmgen_default_fused_nn_contrib_conv2d_winograd_without_weight_transform_add_add_nn_relu_kernel_1 --------------------------
	.section	.nv.constant0.tvmgen_default_fused_nn_contrib_conv2d_winograd_without_weight_transform_add_add_nn_relu_kernel_1,"a",@progbits
	.sectionflags	@""
	.align	4
.nv.constant0.tvmgen_default_fused_nn_contrib_conv2d_winograd_without_weight_transform_add_add_nn_relu_kernel_1:
	.zero		376


//--------------------- .nv.constant0.tvmgen_default_fused_nn_contrib_conv2d_winograd_without_weight_transform_add_nn_relu_2_kernel --------------------------
	.section	.nv.constant0.tvmgen_default_fused_nn_contrib_conv2d_winograd_without_weight_transform_add_nn_relu_2_kernel,"a",@progbits
	.sectionflags	@""
	.align	4
.nv.constant0.tvmgen_default_fused_nn_contrib_conv2d_winograd_without_weight_transform_add_nn_relu_2_kernel:
	.zero		368


//--------------------- .nv.constant0.tvmgen_default_fused_nn_contrib_conv2d_winograd_without_weight_transform_add_nn_relu_3_kernel_1 --------------------------
	.section	.nv.constant0.tvmgen_default_fused_nn_contrib_conv2d_winograd_without_weight_transform_add_nn_relu_3_kernel_1,"a",@progbits
	.sectionflags	@""
	.align	4
.nv.constant0.tvmgen_default_fused_nn_contrib_conv2d_winograd_without_weight_transform_add_nn_relu_3_kernel_1:
	.zero		376


//--------------------- .nv.constant0.tvmgen_default_fused_nn_contrib_conv2d_winograd_without_weight_transform_add_add_nn_relu_kernel --------------------------
	.section	.nv.constant0.tvmgen_default_fused_nn_contrib_conv2d_winograd_without_weight_transform_add_add_nn_relu_kernel,"a",@progbits
	.sectionflags	@""
	.align	4
.nv.constant0.tvmgen_default_fused_nn_contrib_conv2d_winograd_without_weight_transform_add_add_nn_relu_kernel:
	.zero		368


//--------------------- .nv.constant0.tvmgen_default_fused_nn_conv2d_add_kernel --------------------------
	.section	.nv.constant0.tvmgen_default_fused_nn_conv2d_add_kernel,"a",@progbits
	.sectionflags	@""
	.align	4
.nv.constant0.tvmgen_default_fused_nn_conv2d_add_kernel:
	.zero		384


//--------------------- .nv.constant0.tvmgen_default_fused_nn_global_avg_pool2d_kernel_1 --------------------------
	.section	.nv.constant0.tvmgen_default_fused_nn_global_avg_pool2d_kernel_1,"a",@progbits
	.sectionflags	@""
	.align	4
.nv.constant0.tvmgen_default_fused_nn_global_avg_pool2d_kernel_1:
	.zero		368


//--------------------- .nv.constant0.tvmgen_default_fused_nn_contrib_conv2d_winograd_without_weight_transform_add_nn_relu_3_kernel --------------------------
	.section	.nv.constant0.tvmgen_default_fused_nn_contrib_conv2d_winograd_without_weight_transform_add_nn_relu_3_kernel,"a",@progbits
	.sectionflags	@""
	.align	4
.nv.constant0.tvmgen_default_fused_nn_contrib_conv2d_winograd_without_weight_transform_add_nn_relu_3_kernel:
	.zero		368


//--------------------- .nv.constant0.tvmgen_default_fused_nn_batch_flatten_kernel --------------------------
	.section	.nv.constant0.tvmgen_default_fused_nn_batch_flatten_kernel,"a",@progbits
	.sectionflags	@""
	.align	4
.nv.constant0.tvmgen_default_fused_nn_batch_flatten_kernel:
	.zero		368


//--------------------- .nv.constant0.tvmgen_default_fused_nn_contrib_conv2d_winograd_without_weight_transform_add_add_nn_relu_3_kernel_1 --------------------------
	.section	.nv.constant0.tvmgen_default_fused_nn_contrib_conv2d_winograd_without_weight_transform_add_add_nn_relu_3_kernel_1,"a",@progbits
	.sectionflags	@""
	.align	4
.nv.constant0.tvmgen_default_fused_nn_contrib_conv2d_winograd_without_weight_transform_add_add_nn_relu_3_kernel_1:
	.zero		376


//--------------------- .nv.constant0.tvmgen_default_fused_nn_conv2d_add_1_kernel --------------------------
	.section	.nv.constant0.tvmgen_default_fused_nn_conv2d_add_1_kernel,"a",@progbits
	.sectionflags	@""
	.align	4
.nv.constant0.tvmgen_default_fused_nn_conv2d_add_1_kernel:
	.zero		384


//--------------------- .nv.constant0.tvmgen_default_fused_nn_contrib_conv2d_winograd_without_weight_transform_add_nn_relu_3_kernel_2 --------------------------
	.section	.nv.constant0.tvmgen_default_fused_nn_contrib_conv2d_winograd_without_weight_transform_add_nn_relu_3_kernel_2,"a",@progbits
	.sectionflags	@""
	.align	4
.nv.constant0.tvmgen_default_fused_nn_contrib_conv2d_winograd_without_weight_transform_add_nn_relu_3_kernel_2:
	.zero		376


//--------------------- .nv.constant0.tvmgen_default_fused_nn_contrib_conv2d_winograd_without_weight_transform_add_add_nn_relu_1_kernel_1 --------------------------
	.section	.nv.constant0.tvmgen_default_fused_nn_contrib_conv2d_winograd_without_weight_transform_add_add_nn_relu_1_kernel_1,"a",@progbits
	.sectionflags	@""
	.align	4
.nv.constant0.tvmgen_default_fused_nn_contrib_conv2d_winograd_without_weight_transform_add_add_nn_relu_1_kernel_1:
	.zero		376


//--------------------- .nv.constant0.tvmgen_default_fused_nn_dense_add_kernel --------------------------
	.section	.nv.constant0.tvmgen_default_fused_nn_dense_add_kernel,"a",@progbits
	.sectionflags	@""
	.align	4
.nv.constant0.tvmgen_default_fused_nn_dense_add_kernel:
	.zero		384


//--------------------- .nv.constant0.tvmgen_default_fused_nn_contrib_conv2d_winograd_without_weight_transform_add_nn_relu_1_kernel_2 --------------------------
	.section	.nv.constant0.tvmgen_default_fused_nn_contrib_conv2d_winograd_without_weight_transform_add_nn_relu_1_kernel_2,"a",@progbits
	.sectionflags	@""
	.align	4
.nv.constant0.tvmgen_default_fused_nn_contrib_conv2d_winograd_without_weight_transform_add_nn_relu_1_kernel_2:
	.zero		376


//--------------------- .nv.constant0.tvmgen_default_fused_nn_contrib_conv2d_winograd_without_weight_transform_add_add_nn_relu_2_kernel_2 --------------------------
	.section	.nv.constant0.tvmgen_default_fused_nn_contrib_conv2d_winograd_without_weight_transform_add_add_nn_relu_2_kernel_2,"a",@progbits
	.sectionflags	@""
	.align	4
.nv.constant0.tvmgen_default_fused_nn_contrib_conv2d_winograd_without_weight_transform_add_add_nn_relu_2_kernel_2:
	.zero		384


//--------------------- .nv.constant0.tvmgen_default_fused_nn_contrib_conv2d_winograd_without_weight_transform_add_nn_relu_2_kernel_2 --------------------------
	.section	.nv.constant0.tvmgen_default_fused_nn_contrib_conv2d_winograd_without_weight_transform_add_nn_relu_2_kernel_2,"a",@progbits
	.sectionflags	@""
	.align	4
.nv.constant0.tvmgen_default_fused_nn_contrib_conv2d_winograd_without_weight_transform_add_nn_relu_2_kernel_2:
	.zero		376


//--------------------- .nv.constant0.tvmgen_default_fused_nn_contrib_conv2d_winograd_without_weight_transform_add_nn_relu_2_kernel_1 --------------------------
	.section	.nv.constant0.tvmgen_default_fused_nn_contrib_conv2d_winograd_without_weight_transform_add_nn_relu_2_kernel_1,"a",@progbits
	.sectionflags	@""
	.align	4
.nv.constant0.tvmgen_default_fused_nn_contrib_conv2d_winograd_without_weight_transform_add_nn_relu_2_kernel_1:
	.zero		376


//--------------------- .nv.constant0.tvmgen_default_fused_nn_conv2d_add_nn_relu_2_kernel --------------------------
	.section	.nv.constant0.tvmgen_default_fused_nn_conv2d_add_nn_relu_2_kernel,"a",@progbits
	.sectionflags	@""
	.align	4
.nv.constant0.tvmgen_default_fused_nn_conv2d_add_nn_relu_2_kernel:
	.zero		384


//--------------------- .nv.constant0.tvmgen_default_fused_nn_contrib_conv2d_winograd_without_weight_transform_add_add_nn_relu_2_kernel --------------------------
	.section	.nv.constant0.tvmgen_default_fused_nn_contrib_conv2d_winograd_without_weight_transform_add_add_nn_relu_2_kernel,"a",@progbits
	.sectionflags	@""
	.align	4
.nv.constant0.tvmgen_default_fused_nn_contrib_conv2d_winograd_without_weight_transform_add_add_nn_relu_2_kernel:
	.zero		368


//--------------------- .nv.constant0.tvmgen_default_fused_nn_contrib_conv2d_winograd_without_weight_transform_add_add_nn_relu_2_kernel_1 --------------------------
	.section	.nv.constant0.tvmgen_default_fused_nn_contrib_conv2d_winograd_without_weight_transform_add_add_nn_relu_2_kernel_1,"a",@progbits
	.sectionflags	@""
	.align	4
.nv.constant0.tvmgen_default_fused_nn_contrib_conv2d_winograd_without_weight_transform_add_add_nn_relu_2_kernel_1:
	.zero		376


//--------------------- .nv.constant0.tvmgen_default_fused_nn_contrib_conv2d_winograd_without_weight_transform_add_nn_relu_kernel --------------------------
	.section	.nv.constant0.tvmgen_default_fused_nn_contrib_conv2d_winograd_without_weight_transform_add_nn_relu_kernel,"a",@progbits
	.sectionflags	@""
	.align	4
.nv.constant0.tvmgen_default_fused_nn_contrib_conv2d_winograd_without_weight_transform_add_nn_relu_kernel:
	.zero		368


//--------------------- .nv.constant0.tvmgen_default_fused_nn_contrib_conv2d_winograd_without_weight_transform_add_nn_relu_kernel_2 --------------------------
	.section	.nv.constant0.tvmgen_default_fused_nn_contrib_conv2d_winograd_without_weight_transform_add_nn_relu_kernel_2,"a",@progbits
	.sectionflags	@""
	.align	4
.nv.constant0.tvmgen_default_fused_nn_contrib_conv2d_winograd_without_weight_transform_add_nn_relu_kernel_2:
	.zero		376


//--------------------- .nv.constant0.tvmgen_default_fused_nn_contrib_conv2d_winograd_without_weight_transform_add_nn_relu_kernel_1 --------------------------
	.section	.nv.constant0.tvmgen_default_fused_nn_contrib_conv2d_winograd_without_weight_transform_add_nn_relu_kernel_1,"a",@progbits
	.sectionflags	@""
	.align	4
.nv.constant0.tvmgen_default_fused_nn_contrib_conv2d_winograd_without_weight_transform_add_nn_relu_kernel_1:
	.zero		376


//--------------------- .nv.constant0.tvmgen_default_fused_nn_contrib_conv2d_winograd_without_weight_transform_add_add_nn_relu_3_kernel_2 --------------------------
	.section	.nv.constant0.tvmgen_default_fused_nn_contrib_conv2d_winograd_without_weight_transform_add_add_nn_relu_3_kernel_2,"a",@progbits
	.sectionflags	@""
	.align	4
.nv.constant0.tvmgen_default_fused_nn_contrib_conv2d_winograd_without_weight_transform_add_add_nn_relu_3_kernel_2:
	.zero		384


//--------------------- .nv.constant0.tvmgen_default_fused_nn_contrib_conv2d_winograd_without_weight_transform_add_add_nn_relu_1_kernel_2 --------------------------
	.section	.nv.constant0.tvmgen_default_fused_nn_contrib_conv2d_winograd_without_weight_transform_add_add_nn_relu_1_kernel_2,"a",@progbits
	.sectionflags	@""
	.align	4
.nv.constant0.tvmgen_default_fused_nn_contrib_conv2d_winograd_without_weight_transform_add_add_nn_relu_1_kernel_2:
	.zero		384


//--------------------- .nv.constant0.tvmgen_default_fused_nn_conv2d_add_nn_relu_kernel --------------------------
	.section	.nv.constant0.tvmgen_default_fused_nn_conv2d_add_nn_relu_kernel,"a",@progbits
	.sectionflags	@""
	.align	4
.nv.constant0.tvmgen_default_fused_nn_conv2d_add_nn_relu_kernel:
	.zero		384


//--------------------- .nv.constant0.tvmgen_default_fused_nn_contrib_conv2d_winograd_without_weight_transform_add_add_nn_relu_3_kernel --------------------------
	.section	.nv.constant0.tvmgen_default_fused_nn_contrib_conv2d_winograd_without_weight_transform_add_add_nn_relu_3_kernel,"a",@progbits
	.sectionflags	@""
	.align	4
.nv.constant0.tvmgen_default_fused_nn_contrib_conv2d_winograd_without_weight_transform_add_add_nn_relu_3_kernel:
	.zero		368


//--------------------- .nv.constant0.tvmgen_default_fused_nn_contrib_conv2d_winograd_without_weight_transform_add_add_nn_relu_1_kernel --------------------------
	.section	.nv.constant0.tvmgen_default_fused_nn_contrib_conv2d_winograd_without_weight_transform_add_add_nn_relu_1_kernel,"a",@progbits
	.sectionflags	@""
	.align	4
.nv.constant0.tvmgen_default_fused_nn_contrib_conv2d_winograd_without_weight_transform_add_add_nn_relu_1_kernel:
	.zero		368


//--------------------- .nv.constant0.tvmgen_default_fused_nn_max_pool2d_kernel --------------------------
	.section	.nv.constant0.tvmgen_default_fused_nn_max_pool2d_kernel,"a",@progbits
	.sectionflags	@""
	.align	4
.nv.constant0.tvmgen_default_fused_nn_max_pool2d_kernel:
	.zero		368


//--------------------- .nv.constant0.tvmgen_default_fused_nn_conv2d_add_nn_relu_3_kernel --------------------------
	.section	.nv.constant0.tvmgen_default_fused_nn_conv2d_add_nn_relu_3_kernel,"a",@progbits
	.sectionflags	@""
	.align	4
.nv.constant0.tvmgen_default_fused_nn_conv2d_add_nn_relu_3_kernel:
	.zero		384


//--------------------- .nv.constant0.tvmgen_default_fused_nn_conv2d_add_nn_relu_1_kernel --------------------------
	.section	.nv.constant0.tvmgen_default_fused_nn_conv2d_add_nn_relu_1_kernel,"a",@progbits
	.sectionflags	@""
	.align	4
.nv.constant0.tvmgen_default_fused_nn_conv2d_add_nn_relu_1_kernel:
	.zero		384


//--------------------- .text.tvmgen_default_fused_nn_contrib_conv2d_winograd_without_weight_transform_add_nn_relu_1_kernel --------------------------
	.section	.text.tvmgen_default_fused_nn_contrib_conv2d_winograd_without_weight_transform_add_nn_relu_1_kernel,"ax",@progbits
	.sectioninfo	@"SHI_REGISTERS=36"
	.align	128
        .global         tvmgen_default_fused_nn_contrib_conv2d_winograd_without_weight_transform_add_nn_relu_1_kernel
        .type           tvmgen_default_fused_nn_contrib_conv2d_winograd_without_weight_transform_add_nn_relu_1_kernel,@function
        .size           tvmgen_default_fused_nn_contrib_conv2d_winograd_without_weight_transform_add_nn_relu_1_kernel,(.L_x_87 - tvmgen_default_fused_nn_contrib_conv2d_winograd_without_weight_transform_add_nn_relu_1_kernel)
        .other          tvmgen_default_fused_nn_contrib_conv2d_winograd_without_weight_transform_add_nn_relu_1_kernel,@"STO_CUDA_ENTRY STV_DEFAULT"
tvmgen_default_fused_nn_contrib_conv2d_winograd_without_weight_transform_add_nn_relu_1_kernel:
.text.tvmgen_default_fused_nn_contrib_conv2d_winograd_without_weight_transform_add_nn_relu_1_kernel:
[----:B------:R-:W-:Y:S02]  /*0000*/  MOV R1, c[0x0][0x28] ;  /* 0x00000a0000017a02 */ /* 0x000fe40000000f00 */
[----:B------:R-:W0:Y:S01]  /*0010*/  S2R R0, SR_TID.X ;  /* 0x0000000000007919 */ /* 0x000e220000002100 */
[----:B------:R-:W-:Y:S01]  /*0020*/  MOV R6, RZ ;  /* 0x000000ff00067202 */ /* 0x000fe20000000f00 */
[----:B------:R-:W-:Y:S01]  /*0030*/  CS2R R18, SRZ ;  /* 0x0000000000127805 */ /* 0x000fe2000001ff00 */
[----:B------:R-:W-:Y:S01]  /*0040*/  MOV R4, RZ ;  /* 0x000000ff00047202 */ /* 0x000fe20000000f00 */
[----:B------:R-:W1:Y:S01]  /*0050*/  S2R R3, SR_CTAID.X ;  /* 0x0000000000037919 */ /* 0x000e620000002500 */
[----:B------:R-:W-:Y:S01]  /*0060*/  CS2R R20, SRZ ;  /* 0x0000000000147805 */ /* 0x000fe2000001ff00 */
[----:B------:R-:W-:Y:S01]  /*0070*/  ULDC.64 UR4, c[0x0][0x118] ;  /* 0x0000460000047ab9 */ /* 0x000fe20000000a00 */
[----:B------:R-:W-:Y:S01]  /*0080*/  CS2R R14, SRZ ;  /* 0x00000000000e7805 */ /* 0x000fe2000001ff00 */
[----:B0-----:R-:W-:-:S04]  /*0090*/  SHF.R.S32.HI R8, RZ, 0x1, R0 ;  /* 0x00000001ff087819 */ /* 0x001fc80000011400 */
[C---:B-1----:R-:W-:Y:S02]  /*00a0*/  LEA R9, R3.reuse, R8, 0x6 ;  /* 0x0000000803097211 */ /* 0x042fe400078e30ff */
[----:B------:R-:W-:Y:S02]  /*00b0*/  LEA R7, R3, R0, 0x1 ;  /* 0x0000000003077211 */ /* 0x000fe400078e08ff */
[----:B------:R-:W-:Y:S01]  /*00c0*/  MOV R8, RZ ;  /* 0x000000ff00087202 */ /* 0x000fe20000000f00 */
[----:B------:R-:W-:-:S05]  /*00d0*/  IMAD.HI R2, R9, 0x5397829d, RZ ;  /* 0x5397829d09027827 */ /* 0x000fca00078e02ff */
[----:B------:R-:W-:-:S04]  /*00e0*/  SHF.R.U32.HI R5, RZ, 0x1f, R2 ;  /* 0x0000001fff057819 */ /* 0x000fc80000011602 */
[----:B------:R-:W-:Y:S01]  /*00f0*/  LEA.HI.SX32 R5, R2, R5, 0x1b ;  /* 0x0000000502057211 */ /* 0x000fe200078fdaff */
[----:B------:R-:W-:-:S04]  /*0100*/  IMAD.HI R2, R7, -0x6db6db6d, R6 ;  /* 0x9249249307027827 */ /* 0x000fc800078e0206 */
[--C-:B------:R-:W-:Y:S01]  /*0110*/  IMAD R5, R5, -0x62, R9.reuse ;  /* 0xffffff9e05057824 */ /* 0x100fe200078e0209 */
[----:B------:R-:W-:Y:S01]  /*0120*/  SHF.R.U32.HI R11, RZ, 0x1f, R2 ;  /* 0x0000001fff0b7819 */ /* 0x000fe20000011602 */
[----:B------:R-:W-:-:S03]  /*0130*/  IMAD.HI R9, R9, -0x6db6db6d, R8 ;  /* 0x9249249309097827 */ /* 0x000fc600078e0208 */
[----:B------:R-:W-:Y:S01]  /*0140*/  LEA.HI.SX32 R11, R2, R11, 0x1d ;  /* 0x0000000b020b7211 */ /* 0x000fe200078feaff */
[----:B------:R-:W-:Y:S01]  /*0150*/  IMAD.HI R4, R5, -0x6db6db6d, R4 ;  /* 0x9249249305047827 */ /* 0x000fe200078e0204 */
[----:B------:R-:W-:-:S03]  /*0160*/  SHF.R.U32.HI R2, RZ, 0x1f, R9 ;  /* 0x0000001fff027819 */ /* 0x000fc60000011609 */
[----:B------:R-:W-:Y:S01]  /*0170*/  IMAD R11, R11, -0xe, R7 ;  /* 0xfffffff20b0b7824 */ /* 0x000fe200078e0207 */
[----:B------:R-:W-:-:S04]  /*0180*/  SHF.R.U32.HI R5, RZ, 0x1f, R4 ;  /* 0x0000001fff057819 */ /* 0x000fc80000011604 */
[----:B------:R-:W-:Y:S02]  /*0190*/  LEA.HI.SX32 R5, R4, R5, 0x1e ;  /* 0x0000000504057211 */ /* 0x000fe400078ff2ff */
[----:B------:R-:W-:Y:S02]  /*01a0*/  SHF.L.U32 R11, R11, 0x1, RZ ;  /* 0x000000010b0b7819 */ /* 0x000fe400000006ff */
[----:B------:R-:W-:Y:S02]  /*01b0*/  SHF.L.U32 R8, R5, 0x1, RZ ;  /* 0x0000000105087819 */ /* 0x000fe400000006ff */
[C---:B------:R-:W-:Y:S02]  /*01c0*/  IADD3 R4, R11.reuse, 0x1, RZ ;  /* 0x000000010b047810 */ /* 0x040fe40007ffe0ff */
[C---:B------:R-:W-:Y:S02]  /*01d0*/  IADD3 R5, R11.reuse, -0x1, RZ ;  /* 0xffffffff0b057810 */ /* 0x040fe40007ffe0ff */
[----:B------:R-:W-:-:S02]  /*01e0*/  ISETP.GT.U32.AND P3, PT, R11, 0x1b, PT ;  /* 0x0000001b0b00780c */ /* 0x000fc40003f64070 */
[----:B------:R-:W-:Y:S02]  /*01f0*/  IADD3 R10, R8, -0x1, RZ ;  /* 0xffffffff080a7810 */ /* 0x000fe40007ffe0ff */
[----:B------:R-:W-:Y:S02]  /*0200*/  ISETP.GT.U32.AND P2, PT, R4, 0x1b, PT ;  /* 0x0000001b0400780c */ /* 0x000fe40003f44070 */
[----:B------:R-:W-:Y:S02]  /*0210*/  ISETP.GT.U32.AND P0, PT, R5, 0x1b, PT ;  /* 0x0000001b0500780c */ /* 0x000fe40003f04070 */
[----:B------:R-:W-:Y:S02]  /*0220*/  LEA.HI.SX32 R4, R9, R2, 0x1e ;  /* 0x0000000209047211 */ /* 0x000fe400078ff2ff */
[----:B------:R-:W-:Y:S02]  /*0230*/  ISETP.GT.U32.OR P5, PT, R10, 0x1b, P3 ;  /* 0x0000001b0a00780c */ /* 0x000fe40001fa4470 */
[----:B------:R-:W-:Y:S01]  /*0240*/  ISETP.GT.U32.OR P1, PT, R8, 0x1b, P0 ;  /* 0x0000001b0800780c */ /* 0x000fe20000724470 */
[----:B------:R-:W-:Y:S01]  /*0250*/  IMAD R5, R4, 0x38, R11 ;  /* 0x0000003804057824 */ /* 0x000fe200078e020b */
[----:B------:R-:W-:-:S02]  /*0260*/  MOV R2, 0x4 ;  /* 0x0000000400027802 */ /* 0x000fc40000000f00 */
[----:B------:R-:W-:Y:S02]  /*0270*/  ISETP.GT.U32.OR P6, PT, R8, 0x1b, P3 ;  /* 0x0000001b0800780c */ /* 0x000fe40001fc4470 */
[----:B------:R-:W-:Y:S01]  /*0280*/  IADD3 R11, R11, 0x2, RZ ;  /* 0x000000020b0b7810 */ /* 0x000fe20007ffe0ff */
[----:B------:R-:W-:Y:S01]  /*0290*/  IMAD.WIDE R4, R5, R2, c[0x0][0x168] ;  /* 0x00005a0005047625 */ /* 0x000fe200078e0202 */
[----:B------:R-:W-:Y:S02]  /*02a0*/  MOV R17, RZ ;  /* 0x000000ff00117202 */ /* 0x000fe40000000f00 */
[----:B------:R-:W-:Y:S02]  /*02b0*/  ISETP.GT.U32.OR P4, PT, R10, 0x1b, P2 ;  /* 0x0000001b0a00780c */ /* 0x000fe40001784470 */
[----:B------:R0:W2:Y:S01]  /*02c0*/  @!P5 LDG.E.CONSTANT R19, [R4.64+-0x70] ;  /* 0xffff90040413d981 */ /* 0x0000a2000c1e9900 */
[----:B------:R-:W-:-:S03]  /*02d0*/  ISETP.GT.U32.OR P5, PT, R8, 0x1b, P2 ;  /* 0x0000001b0800780c */ /* 0x000fc600017a4470 */
[----:B------:R-:W3:Y:S01]  /*02e0*/  @!P1 LDG.E.CONSTANT R20, [R4.64+-0x4] ;  /* 0xfffffc0404149981 */ /* 0x000ee2000c1e9900 */
[----:B------:R-:W-:-:S03]  /*02f0*/  ISETP.GT.U32.AND P1, PT, R11, 0x1b, PT ;  /* 0x0000001b0b00780c */ /* 0x000fc60003f24070 */
[----:B------:R-:W4:Y:S01]  /*0300*/  @!P6 LDG.E.CONSTANT R17, [R4.64] ;  /* 0x000000040411e981 */ /* 0x000f22000c1e9900 */
[C---:B------:R-:W-:Y:S02]  /*0310*/  ISETP.GT.U32.OR P6, PT, R8.reuse, 0x1b, P1 ;  /* 0x0000001b0800780c */ /* 0x040fe40000fc4470 */
[----:B------:R-:W-:Y:S01]  /*0320*/  IADD3 R9, R8, 0x1, RZ ;  /* 0x0000000108097810 */ /* 0x000fe20007ffe0ff */
[----:B------:R0:W5:Y:S01]  /*0330*/  @!P4 LDG.E.CONSTANT R15, [R4.64+-0x6c] ;  /* 0xffff9404040fc981 */ /* 0x000162000c1e9900 */
[----:B------:R-:W-:-:S03]  /*0340*/  ISETP.GT.U32.OR P4, PT, R10, 0x1b, P0 ;  /* 0x0000001b0a00780c */ /* 0x000fc60000784470 */
[----:B------:R-:W2:Y:S01]  /*0350*/  @!P5 LDG.E.CONSTANT R21, [R4.64+0x4] ;  /* 0x000004040415d981 */ /* 0x000ea2000c1e9900 */
[----:B------:R-:W-:-:S05]  /*0360*/  ISETP.GT.U32.OR P5, PT, R9, 0x1b, P0 ;  /* 0x0000001b0900780c */ /* 0x000fca00007a4470 */
[----:B------:R-:W0:Y:S01]  /*0370*/  @!P6 LDG.E.CONSTANT R18, [R4.64+0x8] ;  /* 0x000008040412e981 */ /* 0x000e22000c1e9900 */
[C---:B------:R-:W-:Y:S02]  /*0380*/  ISETP.GT.U32.OR P6, PT, R9.reuse, 0x1b, P3 ;  /* 0x0000001b0900780c */ /* 0x040fe40001fc4470 */
[----:B------:R-:W-:Y:S01]  /*0390*/  MOV R7, RZ ;  /* 0x000000ff00077202 */ /* 0x000fe20000000f00 */
[----:B------:R-:W5:Y:S04]  /*03a0*/  @!P4 LDG.E.CONSTANT R16, [R4.64+-0x74] ;  /* 0xffff8c040410c981 */ /* 0x000f68000c1e9900 */
[----:B------:R0:W5:Y:S01]  /*03b0*/  @!P5 LDG.E.CONSTANT R14, [R4.64+0x6c] ;  /* 0x00006c04040ed981 */ /* 0x000162000c1e9900 */
[----:B------:R-:W-:Y:S02]  /*03c0*/  ISETP.GT.U32.OR P5, PT, R9, 0x1b, P2 ;  /* 0x0000001b0900780c */ /* 0x000fe400017a4470 */
[----:B------:R-:W-:-:S03]  /*03d0*/  MOV R6, RZ ;  /* 0x000000ff00067202 */ /* 0x000fc60000000f00 */
[----:B------:R0:W5:Y:S01]  /*03e0*/  @!P6 LDG.E.CONSTANT R7, [R4.64+0x70] ;  /* 0x000070040407e981 */ /* 0x000162000c1e9900 */
[----:B------:R-:W-:Y:S02]  /*03f0*/  ISETP.GT.U32.OR P6, PT, R10, 0x1b, P1 ;  /* 0x0000001b0a00780c */ /* 0x000fe40000fc4470 */
[----:B------:R-:W-:-:S04]  /*0400*/  IADD3 R10, R8, 0x2, RZ ;  /* 0x00000002080a7810 */ /* 0x000fc80007ffe0ff */
[C---:B------:R-:W-:Y:S01]  /*0410*/  ISETP.GT.U32.OR P0, PT, R10.reuse, 0x1b, P0 ;  /* 0x0000001b0a00780c */ /* 0x040fe20000704470 */
[----:B------:R0:W5:Y:S01]  /*0420*/  @!P5 LDG.E.CONSTANT R6, [R4.64+0x74] ;  /* 0x000074040406d981 */ /* 0x000162000c1e9900 */
[C---:B------:R-:W-:Y:S02]  /*0430*/  ISETP.GT.U32.OR P3, PT, R10.reuse, 0x1b, P3 ;  /* 0x0000001b0a00780c */ /* 0x040fe40001f64470 */
[----:B------:R-:W-:Y:S02]  /*0440*/  ISETP.GT.U32.OR P5, PT, R9, 0x1b, P1 ;  /* 0x0000001b0900780c */ /* 0x000fe40000fa4470 */
[----:B------:R-:W-:Y:S02]  /*0450*/  MOV R9, RZ ;  /* 0x000000ff00097202 */ /* 0x000fe40000000f00 */
[C---:B------:R-:W-:Y:S02]  /*0460*/  ISETP.GT.U32.OR P2, PT, R10.reuse, 0x1b, P2 ;  /* 0x0000001b0a00780c */ /* 0x040fe40001744470 */
[----:B------:R-:W-:Y:S01]  /*0470*/  ISETP.GT.U32.OR P1, PT, R10, 0x1b, P1 ;  /* 0x0000001b0a00780c */ /* 0x000fe20000f24470 */
[----:B------:R-:W-:Y:S01]  /*0480*/  CS2R R12, SRZ ;  /* 0x00000000000c7805 */ /* 0x000fe2000001ff00 */
[----:B------:R0:W5:Y:S01]  /*0490*/  @!P6 LDG.E.CONSTANT R9, [R4.64+-0x68] ;  /* 0xffff98040409e981 */ /* 0x000162000c1e9900 */
[----:B------:R-:W-:Y:S01]  /*04a0*/  CS2R R10, SRZ ;  /* 0x00000000000a7805 */ /* 0x000fe2000001ff00 */
[----:B------:R-:W-:-:S03]  /*04b0*/  MOV R8, RZ ;  /* 0x000000ff00087202 */ /* 0x000fc60000000f00 */
[----:B------:R0:W5:Y:S04]  /*04c0*/  @!P0 LDG.E.CONSTANT R13, [R4.64+0xdc] ;  /* 0x0000dc04040d8981 */ /* 0x000168000c1e9900 */
[----:B------:R0:W5:Y:S04]  /*04d0*/  @!P3 LDG.E.CONSTANT R12, [R4.64+0xe0] ;  /* 0x0000e004040cb981 */ /* 0x000168000c1e9900 */
[----:B------:R0:W5:Y:S04]  /*04e0*/  @!P2 LDG.E.CONSTANT R11, [R4.64+0xe4] ;  /* 0x0000e404040ba981 */ /* 0x000168000c1e9900 */
[----:B------:R0:W5:Y:S04]  /*04f0*/  @!P5 LDG.E.CONSTANT R8, [R4.64+0x78] ;  /* 0x000078040408d981 */ /* 0x000168000c1e9900 */
[----:B------:R0:W5:Y:S01]  /*0500*/  @!P1 LDG.E.CONSTANT R10, [R4.64+0xe8] ;  /* 0x0000e804040a9981 */ /* 0x000162000c1e9900 */
[----:B------:R-:W-:-:S02]  /*0510*/  MOV R22, RZ ;  /* 0x000000ff00167202 */ /* 0x000fc40000000f00 */
[----:B------:R-:W-:-:S05]  /*0520*/  LEA R3, R3, R0, 0x7 ;  /* 0x0000000003037211 */ /* 0x000fca00078e38ff */
[----:B------:R-:W-:Y:S01]  /*0530*/  IMAD.WIDE R2, R3, R2, c[0x0][0x160] ;  /* 0x0000580003027625 */ /* 0x000fe200078e0202 */
[----:B---3--:R-:W-:Y:S01]  /*0540*/  FADD R0, RZ, -R20 ;  /* 0x80000014ff007221 */ /* 0x008fe20000000000 */
[----:B----4-:R-:W-:-:S04]  /*0550*/  FADD R24, RZ, -R17 ;  /* 0x80000011ff187221 */ /* 0x010fc80000000000 */
[----:B--2---:R-:W-:Y:S01]  /*0560*/  FADD R26, R24, R21 ;  /* 0x00000015181a7221 */ /* 0x004fe20000000000 */
[----:B-----5:R-:W-:Y:S01]  /*0570*/  @!P4 FADD R22, RZ, R16 ;  /* 0x00000010ff16c221 */ /* 0x020fe20000000000 */
[----:B------:R-:W-:Y:S01]  /*0580*/  FADD R16, RZ, R20 ;  /* 0x00000014ff107221 */ /* 0x000fe20000000000 */
[----:B------:R-:W-:Y:S01]  /*0590*/  FADD R20, RZ, R17 ;  /* 0x00000011ff147221 */ /* 0x000fe20000000000 */
[--C-:B------:R-:W-:Y:S01]  /*05a0*/  FADD R17, R0, R21.reuse ;  /* 0x0000001500117221 */ /* 0x100fe20000000000 */
[--C-:B------:R-:W-:Y:S01]  /*05b0*/  FADD R0, R24, -R21.reuse ;  /* 0x8000001518007221 */ /* 0x100fe20000000000 */
[--C-:B------:R-:W-:Y:S01]  /*05c0*/  FADD R23, R16, -R21.reuse ;  /* 0x8000001510177221 */ /* 0x100fe20000000000 */
[C-C-:B0-----:R-:W-:Y:S01]  /*05d0*/  FADD R4, R20.reuse, -R18.reuse ;  /* 0x8000001214047221 */ /* 0x141fe20000000000 */
[C-C-:B------:R-:W-:Y:S01]  /*05e0*/  FADD R16, R20.reuse, -R21.reuse ;  /* 0x8000001514107221 */ /* 0x140fe20000000000 */
[----:B------:R-:W-:Y:S01]  /*05f0*/  FADD R28, R20, R21 ;  /* 0x00000015141c7221 */ /* 0x000fe20000000000 */
[----:B------:R-:W-:Y:S01]  /*0600*/  FADD R18, R24, R18 ;  /* 0x0000001218127221 */ /* 0x000fe20000000000 */
[--C-:B------:R-:W-:Y:S01]  /*0610*/  FADD R24, RZ, R19.reuse ;  /* 0x00000013ff187221 */ /* 0x100fe20000000000 */
[----:B------:R-:W-:Y:S01]  /*0620*/  FADD R20, RZ, -R19 ;  /* 0x80000013ff147221 */ /* 0x000fe20000000000 */
[----:B------:R-:W-:-:S02]  /*0630*/  FADD R5, -R15, R22 ;  /* 0x000000160f057221 */ /* 0x000fc40000000100 */
[--C-:B------:R-:W-:Y:S01]  /*0640*/  FADD R24, R24, R15.reuse ;  /* 0x0000000f18187221 */ /* 0x100fe20000000000 */
[----:B------:R-:W-:Y:S01]  /*0650*/  FADD R22, R20, R15 ;  /* 0x0000000f14167221 */ /* 0x000fe20000000000 */
[--C-:B------:R-:W-:Y:S01]  /*0660*/  FADD R27, R23, R14.reuse ;  /* 0x0000000e171b7221 */ /* 0x100fe20000000000 */
[--C-:B------:R-:W-:Y:S01]  /*0670*/  FADD R5, R5, -R14.reuse ;  /* 0x8000000e05057221 */ /* 0x100fe20000000000 */
[----:B------:R-:W-:Y:S01]  /*0680*/  FADD R21, R17, R14 ;  /* 0x0000000e11157221 */ /* 0x000fe20000000000 */
[--C-:B------:R-:W-:Y:S01]  /*0690*/  FADD R29, R26, -R7.reuse ;  /* 0x800000071a1d7221 */ /* 0x100fe20000000000 */
[--C-:B------:R-:W-:Y:S01]  /*06a0*/  FADD R31, R28, R7.reuse ;  /* 0x000000071c1f7221 */ /* 0x100fe20000000000 */
[--C-:B------:R-:W-:Y:S01]  /*06b0*/  FADD R23, R16, -R7.reuse ;  /* 0x8000000710177221 */ /* 0x100fe20000000000 */
[--C-:B------:R-:W-:Y:S01]  /*06c0*/  FADD R25, R0, R7.reuse ;  /* 0x0000000700197221 */ /* 0x100fe20000000000 */
[--C-:B------:R-:W-:Y:S01]  /*06d0*/  FADD R15, R22, R7.reuse ;  /* 0x00000007160f7221 */ /* 0x100fe20000000000 */
[----:B------:R-:W-:Y:S01]  /*06e0*/  FADD R19, R24, -R7 ;  /* 0x8000000718137221 */ /* 0x000fe20000000000 */
[--C-:B------:R-:W-:Y:S01]  /*06f0*/  FADD R5, R5, R6.reuse ;  /* 0x0000000605057221 */ /* 0x100fe20000000000 */
[--C-:B------:R-:W-:Y:S01]  /*0700*/  FADD R21, R21, -R6.reuse ;  /* 0x8000000615157221 */ /* 0x100fe20000000000 */
[--C-:B------:R-:W-:Y:S01]  /*0710*/  FADD R27, R27, -R6.reuse ;  /* 0x800000061b1b7221 */ /* 0x100fe20000000000 */
[----:B------:R-:W-:Y:S01]  /*0720*/  FADD R20, R20, R9 ;  /* 0x0000000914147221 */ /* 0x000fe20000000000 */
[--C-:B------:R-:W-:Y:S01]  /*0730*/  FADD R23, R23, R6.reuse ;  /* 0x0000000617177221 */ /* 0x100fe20000000000 */
[--C-:B------:R-:W-:Y:S01]  /*0740*/  FADD R25, R25, R6.reuse ;  /* 0x0000000619197221 */ /* 0x100fe20000000000 */
[--C-:B------:R-:W-:Y:S01]  /*0750*/  FADD R29, R29, R6.reuse ;  /* 0x000000061d1d7221 */ /* 0x100fe20000000000 */
[--C-:B------:R-:W-:Y:S01]  /*0760*/  FADD R31, R31, R6.reuse ;  /* 0x000000061f1f7221 */ /* 0x100fe20000000000 */
[--C-:B------:R-:W-:Y:S01]  /*0770*/  FADD R15, R15, -R6.reuse ;  /* 0x800000060f0f7221 */ /* 0x100fe20000000000 */
[----:B------:R-:W-:Y:S01]  /*0780*/  FADD R19, R19, -R6 ;  /* 0x8000000613137221 */ /* 0x000fe20000000000 */
[--C-:B------:R-:W-:Y:S01]  /*0790*/  FADD R9, R4, -R7.reuse ;  /* 0x8000000704097221 */ /* 0x100fe20000000000 */
[----:B------:R-:W-:Y:S01]  /*07a0*/  FADD R33, R18, -R7 ;  /* 0x8000000712217221 */ /* 0x000fe20000000000 */
[----:B------:R-:W-:Y:S01]  /*07b0*/  FADD R6, R17, R13 ;  /* 0x0000000d11067221 */ /* 0x000fe20000000000 */
[--C-:B------:R-:W-:Y:S01]  /*07c0*/  FADD R16, R16, -R12.reuse ;  /* 0x8000000c10107221 */ /* 0x100fe20000000000 */
[----:B------:R-:W-:Y:S01]  /*07d0*/  FADD R7, R20, R7 ;  /* 0x0000000714077221 */ /* 0x000fe20000000000 */
[--C-:B------:R-:W-:Y:S01]  /*07e0*/  FADD R0, R0, R12.reuse ;  /* 0x0000000c00007221 */ /* 0x100fe20000000000 */
[----:B------:R-:W-:Y:S01]  /*07f0*/  FADD R17, R4, -R12 ;  /* 0x8000000c04117221 */ /* 0x000fe20000000000 */
[----:B------:R0:W-:Y:S01]  /*0800*/  STG.E [R2.64], R5 ;  /* 0x0000000502007986 */ /* 0x0001e2000c101904 */
[--C-:B------:R-:W-:Y:S01]  /*0810*/  FADD R13, R16, R11.reuse ;  /* 0x0000000b100d7221 */ /* 0x100fe20000000000 */
[--C-:B------:R-:W-:Y:S01]  /*0820*/  FADD R9, R9, R8.reuse ;  /* 0x0000000809097221 */ /* 0x100fe20000000000 */
[--C-:B------:R-:W-:Y:S01]  /*0830*/  FADD R33, R33, R8.reuse ;  /* 0x0000000821217221 */ /* 0x100fe20000000000 */
[----:B------:R-:W-:Y:S01]  /*0840*/  FADD R7, R7, -R8 ;  /* 0x8000000807077221 */ /* 0x000fe20000000000 */
[----:B------:R-:W-:Y:S01]  /*0850*/  FADD R17, R17, R10 ;  /* 0x0000000a11117221 */ /* 0x000fe20000000000 */
[--C-:B0-----:R-:W-:Y:S01]  /*0860*/  FADD R5, R6, -R11.reuse ;  /* 0x8000000b06057221 */ /* 0x101fe20000000000 */
[----:B------:R-:W-:Y:S01]  /*0870*/  FADD R11, R0, R11 ;  /* 0x0000000b000b7221 */ /* 0x000fe20000000000 */
[----:B------:R-:W-:Y:S04]  /*0880*/  STG.E [R2.64+0x62000], R21 ;  /* 0x0620001502007986 */ /* 0x000fe8000c101904 */
        /* <DEDUP_REMOVED lines=13> */
[----:B------:R-:W-:Y:S01]  /*0960*/  STG.E [R2.64+0x16f800], R17 ;  /* 0x16f8001102007986 */ /* 0x000fe2000c101904 */
[----:B------:R-:W-:Y:S05]  /*0970*/  EXIT ;  /* 0x000000000000794d */ /* 0x000fea0003800000 */
.L_x_0:
[----:B------:R-:W-:-:S00]  /*0980*/  BRA `(.L_x_0) ;  /* 0xfffffff000007947 */ /* 0x000fc0000383ffff */
[----:B------:R-:W-:-:S00]  /*0990*/  NOP ;  /* 0x0000000000007918 */ /* 0x000fc00000000000 */
        /* <DEDUP_REMOVED lines=14> */
.L_x_87:


//--------------------- .text.tvmgen_default_fused_nn_contrib_conv2d_winograd_without_weight_transform_add_nn_relu_1_kernel_1 --------------------------
	.section	.text.tvmgen_default_fused_nn_contrib_conv2d_winograd_without_weight_transform_add_nn_relu_1_kernel_1,"ax",@progbits
	.sectionflags	@"SHF_BARRIERS=1"
	.sectioninfo	@"SHI_REGISTERS=51"
	.align	128
        .global         tvmgen_default_fused_nn_contrib_conv2d_winograd_without_weight_transform_add_nn_relu_1_kernel_1
        .type           tvmgen_default_fused_nn_contrib_conv2d_winograd_without_weight_transform_add_nn_relu_1_kernel_1,@function
        .size           tvmgen_default_fused_nn_contrib_conv2d_winograd_without_weight_transform_add_nn_relu_1_kernel_1,(.L_x_88 - tvmgen_default_fused_nn_contrib_conv2d_winograd_without_weight_transform_add_nn_relu_1_kernel_1)
        .other          tvmgen_default_fused_nn_contrib_conv2d_winograd_without_weight_transform_add_nn_relu_1_kernel_1,@"STO_CUDA_ENTRY STV_DEFAULT"
tvmgen_default_fused_nn_contrib_conv2d_winograd_without_weight_transform_add_nn_relu_1_kernel_1:
.text.tvmgen_default_fused_nn_contrib_conv2d_winograd_without_weight_transform_add_nn_relu_1_kernel_1:
[----:B------:R-:W-:Y:S02]  /*0000*/  MOV R1, c[0x0][0x28] ;  /* 0x00000a0000017a02 */ /* 0x000fe40000000f00 */
[----:B------:R-:W0:Y:S01]  /*0010*/  S2R R0, SR_CTAID.Z ;  /* 0x0000000000007919 */ /* 0x000e220000002700 */
[----:B------:R-:W-:Y:S01]  /*0020*/  MOV R28, RZ ;  /* 0x000000ff001c7202 */ /* 0x000fe20000000f00 */
[----:B------:R-:W-:Y:S01]  /*0030*/  CS2R R40, SRZ ;  /* 0x0000000000287805 */ /* 0x000fe2000001ff00 */
[----:B------:R-:W-:Y:S01]  /*0040*/  MOV R5, RZ ;  /* 0x000000ff00057202 */ /* 0x000fe20000000f00 */
[----:B------:R-:W1:Y:S01]  /*0050*/  S2R R2, SR_TID.Y ;  /* 0x0000000000027919 */ /* 0x000e620000002200 */
[----:B------:R-:W-:Y:S01]  /*0060*/  MOV R20, RZ ;  /* 0x000000ff00147202 */ /* 0x000fe20000000f00 */
[----:B------:R-:W-:Y:S01]  /*0070*/  CS2R R38, SRZ ;  /* 0x0000000000267805 */ /* 0x000fe2000001ff00 */
[----:B------:R-:W-:Y:S01]  /*0080*/  MOV R35, RZ ;  /* 0x000000ff00237202 */ /* 0x000fe20000000f00 */
[----:B------:R-:W2:Y:S01]  /*0090*/  S2R R3, SR_TID.X ;  /* 0x0000000000037919 */ /* 0x000ea20000002100 */
[----:B------:R-:W-:Y:S01]  /*00a0*/  CS2R R36, SRZ ;  /* 0x0000000000247805 */ /* 0x000fe2000001ff00 */
[----:B------:R-:W-:Y:S01]  /*00b0*/  CS2R R30, SRZ ;  /* 0x00000000001e7805 */ /* 0x000fe2000001ff00 */
[----:B------:R-:W-:Y:S01]  /*00c0*/  MOV R25, RZ ;  /* 0x000000ff00197202 */ /* 0x000fe20000000f00 */
[----:B------:R-:W-:Y:S01]  /*00d0*/  ULDC.64 UR4, c[0x0][0x118] ;  /* 0x0000460000047ab9 */ /* 0x000fe20000000a00 */
[----:B------:R-:W-:-:S02]  /*00e0*/  MOV R26, RZ ;  /* 0x000000ff001a7202 */ /* 0x000fc40000000f00 */
[----:B------:R-:W-:Y:S02]  /*00f0*/  MOV R22, RZ ;  /* 0x000000ff00167202 */ /* 0x000fe40000000f00 */
[----:B------:R-:W-:Y:S02]  /*0100*/  MOV R14, RZ ;  /* 0x000000ff000e7202 */ /* 0x000fe40000000f00 */
[----:B------:R-:W-:Y:S02]  /*0110*/  MOV R12, RZ ;  /* 0x000000ff000c7202 */ /* 0x000fe40000000f00 */
.L_x_2:
[----:B------:R-:W3:Y:S01]  /*0120*/  S2R R7, SR_CTAID.Y ;  /* 0x0000000000077919 */ /* 0x000ee20000002600 */
[--C-:B-12---:R-:W-:Y:S01]  /*0130*/  IMAD R13, R2, 0x31, R3.reuse ;  /* 0x00000031020d7824 */ /* 0x106fe200078e0203 */
[C---:B0-----:R-:W-:Y:S02]  /*0140*/  LEA R9, R0.reuse, R5, 0x3 ;  /* 0x0000000500097211 */ /* 0x041fe400078e18ff */
[----:B------:R-:W-:Y:S01]  /*0150*/  MOV R4, 0x4 ;  /* 0x0000000400047802 */ /* 0x000fe20000000f00 */
[----:B------:R-:W-:Y:S01]  /*0160*/  IMAD R17, R0, 0x6200, R3 ;  /* 0x0000620000117824 */ /* 0x000fe200078e0203 */
[----:B------:R-:W-:Y:S01]  /*0170*/  SHF.L.U32 R15, R13, 0x2, RZ ;  /* 0x000000020d0f7819 */ /* 0x000fe200000006ff */
[----:B------:R-:W-:Y:S01]  /*0180*/  BAR.SYNC.DEFER_BLOCKING 0x0 ;  /* 0x0000000000007b1d */ /* 0x000fe20000010000 */
[----:B------:R-:W-:-:S02]  /*0190*/  SHF.L.U32 R9, R9, 0xb, RZ ;  /* 0x0000000b09097819 */ /* 0x000fc400000006ff */
[----:B------:R-:W-:Y:S02]  /*01a0*/  LOP3.LUT R8, R15, 0xffffff80, RZ, 0xc0, !PT ;  /* 0xffffff800f087812 */ /* 0x000fe400078ec0ff */
[----:B---3--:R-:W-:-:S04]  /*01b0*/  SHF.L.U32 R16, R7, 0x5, RZ ;  /* 0x0000000507107819 */ /* 0x008fc800000006ff */
[----:B------:R-:W-:-:S04]  /*01c0*/  LOP3.LUT R6, R16, 0xffffffe0, R13, 0xe2, !PT ;  /* 0xffffffe010067812 */ /* 0x000fc800078ee20d */
[----:B------:R-:W-:Y:S02]  /*01d0*/  IADD3 R11, R9, R6, R8 ;  /* 0x00000006090b7210 */ /* 0x000fe40007ffe008 */
[----:B------:R-:W0:Y:S01]  /*01e0*/  S2R R8, SR_CTAID.X ;  /* 0x0000000000087919 */ /* 0x000e220000002500 */
[C---:B------:R-:W-:Y:S02]  /*01f0*/  ISETP.GT.AND P0, PT, R13.reuse, 0x77, PT ;  /* 0x000000770d00780c */ /* 0x040fe40003f04270 */
[----:B------:R-:W-:Y:S01]  /*0200*/  IADD3 R18, R13, 0x4, RZ ;  /* 0x000000040d127810 */ /* 0x000fe20007ffe0ff */
[----:B------:R-:W-:Y:S01]  /*0210*/  IMAD.WIDE R10, R11, R4, c[0x0][0x170] ;  /* 0x00005c000b0a7625 */ /* 0x000fe200078e0204 */
[----:B------:R-:W-:Y:S02]  /*0220*/  ISETP.GT.OR P0, PT, R2, 0x2, P0 ;  /* 0x000000020200780c */ /* 0x000fe40000704670 */
[----:B------:R-:W-:Y:S02]  /*0230*/  SHF.L.U32 R19, R7, 0x5, RZ ;  /* 0x0000000507137819 */ /* 0x000fe400000006ff */
[----:B------:R-:W-:Y:S01]  /*0240*/  SHF.R.S32.HI R24, RZ, 0x1, R2 ;  /* 0x00000001ff187819 */ /* 0x000fe20000011402 */
[----:B------:R1:W2:Y:S01]  /*0250*/  LDG.E.CONSTANT R6, [R10.64] ;  /* 0x000000040a067981 */ /* 0x0002a2000c1e9900 */
[----:B------:R-:W-:-:S02]  /*0260*/  LOP3.LUT R18, R19, 0xffffffe0, R18, 0xe2, !PT ;  /* 0xffffffe013127812 */ /* 0x000fc400078ee212 */
[----:B-1----:R-:W-:-:S05]  /*0270*/  IADD3 R10, R15, 0x310, RZ ;  /* 0x000003100f0a7810 */ /* 0x002fca0007ffe0ff */
[----:B------:R-:W-:Y:S01]  /*0280*/  @!P0 IADD3 R15, R15, 0x620, RZ ;  /* 0x000006200f0f8810 */ /* 0x000fe20007ffe0ff */
[----:B0-----:R-:W-:Y:S01]  /*0290*/  IMAD R19, R8, 0x62, R17 ;  /* 0x0000006208137824 */ /* 0x001fe200078e0211 */
[----:B------:R-:W-:Y:S02]  /*02a0*/  @!P0 IADD3 R17, R13, 0x8, RZ ;  /* 0x000000080d118810 */ /* 0x000fe40007ffe0ff */
[----:B------:R-:W-:Y:S01]  /*02b0*/  LOP3.LUT R10, R10, 0xffffff80, RZ, 0xc0, !PT ;  /* 0xffffff800a0a7812 */ /* 0x000fe200078ec0ff */
[----:B------:R-:W-:Y:S01]  /*02c0*/  IMAD R19, R24, 0xc4, R19 ;  /* 0x000000c418137824 */ /* 0x000fe200078e0213 */
[----:B------:R-:W-:Y:S02]  /*02d0*/  LOP3.LUT R24, R2, 0x1, RZ, 0xc0, !PT ;  /* 0x0000000102187812 */ /* 0x000fe400078ec0ff */
[----:B------:R-:W-:Y:S02]  /*02e0*/  @!P0 LOP3.LUT R16, R16, 0xffffffe0, R17, 0xe2, !PT ;  /* 0xffffffe010108812 */ /* 0x000fe400078ee211 */
[----:B------:R-:W-:Y:S01]  /*02f0*/  @!P0 LOP3.LUT R15, R15, 0xffffff80, RZ, 0xc0, !PT ;  /* 0xffffff800f0f8812 */ /* 0x000fe200078ec0ff */
[----:B------:R-:W-:Y:S01]  /*0300*/  IMAD R24, R24, 0x31, R19 ;  /* 0x0000003118187824 */ /* 0x000fe200078e0213 */
[----:B------:R-:W-:-:S02]  /*0310*/  IADD3 R19, R9, R18, R10 ;  /* 0x0000001209137210 */ /* 0x000fc40007ffe00a */
[----:B------:R-:W-:Y:S01]  /*0320*/  @!P0 IADD3 R15, R9, R16, R15 ;  /* 0x00000010090f8210 */ /* 0x000fe20007ffe00f */
[----:B------:R-:W-:Y:S02]  /*0330*/  IMAD R11, R5, 0xc40, R24 ;  /* 0x00000c40050b7824 */ /* 0x000fe400078e0218 */
[----:B------:R-:W-:-:S04]  /*0340*/  IMAD.WIDE R18, R19, R4, c[0x0][0x170] ;  /* 0x00005c0013127625 */ /* 0x000fc800078e0204 */
[-C--:B------:R-:W-:Y:S02]  /*0350*/  @!P0 IMAD.WIDE R16, R15, R4.reuse, c[0x0][0x170] ;  /* 0x00005c000f108625 */ /* 0x080fe400078e0204 */
[----:B------:R-:W3:Y:S02]  /*0360*/  LDG.E.CONSTANT R18, [R18.64] ;  /* 0x0000000412127981 */ /* 0x000ee4000c1e9900 */
[----:B------:R-:W-:Y:S02]  /*0370*/  IMAD.WIDE R10, R11, R4, c[0x0][0x168] ;  /* 0x00005a000b0a7625 */ /* 0x000fe400078e0204 */
[----:B------:R-:W4:Y:S04]  /*0380*/  @!P0 LDG.E.CONSTANT R16, [R16.64] ;  /* 0x0000000410108981 */ /* 0x000f28000c1e9900 */
[----:B------:R-:W5:Y:S04]  /*0390*/  LDG.E.CONSTANT R4, [R10.64] ;  /* 0x000000040a047981 */ /* 0x000f68000c1e9900 */
[----:B------:R-:W5:Y:S04]  /*03a0*/  LDG.E.CONSTANT R24, [R10.64+0x620] ;  /* 0x000620040a187981 */ /* 0x000f68000c1e9900 */
[----:B------:R-:W5:Y:S04]  /*03b0*/  LDG.E.CONSTANT R32, [R10.64+0xc40] ;  /* 0x000c40040a207981 */ /* 0x000f68000c1e9900 */
[----:B------:R-:W5:Y:S04]  /*03c0*/  LDG.E.CONSTANT R34, [R10.64+0x1260] ;  /* 0x001260040a227981 */ /* 0x000f68000c1e9900 */
[----:B------:R-:W5:Y:S04]  /*03d0*/  LDG.E.CONSTANT R42, [R10.64+0x1880] ;  /* 0x001880040a2a7981 */ /* 0x000f68000c1e9900 */
[----:B------:R-:W5:Y:S04]  /*03e0*/  LDG.E.CONSTANT R44, [R10.64+0x1ea0] ;  /* 0x001ea0040a2c7981 */ /* 0x000f68000c1e9900 */
[----:B------:R-:W5:Y:S04]  /*03f0*/  LDG.E.CONSTANT R46, [R10.64+0x24c0] ;  /* 0x0024c0040a2e7981 */ /* 0x000f68000c1e9900 */
[----:B------:R-:W5:Y:S01]  /*0400*/  LDG.E.CONSTANT R48, [R10.64+0x2ae0] ;  /* 0x002ae0040a307981 */ /* 0x000f62000c1e9900 */
[----:B------:R-:W-:-:S03]  /*0410*/  LEA R9, R2, 0x80, 0x3 ;  /* 0x0000008002097811 */ /* 0x000fc600078e18ff */
[----:B--2---:R0:W-:Y:S02]  /*0420*/  STS [R13.X4], R6 ;  /* 0x000000060d007388 */ /* 0x0041e40000004800 */
[----:B0-----:R-:W-:-:S04]  /*0430*/  LEA R6, R3, 0x800, 0x2 ;  /* 0x0000080003067811 */ /* 0x001fc800078e10ff */
[----:B------:R-:W-:Y:S01]  /*0440*/  IADD3 R6, R6, 0x188, RZ ;  /* 0x0000018806067810 */ /* 0x000fe20007ffe0ff */
[----:B---3--:R-:W-:Y:S04]  /*0450*/  STS [R13.X4+0x310], R18 ;  /* 0x000310120d007388 */ /* 0x008fe80000004800 */
[----:B----4-:R-:W-:Y:S04]  /*0460*/  @!P0 STS [R13.X4+0x620], R16 ;  /* 0x000620100d008388 */ /* 0x010fe80000004800 */
[----:B-----5:R0:W-:Y:S04]  /*0470*/  STS [R13.X4+0x800], R4 ;  /* 0x000800040d007388 */ /* 0x0201e80000004800 */
[----:B------:R1:W-:Y:S04]  /*0480*/  STS [R13.X4+0xb10], R24 ;  /* 0x000b10180d007388 */ /* 0x0003e80000004800 */
[----:B------:R1:W-:Y:S04]  /*0490*/  STS [R13.X4+0xe20], R32 ;  /* 0x000e20200d007388 */ /* 0x0003e80000004800 */
[----:B------:R1:W-:Y:S04]  /*04a0*/  STS [R13.X4+0x1130], R34 ;  /* 0x001130220d007388 */ /* 0x0003e80000004800 */
[----:B------:R1:W-:Y:S04]  /*04b0*/  STS [R13.X4+0x1440], R42 ;  /* 0x0014402a0d007388 */ /* 0x0003e80000004800 */
[----:B------:R1:W-:Y:S04]  /*04c0*/  STS [R13.X4+0x1750], R44 ;  /* 0x0017502c0d007388 */ /* 0x0003e80000004800 */
[----:B------:R1:W-:Y:S04]  /*04d0*/  STS [R13.X4+0x1a60], R46 ;  /* 0x001a602e0d007388 */ /* 0x0003e80000004800 */
[----:B------:R1:W-:Y:S01]  /*04e0*/  STS [R13.X4+0x1d70], R48 ;  /* 0x001d70300d007388 */ /* 0x0003e20000004800 */
[----:B0-----:R-:W-:-:S03]  /*04f0*/  MOV R4, 0x80 ;  /* 0x0000008000047802 */ /* 0x001fc60000000f00 */
[----:B------:R-:W-:Y:S06]  /*0500*/  BAR.SYNC.DEFER_BLOCKING 0x0 ;  /* 0x0000000000007b1d */ /* 0x000fec0000010000 */
.L_x_1:
[----:B------:R-:W-:Y:S01]  /*0510*/  LDS R29, [R6+-0x188] ;  /* 0xfffe7800061d7984 */ /* 0x000fe20000000800 */
[----:B------:R-:W-:-:S03]  /*0520*/  IADD3 R4, R4, 0x400, RZ ;  /* 0x0000040004047810 */ /* 0x000fc60007ffe0ff */
[----:B------:R-:W0:Y:S01]  /*0530*/  LDS.64 R16, [R9+-0x80] ;  /* 0xffff800009107984 */ /* 0x000e220000000a00 */
[----:B------:R-:W-:-:S03]  /*0540*/  ISETP.NE.AND P0, PT, R4, 0x880, PT ;  /* 0x000008800400780c */ /* 0x000fc60003f05270 */
[----:B------:R-:W2:Y:S04]  /*0550*/  LDS R15, [R6+-0xc4] ;  /* 0xffff3c00060f7984 */ /* 0x000ea80000000800 */
[----:B------:R-:W3:Y:S04]  /*0560*/  LDS.64 R10, [R9+-0x60] ;  /* 0xffffa000090a7984 */ /* 0x000ee80000000a00 */
[----:B-1----:R-:W1:Y:S01]  /*0570*/  LDS.64 R32, [R9+-0x40] ;  /* 0xffffc00009207984 */ /* 0x002e620000000a00 */
[C---:B0-----:R-:W-:Y:S01]  /*0580*/  FFMA R34, R29.reuse, R17, R20 ;  /* 0x000000111d227223 */ /* 0x041fe20000000014 */
[----:B------:R-:W-:-:S02]  /*0590*/  FFMA R13, R29, R16, R28 ;  /* 0x000000101d0d7223 */ /* 0x000fc4000000001c */
[----:B------:R-:W0:Y:S01]  /*05a0*/  LDS.64 R20, [R9+-0x20] ;  /* 0xffffe00009147984 */ /* 0x000e220000000a00 */
[----:B--2---:R-:W-:Y:S01]  /*05b0*/  FFMA R23, R16, R15, R35 ;  /* 0x0000000f10177223 */ /* 0x004fe20000000023 */
[----:B------:R-:W-:Y:S02]  /*05c0*/  FFMA R18, R15, R17, R40 ;  /* 0x000000110f127223 */ /* 0x000fe40000000028 */
[----:B------:R-:W-:Y:S01]  /*05d0*/  LDS.64 R16, [R9] ;  /* 0x0000000009107984 */ /* 0x000fe20000000a00 */
[C---:B---3--:R-:W-:Y:S01]  /*05e0*/  FFMA R27, R29.reuse, R10, R38 ;  /* 0x0000000a1d1b7223 */ /* 0x048fe20000000026 */
[-C--:B------:R-:W-:Y:S01]  /*05f0*/  FFMA R28, R29, R11.reuse, R36 ;  /* 0x0000000b1d1c7223 */ /* 0x080fe20000000024 */
[----:B------:R-:W-:Y:S01]  /*0600*/  FFMA R24, R15, R11, R30 ;  /* 0x0000000b0f187223 */ /* 0x000fe2000000001e */
[----:B------:R-:W-:Y:S01]  /*0610*/  FFMA R19, R10, R15, R41 ;  /* 0x0000000f0a137223 */ /* 0x000fe20000000029 */
[C---:B-1----:R-:W-:Y:S01]  /*0620*/  FFMA R35, R29.reuse, R32, R25 ;  /* 0x000000201d237223 */ /* 0x042fe20000000019 */
[----:B------:R-:W-:Y:S01]  /*0630*/  FFMA R26, R29, R33, R26 ;  /* 0x000000211d1a7223 */ /* 0x000fe2000000001a */
[----:B------:R-:W-:Y:S01]  /*0640*/  FFMA R25, R32, R15, R39 ;  /* 0x0000000f20197223 */ /* 0x000fe20000000027 */
[----:B------:R-:W1:Y:S01]  /*0650*/  LDS R30, [R6] ;  /* 0x00000000061e7984 */ /* 0x000e620000000800 */
[----:B------:R-:W-:-:S03]  /*0660*/  FFMA R33, R15, R33, R22 ;  /* 0x000000210f217223 */ /* 0x000fc60000000016 */
[----:B------:R-:W2:Y:S04]  /*0670*/  LDS R32, [R6+0xc4] ;  /* 0x0000c40006207984 */ /* 0x000ea80000000800 */
[----:B------:R-:W3:Y:S01]  /*0680*/  LDS.64 R10, [R9+0x40] ;  /* 0x00004000090a7984 */ /* 0x000ee20000000a00 */
[C---:B0-----:R-:W-:Y:S01]  /*0690*/  FFMA R31, R29.reuse, R20, R31 ;  /* 0x000000141d1f7223 */ /* 0x041fe2000000001f */
[----:B------:R-:W-:Y:S01]  /*06a0*/  FFMA R29, R29, R21, R14 ;  /* 0x000000151d1d7223 */ /* 0x000fe2000000000e */
[----:B------:R-:W-:Y:S01]  /*06b0*/  FFMA R37, R20, R15, R37 ;  /* 0x0000000f14257223 */ /* 0x000fe20000000025 */
[----:B------:R-:W-:Y:S02]  /*06c0*/  FFMA R21, R15, R21, R12 ;  /* 0x000000150f157223 */ /* 0x000fe4000000000c */
[----:B------:R-:W0:Y:S01]  /*06d0*/  LDS.64 R14, [R9+0x20] ;  /* 0x00002000090e7984 */ /* 0x000e220000000a00 */
[C---:B-1----:R-:W-:Y:S01]  /*06e0*/  FFMA R22, R30.reuse, R16, R13 ;  /* 0x000000101e167223 */ /* 0x042fe2000000000d */
[----:B------:R-:W-:-:S02]  /*06f0*/  FFMA R34, R30, R17, R34 ;  /* 0x000000111e227223 */ /* 0x000fc40000000022 */
[----:B------:R-:W1:Y:S01]  /*0700*/  LDS.64 R12, [R9+0x60] ;  /* 0x00006000090c7984 */ /* 0x000e620000000a00 */
[----:B--2---:R-:W-:Y:S01]  /*0710*/  FFMA R23, R16, R32, R23 ;  /* 0x0000002010177223 */ /* 0x004fe20000000017 */
[----:B------:R-:W-:Y:S01]  /*0720*/  FFMA R18, R32, R17, R18 ;  /* 0x0000001120127223 */ /* 0x000fe20000000012 */
[----:B---3--:R-:W-:Y:S01]  /*0730*/  FFMA R17, R30, R10, R35 ;  /* 0x0000000a1e117223 */ /* 0x008fe20000000023 */
[----:B------:R-:W-:Y:S01]  /*0740*/  FFMA R25, R10, R32, R25 ;  /* 0x000000200a197223 */ /* 0x000fe20000000019 */
[C---:B------:R-:W-:Y:S01]  /*0750*/  FFMA R26, R30.reuse, R11, R26 ;  /* 0x0000000b1e1a7223 */ /* 0x040fe2000000001a */
[----:B------:R-:W-:Y:S01]  /*0760*/  LDS R35, [R6+0x24c] ;  /* 0x00024c0006237984 */ /* 0x000fe20000000800 */
[CC--:B0-----:R-:W-:Y:S01]  /*0770*/  FFMA R16, R30.reuse, R15.reuse, R28 ;  /* 0x0000000f1e107223 */ /* 0x0c1fe2000000001c */
[----:B------:R-:W-:Y:S01]  /*0780*/  FFMA R27, R30, R14, R27 ;  /* 0x0000000e1e1b7223 */ /* 0x000fe2000000001b */
[-C--:B------:R-:W-:Y:S01]  /*0790*/  FFMA R19, R14, R32.reuse, R19 ;  /* 0x000000200e137223 */ /* 0x080fe20000000013 */
[C---:B------:R-:W-:Y:S01]  /*07a0*/  FFMA R24, R32.reuse, R15, R24 ;  /* 0x0000000f20187223 */ /* 0x040fe20000000018 */
[----:B------:R-:W-:Y:S01]  /*07b0*/  FFMA R28, R32, R11, R33 ;  /* 0x0000000b201c7223 */ /* 0x000fe20000000021 */
[----:B------:R-:W0:Y:S04]  /*07c0*/  LDS.64 R14, [R9+0xa0] ;  /* 0x0000a000090e7984 */ /* 0x000e280000000a00 */
[----:B------:R-:W2:Y:S01]  /*07d0*/  LDS.64 R10, [R9+0x80] ;  /* 0x00008000090a7984 */ /* 0x000ea20000000a00 */
[----:B-1----:R-:W-:Y:S01]  /*07e0*/  FFMA R37, R12, R32, R37 ;  /* 0x000000200c257223 */ /* 0x002fe20000000025 */
[----:B------:R-:W-:Y:S01]  /*07f0*/  FFMA R31, R30, R12, R31 ;  /* 0x0000000c1e1f7223 */ /* 0x000fe2000000001f */
[-C--:B------:R-:W-:Y:S01]  /*0800*/  FFMA R32, R32, R13.reuse, R21 ;  /* 0x0000000d20207223 */ /* 0x080fe20000000015 */
[----:B------:R-:W1:Y:S01]  /*0810*/  LDS R33, [R6+0x188] ;  /* 0x0001880006217984 */ /* 0x000e620000000800 */
[----:B------:R-:W-:-:S03]  /*0820*/  FFMA R30, R30, R13, R29 ;  /* 0x0000000d1e1e7223 */ /* 0x000fc6000000001d */
[----:B------:R-:W3:Y:S04]  /*0830*/  LDS.64 R20, [R9+0xc0] ;  /* 0x0000c00009147984 */ /* 0x000ee80000000a00 */
[----:B------:R-:W-:Y:S01]  /*0840*/  LDS R29, [R6+0x3d4] ;  /* 0x0003d400061d7984 */ /* 0x000fe20000000800 */
[----:B0-----:R-:W-:Y:S01]  /*0850*/  FFMA R13, R14, R35, R19 ;  /* 0x000000230e0d7223 */ /* 0x001fe20000000013 */
[C---:B------:R-:W-:Y:S01]  /*0860*/  FFMA R24, R35.reuse, R15, R24 ;  /* 0x0000000f23187223 */ /* 0x040fe20000000018 */
[----:B--2---:R-:W-:Y:S01]  /*0870*/  FFMA R12, R35, R11, R18 ;  /* 0x0000000b230c7223 */ /* 0x004fe20000000012 */
[----:B------:R-:W-:Y:S01]  /*0880*/  FFMA R23, R10, R35, R23 ;  /* 0x000000230a177223 */ /* 0x000fe20000000017 */
[----:B------:R-:W0:Y:S01]  /*0890*/  LDS.64 R18, [R9+0xe0] ;  /* 0x0000e00009127984 */ /* 0x000e220000000a00 */
[C---:B-1----:R-:W-:Y:S01]  /*08a0*/  FFMA R22, R33.reuse, R10, R22 ;  /* 0x0000000a21167223 */ /* 0x042fe20000000016 */
[C---:B------:R-:W-:Y:S01]  /*08b0*/  FFMA R10, R33.reuse, R11, R34 ;  /* 0x0000000b210a7223 */ /* 0x040fe20000000022 */
[C---:B------:R-:W-:Y:S01]  /*08c0*/  FFMA R11, R33.reuse, R14, R27 ;  /* 0x0000000e210b7223 */ /* 0x040fe2000000001b */
[C---:B------:R-:W-:Y:S01]  /*08d0*/  FFMA R14, R33.reuse, R15, R16 ;  /* 0x0000000f210e7223 */ /* 0x040fe20000000010 */
[C---:B---3--:R-:W-:Y:S01]  /*08e0*/  FFMA R15, R33.reuse, R20, R17 ;  /* 0x00000014210f7223 */ /* 0x048fe20000000011 */
[----:B------:R-:W-:Y:S01]  /*08f0*/  LDS R27, [R6+0x310] ;  /* 0x00031000061b7984 */ /* 0x000fe20000000800 */
[----:B------:R-:W-:Y:S01]  /*0900*/  FFMA R25, R20, R35, R25 ;  /* 0x0000002314197223 */ /* 0x000fe20000000019 */
[-C--:B------:R-:W-:Y:S01]  /*0910*/  FFMA R26, R33, R21.reuse, R26 ;  /* 0x00000015211a7223 */ /* 0x080fe2000000001a */
[----:B------:R-:W-:Y:S01]  /*0920*/  FFMA R28, R35, R21, R28 ;  /* 0x00000015231c7223 */ /* 0x000fe2000000001c */
[----:B------:R-:W1:Y:S04]  /*0930*/  LDS.64 R16, [R9+0x100] ;  /* 0x0001000009107984 */ /* 0x000e680000000a00 */
[----:B------:R-:W2:Y:S01]  /*0940*/  LDS.64 R20, [R9+0x140] ;  /* 0x0001400009147984 */ /* 0x000ea20000000a00 */
[C---:B0-----:R-:W-:Y:S01]  /*0950*/  FFMA R31, R33.reuse, R18, R31 ;  /* 0x00000012211f7223 */ /* 0x041fe2000000001f */
[----:B------:R-:W-:Y:S01]  /*0960*/  FFMA R37, R18, R35, R37 ;  /* 0x0000002312257223 */ /* 0x000fe20000000025 */
[-C--:B------:R-:W-:Y:S01]  /*0970*/  FFMA R30, R33, R19.reuse, R30 ;  /* 0x00000013211e7223 */ /* 0x080fe2000000001e */
[----:B------:R-:W-:-:S02]  /*0980*/  FFMA R32, R35, R19, R32 ;  /* 0x0000001323207223 */ /* 0x000fc40000000020 */
[----:B------:R-:W0:Y:S01]  /*0990*/  LDS.64 R18, [R9+0x120] ;  /* 0x0001200009127984 */ /* 0x000e220000000a00 */
[C---:B-1----:R-:W-:Y:S01]  /*09a0*/  FFMA R33, R27.reuse, R16, R22 ;  /* 0x000000101b217223 */ /* 0x042fe20000000016 */
[----:B------:R-:W-:Y:S01]  /*09b0*/  FFMA R35, R16, R29, R23 ;  /* 0x0000001d10237223 */ /* 0x000fe20000000017 */
[-C--:B------:R-:W-:Y:S01]  /*09c0*/  FFMA R10, R27, R17.reuse, R10 ;  /* 0x000000111b0a7223 */ /* 0x080fe2000000000a */
[----:B------:R-:W-:Y:S01]  /*09d0*/  FFMA R16, R29, R17, R12 ;  /* 0x000000111d107223 */ /* 0x000fe2000000000c */
[----:B------:R-:W1:Y:S01]  /*09e0*/  LDS.64 R22, [R9+0x160] ;  /* 0x0001600009167984 */ /* 0x000e620000000a00 */
[C---:B--2---:R-:W-:Y:S01]  /*09f0*/  FFMA R36, R27.reuse, R20, R15 ;  /* 0x000000141b247223 */ /* 0x044fe2000000000f */
[-C--:B------:R-:W-:Y:S01]  /*0a00*/  FFMA R26, R27, R21.reuse, R26 ;  /* 0x000000151b1a7223 */ /* 0x080fe2000000001a */
[----:B------:R-:W-:Y:S01]  /*0a10*/  FFMA R28, R29, R21, R28 ;  /* 0x000000151d1c7223 */ /* 0x000fe2000000001c */
[-C--:B------:R-:W-:Y:S01]  /*0a20*/  FFMA R25, R20, R29.reuse, R25 ;  /* 0x0000001d14197223 */ /* 0x080fe20000000019 */
[----:B------:R-:W-:Y:S01]  /*0a30*/  LDS R21, [R6+0x498] ;  /* 0x0004980006157984 */ /* 0x000fe20000000800 */
[----:B0-----:R-:W-:Y:S01]  /*0a40*/  FFMA R17, R18, R29, R13 ;  /* 0x0000001d12117223 */ /* 0x001fe2000000000d */
[----:B------:R-:W-:-:S02]  /*0a50*/  FFMA R34, R27, R19, R14 ;  /* 0x000000131b227223 */ /* 0x000fc4000000000e */
[----:B------:R-:W0:Y:S01]  /*0a60*/  LDS.64 R12, [R9+0x180] ;  /* 0x00018000090c7984 */ /* 0x000e220000000a00 */
[----:B------:R-:W-:Y:S01]  /*0a70*/  FFMA R11, R27, R18, R11 ;  /* 0x000000121b0b7223 */ /* 0x000fe2000000000b */
[----:B------:R-:W-:Y:S02]  /*0a80*/  FFMA R24, R29, R19, R24 ;  /* 0x000000131d187223 */ /* 0x000fe40000000018 */
[----:B------:R-:W2:Y:S01]  /*0a90*/  LDS.64 R14, [R9+0x1a0] ;  /* 0x0001a000090e7984 */ /* 0x000ea20000000a00 */
[-C--:B-1----:R-:W-:Y:S01]  /*0aa0*/  FFMA R30, R27, R23.reuse, R30 ;  /* 0x000000171b1e7223 */ /* 0x082fe2000000001e */
[----:B------:R-:W-:Y:S01]  /*0ab0*/  FFMA R32, R29, R23, R32 ;  /* 0x000000171d207223 */ /* 0x000fe20000000020 */
[----:B------:R-:W-:Y:S01]  /*0ac0*/  FFMA R31, R27, R22, R31 ;  /* 0x000000161b1f7223 */ /* 0x000fe2000000001f */
[----:B------:R-:W-:Y:S01]  /*0ad0*/  FFMA R22, R22, R29, R37 ;  /* 0x0000001d16167223 */ /* 0x000fe20000000025 */
[----:B------:R-:W1:Y:S04]  /*0ae0*/  LDS.64 R18, [R9+0x1c0] ;  /* 0x0001c00009127984 */ /* 0x000e680000000a00 */
[----:B------:R-:W3:Y:S01]  /*0af0*/  LDS R37, [R6+0x55c] ;  /* 0x00055c0006257984 */ /* 0x000ee20000000800 */
[C---:B0-----:R-:W-:Y:S01]  /*0b00*/  FFMA R20, R21.reuse, R13, R10 ;  /* 0x0000000d15147223 */ /* 0x041fe2000000000a */
[C---:B------:R-:W-:Y:S01]  /*0b10*/  FFMA R33, R21.reuse, R12, R33 ;  /* 0x0000000c15217223 */ /* 0x040fe20000000021 */
[C---:B--2---:R-:W-:Y:S01]  /*0b20*/  FFMA R23, R21.reuse, R14, R11 ;  /* 0x0000000e15177223 */ /* 0x044fe2000000000b */
[C---:B------:R-:W-:Y:S01]  /*0b30*/  FFMA R34, R21.reuse, R15, R34 ;  /* 0x0000000f15227223 */ /* 0x040fe20000000022 */
[----:B------:R-:W0:Y:S01]  /*0b40*/  LDS.64 R10, [R9+0x1e0] ;  /* 0x0001e000090a7984 */ /* 0x000e220000000a00 */
[C---:B-1----:R-:W-:Y:S01]  /*0b50*/  FFMA R27, R21.reuse, R18, R36 ;  /* 0x00000012151b7223 */ /* 0x042fe20000000024 */
[----:B------:R-:W-:-:S02]  /*0b60*/  FFMA R26, R21, R19, R26 ;  /* 0x00000013151a7223 */ /* 0x000fc4000000001a */
[----:B------:R-:W-:Y:S01]  /*0b70*/  LDS R36, [R6+0x620] ;  /* 0x0006200006247984 */ /* 0x000fe20000000800 */
[----:B---3--:R-:W-:Y:S01]  /*0b80*/  FFMA R29, R18, R37, R25 ;  /* 0x00000025121d7223 */ /* 0x008fe20000000019 */
[C---:B------:R-:W-:Y:S02]  /*0b90*/  FFMA R28, R37.reuse, R19, R28 ;  /* 0x00000013251c7223 */ /* 0x040fe4000000001c */
[----:B------:R-:W-:Y:S01]  /*0ba0*/  LDS R25, [R6+0x6e4] ;  /* 0x0006e40006197984 */ /* 0x000fe20000000800 */
[----:B------:R-:W-:Y:S01]  /*0bb0*/  FFMA R35, R12, R37, R35 ;  /* 0x000000250c237223 */ /* 0x000fe20000000023 */
[C---:B------:R-:W-:Y:S01]  /*0bc0*/  FFMA R16, R37.reuse, R13, R16 ;  /* 0x0000000d25107223 */ /* 0x040fe20000000010 */
[----:B------:R-:W-:Y:S01]  /*0bd0*/  FFMA R17, R14, R37, R17 ;  /* 0x000000250e117223 */ /* 0x000fe20000000011 */
[----:B------:R-:W1:Y:S01]  /*0be0*/  LDS.64 R18, [R9+0x260] ;  /* 0x0002600009127984 */ /* 0x000e620000000a00 */
[----:B------:R-:W-:-:S03]  /*0bf0*/  FFMA R24, R37, R15, R24 ;  /* 0x0000000f25187223 */ /* 0x000fc60000000018 */
[----:B------:R-:W2:Y:S04]  /*0c00*/  LDS.64 R12, [R9+0x200] ;  /* 0x00020000090c7984 */ /* 0x000ea80000000a00 */
[----:B------:R-:W3:Y:S01]  /*0c10*/  LDS.64 R14, [R9+0x240] ;  /* 0x00024000090e7984 */ /* 0x000ee20000000a00 */
[C---:B0-----:R-:W-:Y:S01]  /*0c20*/  FFMA R31, R21.reuse, R10, R31 ;  /* 0x0000000a151f7223 */ /* 0x041fe2000000001f */
[----:B------:R-:W-:Y:S01]  /*0c30*/  FFMA R22, R10, R37, R22 ;  /* 0x000000250a167223 */ /* 0x000fe20000000016 */
[-C--:B------:R-:W-:Y:S01]  /*0c40*/  FFMA R21, R21, R11.reuse, R30 ;  /* 0x0000000b15157223 */ /* 0x080fe2000000001e */
[----:B------:R-:W-:Y:S02]  /*0c50*/  FFMA R32, R37, R11, R32 ;  /* 0x0000000b25207223 */ /* 0x000fe40000000020 */
[----:B------:R-:W0:Y:S01]  /*0c60*/  LDS.64 R10, [R9+0x220] ;  /* 0x00022000090a7984 */ /* 0x000e220000000a00 */
[----:B-1----:R-:W-:Y:S01]  /*0c70*/  FFMA R31, R36, R18, R31 ;  /* 0x00000012241f7223 */ /* 0x002fe2000000001f */
[----:B------:R-:W-:-:S02]  /*0c80*/  FFMA R37, R18, R25, R22 ;  /* 0x0000001912257223 */ /* 0x000fc40000000016 */
[----:B------:R-:W-:Y:S01]  /*0c90*/  LDS R22, [R6+0x7a8] ;  /* 0x0007a80006167984 */ /* 0x000fe20000000800 */
[----:B--2---:R-:W-:Y:S01]  /*0ca0*/  FFMA R33, R36, R12, R33 ;  /* 0x0000000c24217223 */ /* 0x004fe20000000021 */
[----:B------:R-:W-:Y:S01]  /*0cb0*/  FFMA R35, R12, R25, R35 ;  /* 0x000000190c237223 */ /* 0x000fe20000000023 */
[CC--:B------:R-:W-:Y:S01]  /*0cc0*/  FFMA R20, R36.reuse, R13.reuse, R20 ;  /* 0x0000000d24147223 */ /* 0x0c0fe20000000014 */
[----:B------:R-:W-:Y:S01]  /*0cd0*/  LDS R18, [R6+0x86c] ;  /* 0x00086c0006127984 */ /* 0x000fe20000000800 */
[C---:B------:R-:W-:Y:S01]  /*0ce0*/  FFMA R16, R25.reuse, R13, R16 ;  /* 0x0000000d19107223 */ /* 0x040fe20000000010 */
[----:B---3--:R-:W-:Y:S01]  /*0cf0*/  FFMA R27, R36, R14, R27 ;  /* 0x0000000e241b7223 */ /* 0x008fe2000000001b */
[----:B------:R-:W-:Y:S01]  /*0d00*/  FFMA R29, R14, R25, R29 ;  /* 0x000000190e1d7223 */ /* 0x000fe2000000001d */
[CC--:B------:R-:W-:Y:S01]  /*0d10*/  FFMA R26, R36.reuse, R15.reuse, R26 ;  /* 0x0000000f241a7223 */ /* 0x0c0fe2000000001a */
[C---:B------:R-:W-:Y:S01]  /*0d20*/  FFMA R28, R25.reuse, R15, R28 ;  /* 0x0000000f191c7223 */ /* 0x040fe2000000001c */
[----:B------:R-:W1:Y:S04]  /*0d30*/  LDS.64 R12, [R9+0x2a0] ;  /* 0x0002a000090c7984 */ /* 0x000e680000000a00 */
[----:B------:R-:W2:Y:S01]  /*0d40*/  LDS.64 R14, [R9+0x2c0] ;  /* 0x0002c000090e7984 */ /* 0x000ea20000000a00 */
[----:B0-----:R-:W-:Y:S01]  /*0d50*/  FFMA R23, R36, R10, R23 ;  /* 0x0000000a24177223 */ /* 0x001fe20000000017 */
[----:B------:R-:W-:Y:S01]  /*0d60*/  FFMA R17, R10, R25, R17 ;  /* 0x000000190a117223 */ /* 0x000fe20000000011 */
[CC--:B------:R-:W-:Y:S01]  /*0d70*/  FFMA R34, R36.reuse, R11.reuse, R34 ;  /* 0x0000000b24227223 */ /* 0x0c0fe20000000022 */
[C---:B------:R-:W-:Y:S01]  /*0d80*/  FFMA R24, R25.reuse, R11, R24 ;  /* 0x0000000b19187223 */ /* 0x040fe20000000018 */
[-C--:B------:R-:W-:Y:S01]  /*0d90*/  FFMA R36, R36, R19.reuse, R21 ;  /* 0x0000001324247223 */ /* 0x080fe20000000015 */
[----:B------:R-:W0:Y:S01]  /*0da0*/  LDS.64 R10, [R9+0x280] ;  /* 0x00028000090a7984 */ /* 0x000e220000000a00 */
[----:B------:R-:W-:-:S03]  /*0db0*/  FFMA R19, R25, R19, R32 ;  /* 0x0000001319137223 */ /* 0x000fc60000000020 */
[----:B------:R-:W-:Y:S01]  /*0dc0*/  LDS R21, [R6+0x9f4] ;  /* 0x0009f40006157984 */ /* 0x000fe20000000800 */
[----:B-1----:R-:W-:Y:S01]  /*0dd0*/  FFMA R23, R22, R12, R23 ;  /* 0x0000000c16177223 */ /* 0x002fe20000000017 */
[----:B------:R-:W-:Y:S01]  /*0de0*/  FFMA R17, R12, R18, R17 ;  /* 0x000000120c117223 */ /* 0x000fe20000000011 */
[-C--:B------:R-:W-:Y:S01]  /*0df0*/  FFMA R34, R22, R13.reuse, R34 ;  /* 0x0000000d16227223 */ /* 0x080fe20000000022 */
[----:B------:R-:W-:Y:S01]  /*0e00*/  FFMA R30, R18, R13, R24 ;  /* 0x0000000d121e7223 */ /* 0x000fe20000000018 */
[----:B--2---:R-:W-:Y:S01]  /*0e10*/  FFMA R27, R22, R14, R27 ;  /* 0x0000000e161b7223 */ /* 0x004fe2000000001b */
[----:B------:R-:W-:Y:S01]  /*0e20*/  FFMA R29, R14, R18, R29 ;  /* 0x000000120e1d7223 */ /* 0x000fe2000000001d */
[-C--:B------:R-:W-:Y:S01]  /*0e30*/  FFMA R26, R22, R15.reuse, R26 ;  /* 0x0000000f161a7223 */ /* 0x080fe2000000001a */
[----:B------:R-:W-:Y:S01]  /*0e40*/  FFMA R32, R18, R15, R28 ;  /* 0x0000000f12207223 */ /* 0x000fe2000000001c */
[----:B------:R1:W-:Y:S04]  /*0e50*/  LDS R24, [R6+0x930] ;  /* 0x0009300006187984 */ /* 0x0003e80000000800 */
[----:B------:R-:W2:Y:S04]  /*0e60*/  LDS.64 R12, [R9+0x300] ;  /* 0x00030000090c7984 */ /* 0x000ea80000000a00 */
[----:B------:R-:W3:Y:S01]  /*0e70*/  LDS.64 R14, [R9+0x320] ;  /* 0x00032000090e7984 */ /* 0x000ee20000000a00 */
[----:B-1----:R-:W-:Y:S01]  /*0e80*/  IADD3 R6, R6, 0xc40, RZ ;  /* 0x00000c4006067810 */ /* 0x002fe20007ffe0ff */
[----:B0-----:R-:W-:Y:S01]  /*0e90*/  FFMA R33, R22, R10, R33 ;  /* 0x0000000a16217223 */ /* 0x001fe20000000021 */
[----:B------:R-:W-:Y:S01]  /*0ea0*/  FFMA R35, R10, R18, R35 ;  /* 0x000000120a237223 */ /* 0x000fe20000000023 */
[-C--:B------:R-:W-:Y:S01]  /*0eb0*/  FFMA R20, R22, R11.reuse, R20 ;  /* 0x0000000b16147223 */ /* 0x080fe20000000014 */
[----:B------:R-:W-:-:S02]  /*0ec0*/  FFMA R16, R18, R11, R16 ;  /* 0x0000000b12107223 */ /* 0x000fc40000000010 */
[----:B------:R-:W0:Y:S01]  /*0ed0*/  LDS.64 R10, [R9+0x2e0] ;  /* 0x0002e000090a7984 */ /* 0x000e220000000a00 */
[----:B--2---:R-:W-:Y:S01]  /*0ee0*/  FFMA R28, R24, R12, R33 ;  /* 0x0000000c181c7223 */ /* 0x004fe20000000021 */
[----:B------:R-:W-:Y:S01]  /*0ef0*/  FFMA R35, R12, R21, R35 ;  /* 0x000000150c237223 */ /* 0x000fe20000000023 */
[CC--:B------:R-:W-:Y:S01]  /*0f00*/  FFMA R20, R24.reuse, R13.reuse, R20 ;  /* 0x0000000d18147223 */ /* 0x0c0fe20000000014 */
[C---:B------:R-:W-:Y:S01]  /*0f10*/  FFMA R40, R21.reuse, R13, R16 ;  /* 0x0000000d15287223 */ /* 0x040fe20000000010 */
[----:B---3--:R-:W-:Y:S01]  /*0f20*/  FFMA R38, R24, R14, R23 ;  /* 0x0000000e18267223 */ /* 0x008fe20000000017 */
[----:B------:R-:W-:Y:S01]  /*0f30*/  FFMA R41, R14, R21, R17 ;  /* 0x000000150e297223 */ /* 0x000fe20000000011 */
[----:B------:R-:W-:Y:S01]  /*0f40*/  FFMA R30, R21, R15, R30 ;  /* 0x0000000f151e7223 */ /* 0x000fe2000000001e */
[----:B0-----:R-:W-:Y:S01]  /*0f50*/  FFMA R31, R22, R10, R31 ;  /* 0x0000000a161f7223 */ /* 0x001fe2000000001f */
[----:B------:R-:W-:Y:S01]  /*0f60*/  FFMA R37, R10, R18, R37 ;  /* 0x000000120a257223 */ /* 0x000fe20000000025 */
[-C--:B------:R-:W-:Y:S01]  /*0f70*/  FFMA R42, R22, R11.reuse, R36 ;  /* 0x0000000b162a7223 */ /* 0x080fe20000000024 */
[----:B------:R-:W-:Y:S01]  /*0f80*/  FFMA R44, R18, R11, R19 ;  /* 0x0000000b122c7223 */ /* 0x000fe20000000013 */
[C---:B------:R-:W-:Y:S01]  /*0f90*/  FFMA R36, R24.reuse, R15, R34 ;  /* 0x0000000f18247223 */ /* 0x040fe20000000022 */
[----:B------:R-:W0:Y:S04]  /*0fa0*/  LDS.64 R18, [R9+0x340] ;  /* 0x0003400009127984 */ /* 0x000e280000000a00 */
[----:B------:R1:W2:Y:S02]  /*0fb0*/  LDS.64 R10, [R9+0x360] ;  /* 0x00036000090a7984 */ /* 0x0002a40000000a00 */
[----:B-1----:R-:W-:Y:S01]  /*0fc0*/  IADD3 R9, R9, 0x400, RZ ;  /* 0x0000040009097810 */ /* 0x002fe20007ffe0ff */
[----:B0-----:R-:W-:Y:S01]  /*0fd0*/  FFMA R25, R24, R18, R27 ;  /* 0x0000001218197223 */ /* 0x001fe2000000001b */
[----:B------:R-:W-:Y:S01]  /*0fe0*/  FFMA R39, R18, R21, R29 ;  /* 0x0000001512277223 */ /* 0x000fe2000000001d */
[CC--:B------:R-:W-:Y:S01]  /*0ff0*/  FFMA R26, R24.reuse, R19.reuse, R26 ;  /* 0x00000013181a7223 */ /* 0x0c0fe2000000001a */
[C---:B------:R-:W-:Y:S01]  /*1000*/  FFMA R22, R21.reuse, R19, R32 ;  /* 0x0000001315167223 */ /* 0x040fe20000000020 */
[----:B--2---:R-:W-:Y:S01]  /*1010*/  FFMA R31, R24, R10, R31 ;  /* 0x0000000a181f7223 */ /* 0x004fe2000000001f */
[----:B------:R-:W-:Y:S01]  /*1020*/  FFMA R37, R10, R21, R37 ;  /* 0x000000150a257223 */ /* 0x000fe20000000025 */
[-C--:B------:R-:W-:Y:S01]  /*1030*/  FFMA R14, R24, R11.reuse, R42 ;  /* 0x0000000b180e7223 */ /* 0x080fe2000000002a */
[----:B------:R-:W-:Y:S01]  /*1040*/  FFMA R12, R21, R11, R44 ;  /* 0x0000000b150c7223 */ /* 0x000fe2000000002c */
[----:B------:R-:W-:Y:S05]  /*1050*/  @P0 BRA `(.L_x_1) ;  /* 0xfffff4b000000947 */ /* 0x000fea000383ffff */
[----:B------:R-:W-:-:S04]  /*1060*/  IADD3 R5, R5, 0x1, RZ ;  /* 0x0000000105057810 */ /* 0x000fc80007ffe0ff */
[----:B------:R-:W-:-:S13]  /*1070*/  ISETP.GE.U32.AND P0, PT, R5, 0x8, PT ;  /* 0x000000080500780c */ /* 0x000fda0003f06070 */
[----:B------:R-:W-:Y:S05]  /*1080*/  @!P0 BRA `(.L_x_2) ;  /* 0xfffff09000008947 */ /* 0x000fea000383ffff */
[----:B------:R-:W0:Y:S02]  /*1090*/  S2R R3, SR_TID.X ;  /* 0x0000000000037919 */ /* 0x000e240000002100 */
[----:B0-----:R-:W-:Y:S01]  /*10a0*/  IMAD R0, R0, 0x6200, R3 ;  /* 0x0000620000007824 */ /* 0x001fe200078e0203 */
[----:B------:R-:W-:-:S03]  /*10b0*/  MOV R3, 0x4 ;  /* 0x0000000400037802 */ /* 0x000fc60000000f00 */
[----:B------:R-:W-:-:S04]  /*10c0*/  IMAD R7, R7, 0x1880, R0 ;  /* 0x0000188007077824 */ /* 0x000fc800078e0200 */
[----:B------:R-:W-:-:S04]  /*10d0*/  IMAD R7, R2, 0x188, R7 ;  /* 0x0000018802077824 */ /* 0x000fc800078e0207 */
[----:B------:R-:W-:-:S04]  /*10e0*/  IMAD R2, R8, 0x62, R7 ;  /* 0x0000006208027824 */ /* 0x000fc800078e0207 */
[----:B------:R-:W-:-:S05]  /*10f0*/  IMAD.WIDE R2, R2, R3, c[0x0][0x160] ;  /* 0x0000580002027625 */ /* 0x000fca00078e0203 */
[----:B------:R-:W-:Y:S04]  /*1100*/  STG.E [R2.64], R28 ;  /* 0x0000001c02007986 */ /* 0x000fe8000c101904 */
        /* <DEDUP_REMOVED lines=16> */
.L_x_3:
        /* <DEDUP_REMOVED lines=15> */
.L_x_88:


//--------------------- .text.tvmgen_default_fused_nn_global_avg_pool2d_kernel --------------------------
	.section	.text.tvmgen_default_fused_nn_global_avg_pool2d_kernel,"ax",@progbits
	.sectioninfo	@"SHI_REGISTERS=16"
	.align	128
        .global         tvmgen_default_fused_nn_global_avg_pool2d_kernel
        .type           tvmgen_default_fused_nn_global_avg_pool2d_kernel,@function
        .size           tvmgen_default_fused_nn_global_avg_pool2d_kernel,(.L_x_89 - tvmgen_default_fused_nn_global_avg_pool2d_kernel)
        .other          tvmgen_default_fused_nn_global_avg_pool2d_kernel,@"STO_CUDA_ENTRY STV_DEFAULT"
tvmgen_default_fused_nn_global_avg_pool2d_kernel:
.text.tvmgen_default_fused_nn_global_avg_pool2d_kernel:
[----:B------:R-:W-:Y:S02]  /*0000*/  MOV R1, c[0x0][0x28] ;  /* 0x00000a0000017a02 */ /* 0x000fe40000000f00 */
[----:B------:R-:W0:Y:S01]  /*0010*/  S2R R11, SR_TID.X ;  /* 0x00000000000b7919 */ /* 0x000e220000002100 */
[----:B------:R-:W-:Y:S01]  /*0020*/  MOV R13, 0x4 ;  /* 0x00000004000d7802 */ /* 0x000fe20000000f00 */
[----:B------:R-:W-:Y:S02]  /*0030*/  ULDC.64 UR4, c[0x0][0x118] ;  /* 0x0000460000047ab9 */ /* 0x000fe40000000a00 */
[----:B------:R-:W1:Y:S04]  /*0040*/  S2R R12, SR_TID.Y ;  /* 0x00000000000c7919 */ /* 0x000e680000002200 */
[----:B------:R-:W2:Y:S01]  /*0050*/  S2R R9, SR_CTAID.X ;  /* 0x0000000000097919 */ /* 0x000ea20000002500 */
[C---:B0-----:R-:W-:Y:S02]  /*0060*/  ISETP.GT.AND P0, PT, R11.reuse, 0x30, PT ;  /* 0x000000300b00780c */ /* 0x041fe40003f04270 */
[----:B------:R-:W-:Y:S01]  /*0070*/  ISETP.GT.AND P1, PT, R11, 0x10, PT ;  /* 0x000000100b00780c */ /* 0x000fe20003f24270 */
[----:B-1----:R-:W-:-:S04]  /*0080*/  IMAD R0, R12, 0x31, R11 ;  /* 0x000000310c007824 */ /* 0x002fc800078e020b */
[----:B--2---:R-:W-:-:S04]  /*0090*/  IMAD R0, R9, 0x620, R0 ;  /* 0x0000062009007824 */ /* 0x004fc800078e0200 */
[----:B------:R-:W-:-:S05]  /*00a0*/  IMAD.WIDE R2, R0, R13, c[0x0][0x168] ;  /* 0x00005a0000027625 */ /* 0x000fca00078e020d */
[----:B------:R-:W2:Y:S04]  /*00b0*/  @!P0 LDG.E.CONSTANT R4, [R2.64] ;  /* 0x0000000402048981 */ /* 0x000ea8000c1e9900 */
[----:B------:R-:W3:Y:S01]  /*00c0*/  @!P1 LDG.E.CONSTANT R5, [R2.64+0x80] ;  /* 0x0000800402059981 */ /* 0x000ee2000c1e9900 */
[----:B------:R-:W-:Y:S02]  /*00d0*/  MOV R0, RZ ;  /* 0x000000ff00007202 */ /* 0x000fe40000000f00 */
[----:B------:R-:W-:Y:S01]  /*00e0*/  VOTE.ANY R7, PT, PT ;  /* 0x0000000000077806 */ /* 0x000fe200038e0100 */
[----:B--2---:R-:W-:Y:S01]  /*00f0*/  @!P0 FADD R0, RZ, R4 ;  /* 0x00000004ff008221 */ /* 0x004fe20000000000 */
[----:B------:R-:W-:-:S03]  /*0100*/  ISETP.NE.AND P0, PT, R11, RZ, PT ;  /* 0x000000ff0b00720c */ /* 0x000fc60003f05270 */
[----:B---3--:R-:W-:-:S05]  /*0110*/  @!P1 FADD R0, R0, R5 ;  /* 0x0000000500009221 */ /* 0x008fca0000000000 */
[----:B------:R-:W0:Y:S02]  /*0120*/  SHFL.DOWN PT, R5, R0, 0x10, 0x1f ;  /* 0x0a001f0000057f89 */ /* 0x000e2400000e0000 */
[----:B0-----:R-:W-:-:S05]  /*0130*/  FADD R4, R5, R0 ;  /* 0x0000000005047221 */ /* 0x001fca0000000000 */
[----:B------:R-:W0:Y:S02]  /*0140*/  SHFL.DOWN PT, R5, R4, 0x8, 0x1f ;  /* 0x09001f0004057f89 */ /* 0x000e2400000e0000 */
[----:B0-----:R-:W-:-:S05]  /*0150*/  FADD R6, R4, R5 ;  /* 0x0000000504067221 */ /* 0x001fca0000000000 */
[----:B------:R-:W0:Y:S02]  /*0160*/  SHFL.DOWN PT, R5, R6, 0x4, 0x1f ;  /* 0x08801f0006057f89 */ /* 0x000e2400000e0000 */
[----:B0-----:R-:W-:Y:S01]  /*0170*/  FADD R8, R6, R5 ;  /* 0x0000000506087221 */ /* 0x001fe20000000000 */
[----:B------:R-:W-:-:S04]  /*0180*/  SHF.L.U32 R5, R12, 0x5, RZ ;  /* 0x000000050c057819 */ /* 0x000fc800000006ff */
[----:B------:R-:W0:Y:S02]  /*0190*/  SHFL.DOWN PT, R3, R8, 0x2, 0x1f ;  /* 0x08401f0008037f89 */ /* 0x000e2400000e0000 */
[----:B0-----:R-:W-:-:S05]  /*01a0*/  FADD R2, R8, R3 ;  /* 0x0000000308027221 */ /* 0x001fca0000000000 */
[----:B------:R-:W0:Y:S02]  /*01b0*/  SHFL.DOWN PT, R3, R2, 0x1, 0x1f ;  /* 0x08201f0002037f89 */ /* 0x000e2400000e0000 */
[----:B0-----:R-:W-:-:S05]  /*01c0*/  FADD R10, R2, R3 ;  /* 0x00000003020a7221 */ /* 0x001fca0000000000 */
[----:B------:R0:W1:Y:S01]  /*01d0*/  SHFL.IDX PT, R5, R10, R5, 0x1f ;  /* 0x00001f050a057589 */ /* 0x00006200000e0000 */
[----:B------:R-:W-:Y:S05]  /*01e0*/  @P0 EXIT ;  /* 0x000000000000094d */ /* 0x000fea0003800000 */
[----:B------:R-:W-:-:S05]  /*01f0*/  LEA R2, R9, R12, 0x5 ;  /* 0x0000000c09027211 */ /* 0x000fca00078e28ff */
[----:B------:R-:W-:-:S05]  /*0200*/  IMAD.WIDE R2, R2, R13, c[0x0][0x160] ;  /* 0x0000580002027625 */ /* 0x000fca00078e020d */
[----:B-1----:R-:W-:Y:S01]  /*0210*/  STG.E [R2.64], R5 ;  /* 0x0000000502007986 */ /* 0x002fe2000c101904 */
[----:B------:R-:W-:Y:S05]  /*0220*/  EXIT ;  /* 0x000000000000794d */ /* 0x000fea0003800000 */
.L_x_4:
        /* <DEDUP_REMOVED lines=13> */
.L_x_89:


//--------------------- .text.tvmgen_default_fused_nn_conv2d_add_2_kernel --------------------------
	.section	.text.tvmgen_default_fused_nn_conv2d_add_2_kernel,"ax",@progbits
	.sectionflags	@"SHF_BARRIERS=1"
	.sectioninfo	@"SHI_REGISTERS=38"
	.align	128
        .global         tvmgen_default_fused_nn_conv2d_add_2_kernel
        .type           tvmgen_default_fused_nn_conv2d_add_2_kernel,@function
        .size           tvmgen_default_fused_nn_conv2d_add_2_kernel,(.L_x_90 - tvmgen_default_fused_nn_conv2d_add_2_kernel)
        .other          tvmgen_default_fused_nn_conv2d_add_2_kernel,@"STO_CUDA_ENTRY STV_DEFAULT"
tvmgen_default_fused_nn_conv2d_add_2_kernel:
.text.tvmgen_default_fused_nn_conv2d_add_2_kernel:
[----:B------:R-:W-:Y:S02]  /*0000*/  MOV R1, c[0x0][0x28] ;  /* 0x00000a0000017a02 */ /* 0x000fe40000000f00 */
[----:B------:R-:W0:Y:S01]  /*0010*/  S2R R0, SR_TID.Z ;  /* 0x0000000000007919 */ /* 0x000e220000002300 */
[----:B------:R-:W-:Y:S01]  /*0020*/  MOV R20, 0x4 ;  /* 0x0000000400147802 */ /* 0x000fe20000000f00 */
[----:B------:R-:W-:Y:S01]  /*0030*/  ULDC.64 UR4, c[0x0][0x118] ;  /* 0x0000460000047ab9 */ /* 0x000fe20000000a00 */
[----:B------:R-:W-:Y:S01]  /*0040*/  MOV R24, RZ ;  /* 0x000000ff00187202 */ /* 0x000fe20000000f00 */
[----:B------:R-:W1:Y:S04]  /*0050*/  S2R R17, SR_TID.X ;  /* 0x0000000000117919 */ /* 0x000e680000002100 */
[----:B------:R-:W2:Y:S04]  /*0060*/  S2R R19, SR_CTAID.Z ;  /* 0x0000000000137919 */ /* 0x000ea80000002700 */
[----:B------:R-:W3:Y:S01]  /*0070*/  S2R R18, SR_CTAID.Y ;  /* 0x0000000000127919 */ /* 0x000ee20000002600 */
[C---:B0-----:R-:W-:Y:S01]  /*0080*/  LEA R25, R0.reuse, 0x340, 0x6 ;  /* 0x0000034000197811 */ /* 0x041fe200078e30ff */
[----:B-1----:R-:W-:-:S02]  /*0090*/  IMAD R16, R0, 0x7, R17 ;  /* 0x0000000700107824 */ /* 0x002fc400078e0211 */
[----:B------:R-:W-:Y:S02]  /*00a0*/  IMAD R5, R17, 0x3, RZ ;  /* 0x0000000311057824 */ /* 0x000fe400078e02ff */
[----:B------:R-:W-:Y:S01]  /*00b0*/  IMAD.HI R2, R16, 0x4ec4ec4f, RZ ;  /* 0x4ec4ec4f10027827 */ /* 0x000fe200078e02ff */
[----:B--2---:R-:W-:Y:S02]  /*00c0*/  LEA R4, R19, R0, 0x5 ;  /* 0x0000000013047211 */ /* 0x004fe400078e28ff */
[----:B------:R-:W-:Y:S02]  /*00d0*/  IADD3 R7, R5, 0x1, RZ ;  /* 0x0000000105077810 */ /* 0x000fe40007ffe0ff */
[----:B------:R-:W-:Y:S02]  /*00e0*/  SHF.R.U32.HI R3, RZ, 0x1f, R2 ;  /* 0x0000001fff037819 */ /* 0x000fe40000011602 */
[----:B------:R-:W-:Y:S02]  /*00f0*/  LEA R4, R4, R5, 0x8 ;  /* 0x0000000504047211 */ /* 0x000fe400078e40ff */
[----:B------:R-:W-:-:S02]  /*0100*/  LEA.HI.SX32 R3, R2, R3, 0x1e ;  /* 0x0000000302037211 */ /* 0x000fc400078ff2ff */
[C---:B------:R-:W-:Y:S02]  /*0110*/  IADD3 R9, R5.reuse, 0x2, RZ ;  /* 0x0000000205097810 */ /* 0x040fe40007ffe0ff */
[-C--:B------:R-:W-:Y:S01]  /*0120*/  LEA.HI.SX32 R6, R5, R0.reuse, 0x1c ;  /* 0x0000000005067211 */ /* 0x080fe200078fe2ff */
[----:B------:R-:W-:Y:S01]  /*0130*/  IMAD R2, R3, -0xd, R16 ;  /* 0xfffffff303027824 */ /* 0x000fe200078e0210 */
[-C--:B------:R-:W-:Y:S02]  /*0140*/  LEA.HI.SX32 R7, R7, R0.reuse, 0x1c ;  /* 0x0000000007077211 */ /* 0x080fe400078fe2ff */
[----:B------:R-:W-:Y:S01]  /*0150*/  LEA.HI.SX32 R9, R9, R0, 0x1c ;  /* 0x0000000009097211 */ /* 0x000fe200078fe2ff */
[----:B------:R-:W-:Y:S01]  /*0160*/  IMAD R11, R3, 0xc4, R2 ;  /* 0x000000c4030b7824 */ /* 0x000fe200078e0202 */
[----:B------:R-:W-:Y:S01]  /*0170*/  ISETP.GE.AND P0, PT, R6, 0x20, PT ;  /* 0x000000200600780c */ /* 0x000fe20003f06270 */
[----:B------:R-:W-:Y:S01]  /*0180*/  IMAD.WIDE R2, R4, R20, c[0x0][0x170] ;  /* 0x00005c0004027625 */ /* 0x000fe200078e0214 */
[----:B------:R-:W-:-:S02]  /*0190*/  ISETP.GE.AND P1, PT, R7, 0x20, PT ;  /* 0x000000200700780c */ /* 0x000fc40003f26270 */
[----:B------:R-:W-:Y:S01]  /*01a0*/  ISETP.GE.AND P2, PT, R9, 0x20, PT ;  /* 0x000000200900780c */ /* 0x000fe20003f46270 */
[----:B---3--:R-:W-:Y:S01]  /*01b0*/  IMAD R11, R18, 0x1c, R11 ;  /* 0x0000001c120b7824 */ /* 0x008fe200078e020b */
[----:B------:R-:W-:Y:S02]  /*01c0*/  ISETP.GT.AND P3, PT, R16, 0xcf, PT ;  /* 0x000000cf1000780c */ /* 0x000fe40003f64270 */
[----:B------:R-:W-:Y:S01]  /*01d0*/  ISETP.LT.AND P0, PT, R5, 0x10, !P0 ;  /* 0x000000100500780c */ /* 0x000fe20004701270 */
[----:B------:R-:W-:Y:S01]  /*01e0*/  IMAD.WIDE R20, R11, R20, c[0x0][0x168] ;  /* 0x00005a000b147625 */ /* 0x000fe200078e0214 */
[C---:B------:R-:W-:Y:S02]  /*01f0*/  ISETP.LT.AND P1, PT, R5.reuse, 0xf, !P1 ;  /* 0x0000000f0500780c */ /* 0x040fe40004f21270 */
[----:B------:R-:W-:Y:S02]  /*0200*/  ISETP.LT.AND P2, PT, R5, 0xe, !P2 ;  /* 0x0000000e0500780c */ /* 0x000fe40005741270 */
[----:B------:R-:W-:-:S02]  /*0210*/  MOV R23, R21 ;  /* 0x0000001500177202 */ /* 0x000fc40000000f00 */
[----:B------:R-:W-:Y:S02]  /*0220*/  MOV R9, RZ ;  /* 0x000000ff00097202 */ /* 0x000fe40000000f00 */
[----:B------:R-:W-:Y:S02]  /*0230*/  LEA R21, R0, R5, 0x4 ;  /* 0x0000000500157211 */ /* 0x000fe400078e20ff */
.L_x_5:
[----:B------:R-:W-:Y:S01]  /*0240*/  @!P3 MOV R22, R20 ;  /* 0x000000140016b202 */ /* 0x000fe20000000f00 */
[----:B------:R0:W2:Y:S04]  /*0250*/  @P0 LDG.E.CONSTANT R8, [R2.64] ;  /* 0x0000000402080981 */ /* 0x0000a8000c1e9900 */
[----:B------:R1:W3:Y:S04]  /*0260*/  @!P3 LDG.E.CONSTANT R5, [R22.64] ;  /* 0x000000041605b981 */ /* 0x0002e8000c1e9900 */
[----:B------:R0:W4:Y:S04]  /*0270*/  @P1 LDG.E.CONSTANT R10, [R2.64+0x4] ;  /* 0x00000404020a1981 */ /* 0x000128000c1e9900 */
[----:B------:R0:W5:Y:S04]  /*0280*/  @P2 LDG.E.CONSTANT R26, [R2.64+0x8] ;  /* 0x00000804021a2981 */ /* 0x000168000c1e9900 */
[----:B------:R-:W-:Y:S01]  /*0290*/  BAR.SYNC.DEFER_BLOCKING 0x0 ;  /* 0x0000000000007b1d */ /* 0x000fe20000010000 */
[----:B------:R-:W-:-:S04]  /*02a0*/  IADD3 R24, R24, 0x1, RZ ;  /* 0x0000000118187810 */ /* 0x000fc80007ffe0ff */
[----:B------:R-:W-:Y:S02]  /*02b0*/  ISETP.NE.AND P4, PT, R24, 0x10, PT ;  /* 0x000000101800780c */ /* 0x000fe40003f85270 */
[----:B------:R-:W-:Y:S02]  /*02c0*/  IADD3 R20, P6, R20, 0x3100, RZ ;  /* 0x0000310014147810 */ /* 0x000fe40007fde0ff */
[----:B0-----:R-:W-:Y:S02]  /*02d0*/  IADD3 R2, P5, R2, 0x40, RZ ;  /* 0x0000004002027810 */ /* 0x001fe40007fbe0ff */
[----:B-1----:R-:W-:Y:S02]  /*02e0*/  IADD3.X R23, RZ, R23, RZ, P6, !PT ;  /* 0x00000017ff177210 */ /* 0x002fe400037fe4ff */
[----:B------:R-:W-:Y:S01]  /*02f0*/  IADD3.X R3, RZ, R3, RZ, P5, !PT ;  /* 0x00000003ff037210 */ /* 0x000fe20002ffe4ff */
[----:B---3--:R-:W-:Y:S04]  /*0300*/  @!P3 STS [R16.X4], R5 ;  /* 0x000000051000b388 */ /* 0x008fe80000004800 */
[----:B--2---:R-:W-:Y:S04]  /*0310*/  @P0 STS [R21.X4+0x340], R8 ;  /* 0x0003400815000388 */ /* 0x004fe80000004800 */
[----:B----4-:R-:W-:Y:S04]  /*0320*/  @P1 STS [R21.X4+0x344], R10 ;  /* 0x0003440a15001388 */ /* 0x010fe80000004800 */
[----:B-----5:R-:W-:Y:S04]  /*0330*/  @P2 STS [R21.X4+0x348], R26 ;  /* 0x0003481a15002388 */ /* 0x020fe80000004800 */
[----:B------:R-:W-:Y:S06]  /*0340*/  BAR.SYNC.DEFER_BLOCKING 0x0 ;  /* 0x0000000000007b1d */ /* 0x000fec0000010000 */
[----:B------:R-:W-:Y:S04]  /*0350*/  LDS R11, [R17.X8] ;  /* 0x00000000110b7984 */ /* 0x000fe80000008800 */
[----:B------:R-:W0:Y:S04]  /*0360*/  LDS.128 R12, [R25] ;  /* 0x00000000190c7984 */ /* 0x000e280000000c00 */
[----:B------:R-:W1:Y:S04]  /*0370*/  LDS R31, [R17.X8+0x34] ;  /* 0x00003400111f7984 */ /* 0x000e680000008800 */
[----:B------:R-:W2:Y:S04]  /*0380*/  LDS R32, [R17.X8+0x68] ;  /* 0x0000680011207984 */ /* 0x000ea80000008800 */
[----:B------:R-:W3:Y:S04]  /*0390*/  LDS R30, [R17.X8+0x9c] ;  /* 0x00009c00111e7984 */ /* 0x000ee80000008800 */
[----:B------:R-:W-:Y:S04]  /*03a0*/  LDS R33, [R17.X8+0xd0] ;  /* 0x0000d00011217984 */ /* 0x000fe80000008800 */
[----:B------:R-:W4:Y:S04]  /*03b0*/  LDS.128 R4, [R25+0x10] ;  /* 0x0000100019047984 */ /* 0x000f280000000c00 */
[----:B------:R-:W5:Y:S04]  /*03c0*/  LDS R22, [R17.X8+0x104] ;  /* 0x0001040011167984 */ /* 0x000f680000008800 */
[----:B------:R-:W5:Y:S04]  /*03d0*/  LDS R27, [R17.X8+0x138] ;  /* 0x00013800111b7984 */ /* 0x000f680000008800 */
[----:B------:R-:W5:Y:S04]  /*03e0*/  LDS R26, [R17.X8+0x16c] ;  /* 0x00016c00111a7984 */ /* 0x000f680000008800 */
[----:B------:R-:W-:Y:S01]  /*03f0*/  LDS R29, [R17.X8+0x1a0] ;  /* 0x0001a000111d7984 */ /* 0x000fe20000008800 */
[----:B0-----:R-:W-:-:S03]  /*0400*/  FFMA R12, R12, R11, R9 ;  /* 0x0000000b0c0c7223 */ /* 0x001fc60000000009 */
[----:B------:R-:W-:Y:S04]  /*0410*/  LDS R28, [R17.X8+0x1d4] ;  /* 0x0001d400111c7984 */ /* 0x000fe80000008800 */
[----:B------:R-:W0:Y:S01]  /*0420*/  LDS.128 R8, [R25+0x20] ;  /* 0x0000200019087984 */ /* 0x000e220000000c00 */
[----:B-1----:R-:W-:-:S03]  /*0430*/  FFMA R13, R31, R13, R12 ;  /* 0x0000000d1f0d7223 */ /* 0x002fc6000000000c */
[----:B------:R-:W1:Y:S01]  /*0440*/  LDS R31, [R17.X8+0x208] ;  /* 0x00020800111f7984 */ /* 0x000e620000008800 */
[----:B--2---:R-:W-:-:S04]  /*0450*/  FFMA R13, R32, R14, R13 ;  /* 0x0000000e200d7223 */ /* 0x004fc8000000000d */
[----:B---3--:R-:W-:Y:S02]  /*0460*/  FFMA R13, R30, R15, R13 ;  /* 0x0000000f1e0d7223 */ /* 0x008fe4000000000d */
[----:B------:R-:W2:Y:S02]  /*0470*/  LDS R30, [R17.X8+0x23c] ;  /* 0x00023c00111e7984 */ /* 0x000ea40000008800 */
[----:B----4-:R-:W-:Y:S02]  /*0480*/  FFMA R35, R4, R33, R13 ;  /* 0x0000002104237223 */ /* 0x010fe4000000000d */
[----:B------:R-:W-:Y:S04]  /*0490*/  LDS R33, [R17.X8+0x270] ;  /* 0x0002700011217984 */ /* 0x000fe80000008800 */
[----:B------:R-:W3:Y:S01]  /*04a0*/  LDS.128 R12, [R25+0x30] ;  /* 0x00003000190c7984 */ /* 0x000ee20000000c00 */
[----:B-----5:R-:W-:-:S03]  /*04b0*/  FFMA R32, R22, R5, R35 ;  /* 0x0000000516207223 */ /* 0x020fc60000000023 */
[----:B------:R-:W4:Y:S04]  /*04c0*/  LDS R22, [R17.X8+0x2a4] ;  /* 0x0002a40011167984 */ /* 0x000f280000008800 */
[----:B------:R-:W5:Y:S04]  /*04d0*/  LDS R5, [R17.X8+0x2d8] ;  /* 0x0002d80011057984 */ /* 0x000f680000008800 */
[----:B------:R-:W5:Y:S01]  /*04e0*/  LDS R4, [R17.X8+0x30c] ;  /* 0x00030c0011047984 */ /* 0x000f620000008800 */
[----:B------:R-:W-:-:S04]  /*04f0*/  FFMA R27, R27, R6, R32 ;  /* 0x000000061b1b7223 */ /* 0x000fc80000000020 */
[----:B------:R-:W-:-:S04]  /*0500*/  FFMA R7, R26, R7, R27 ;  /* 0x000000071a077223 */ /* 0x000fc8000000001b */
[----:B0-----:R-:W-:-:S04]  /*0510*/  FFMA R7, R8, R29, R7 ;  /* 0x0000001d08077223 */ /* 0x001fc80000000007 */
[----:B------:R-:W-:-:S04]  /*0520*/  FFMA R28, R28, R9, R7 ;  /* 0x000000091c1c7223 */ /* 0x000fc80000000007 */
[----:B-1----:R-:W-:-:S04]  /*0530*/  FFMA R31, R31, R10, R28 ;  /* 0x0000000a1f1f7223 */ /* 0x002fc8000000001c */
[----:B--2---:R-:W-:-:S04]  /*0540*/  FFMA R11, R30, R11, R31 ;  /* 0x0000000b1e0b7223 */ /* 0x004fc8000000001f */
[----:B---3--:R-:W-:-:S04]  /*0550*/  FFMA R11, R12, R33, R11 ;  /* 0x000000210c0b7223 */ /* 0x008fc8000000000b */
[----:B----4-:R-:W-:-:S04]  /*0560*/  FFMA R22, R22, R13, R11 ;  /* 0x0000000d16167223 */ /* 0x010fc8000000000b */
[----:B-----5:R-:W-:-:S04]  /*0570*/  FFMA R5, R5, R14, R22 ;  /* 0x0000000e05057223 */ /* 0x020fc80000000016 */
[----:B------:R-:W-:Y:S01]  /*0580*/  FFMA R9, R4, R15, R5 ;  /* 0x0000000f04097223 */ /* 0x000fe20000000005 */
[----:B------:R-:W-:Y:S05]  /*0590*/  @P4 BRA `(.L_x_5) ;  /* 0xfffffca000004947 */ /* 0x000fea000383ffff */
[----:B------:R-:W-:Y:S02]  /*05a0*/  LEA R2, R19, R0, 0x5 ;  /* 0x0000000013027211 */ /* 0x000fe400078e28ff */
[----:B------:R-:W-:-:S05]  /*05b0*/  MOV R5, 0x4 ;  /* 0x0000000400057802 */ /* 0x000fca0000000f00 */
[----:B------:R-:W-:-:S06]  /*05c0*/  IMAD.WIDE R2, R2, R5, c[0x0][0x178] ;  /* 0x00005e0002027625 */ /* 0x000fcc00078e0205 */
[----:B------:R-:W2:Y:S01]  /*05d0*/  LDG.E.CONSTANT R2, [R2.64] ;  /* 0x0000000402027981 */ /* 0x000ea2000c1e9900 */
[----:B------:R-:W-:-:S04]  /*05e0*/  IMAD R0, R0, 0x31, R17 ;  /* 0x0000003100007824 */ /* 0x000fc800078e0211 */
[----:B------:R-:W-:-:S04]  /*05f0*/  IMAD R19, R19, 0x620, R0 ;  /* 0x0000062013137824 */ /* 0x000fc800078e0200 */
[----:B------:R-:W-:-:S04]  /*0600*/  IMAD R4, R18, 0x7, R19 ;  /* 0x0000000712047824 */ /* 0x000fc800078e0213 */
[----:B------:R-:W-:Y:S01]  /*0610*/  IMAD.WIDE R4, R4, R5, c[0x0][0x160] ;  /* 0x0000580004047625 */ /* 0x000fe200078e0205 */
[----:B--2---:R-:W-:-:S05]  /*0620*/  FADD R9, R9, R2 ;  /* 0x0000000209097221 */ /* 0x004fca0000000000 */
[----:B------:R-:W-:Y:S01]  /*0630*/  STG.E [R4.64], R9 ;  /* 0x0000000904007986 */ /* 0x000fe2000c101904 */
[----:B------:R-:W-:Y:S05]  /*0640*/  EXIT ;  /* 0x000000000000794d */ /* 0x000fea0003800000 */
.L_x_6:
        /* <DEDUP_REMOVED lines=11> */
.L_x_90:


//--------------------- .text.tvmgen_default_fused_nn_contrib_conv2d_winograd_without_weight_transform_add_add_nn_relu_kernel_2 --------------------------
	.section	.text.tvmgen_default_fused_nn_contrib_conv2d_winograd_without_weight_transform_add_add_nn_relu_kernel_2,"ax",@progbits
	.sectioninfo	@"SHI_REGISTERS=40"
	.align	128
        .global         tvmgen_default_fused_nn_contrib_conv2d_winograd_without_weight_transform_add_add_nn_relu_kernel_2
        .type           tvmgen_default_fused_nn_contrib_conv2d_winograd_without_weight_transform_add_add_nn_relu_kernel_2,@function
        .size           tvmgen_default_fused_nn_contrib_conv2d_winograd_without_weight_transform_add_add_nn_relu_kernel_2,(.L_x_91 - tvmgen_default_fused_nn_contrib_conv2d_winograd_without_weight_transform_add_add_nn_relu_kernel_2)
        .other          tvmgen_default_fused_nn_contrib_conv2d_winograd_without_weight_transform_add_add_nn_relu_kernel_2,@"STO_CUDA_ENTRY STV_DEFAULT"
tvmgen_default_fused_nn_contrib_conv2d_winograd_without_weight_transform_add_add_nn_relu_kernel_2:
.text.tvmgen_default_fused_nn_contrib_conv2d_winograd_without_weight_transform_add_add_nn_relu_kernel_2:
[----:B------:R-:W-:Y:S02]  /*0000*/  MOV R1, c[0x0][0x28] ;  /* 0x00000a0000017a02 */ /* 0x000fe40000000f00 */
[----:B------:R-:W0:Y:S01]  /*0010*/  S2R R29, SR_CTAID.X ;  /* 0x00000000001d7919 */ /* 0x000e220000002500 */
[----:B------:R-:W-:Y:S01]  /*0020*/  MOV R3, 0x4 ;  /* 0x0000000400037802 */ /* 0x000fe20000000f00 */
[----:B------:R-:W-:Y:S02]  /*0030*/  ULDC.64 UR4, c[0x0][0x118] ;  /* 0x0000460000047ab9 */ /* 0x000fe40000000a00 */
[----:B------:R-:W0:Y:S02]  /*0040*/  S2R R30, SR_TID.X ;  /* 0x00000000001e7919 */ /* 0x000e240000002100 */
[----:B0-----:R-:W-:-:S05]  /*0050*/  LEA R24, R29, R30, 0x7 ;  /* 0x0000001e1d187211 */ /* 0x001fca00078e38ff */
[----:B------:R-:W-:-:S05]  /*0060*/  IMAD.WIDE R24, R24, R3, c[0x0][0x168] ;  /* 0x00005a0018187625 */ /* 0x000fca00078e0203 */
[----:B------:R-:W2:Y:S04]  /*0070*/  LDG.E.CONSTANT R28, [R24.64] ;  /* 0x00000004181c7981 */ /* 0x000ea8000c1e9900 */
[----:B------:R-:W3:Y:S04]  /*0080*/  LDG.E.CONSTANT R27, [R24.64+0xc400] ;  /* 0x00c40004181b7981 */ /* 0x000ee8000c1e9900 */
[----:B------:R-:W4:Y:S04]  /*0090*/  LDG.E.CONSTANT R22, [R24.64+0x18800] ;  /* 0x0188000418167981 */ /* 0x000f28000c1e9900 */
[----:B------:R-:W5:Y:S04]  /*00a0*/  LDG.E.CONSTANT R16, [R24.64+0x24c00] ;  /* 0x024c000418107981 */ /* 0x000f68000c1e9900 */
        /* <DEDUP_REMOVED lines=19> */
[----:B------:R-:W5:Y:S01]  /*01e0*/  LDG.E.CONSTANT R36, [R24.64+0x126000] ;  /* 0x1260000418247981 */ /* 0x000f62000c1e9900 */
[----:B------:R-:W-:-:S02]  /*01f0*/  SHF.R.S32.HI R4, RZ, 0x2, R30 ;  /* 0x00000002ff047819 */ /* 0x000fc4000001141e */
[----:B------:R-:W-:Y:S02]  /*0200*/  SHF.R.S32.HI R21, RZ, 0x1, R30 ;  /* 0x00000001ff157819 */ /* 0x000fe4000001141e */
[C---:B------:R-:W-:Y:S02]  /*0210*/  LEA R23, R29.reuse, R30, 0x1 ;  /* 0x0000001e1d177211 */ /* 0x040fe400078e08ff */
[C---:B------:R-:W-:Y:S02]  /*0220*/  LEA R4, R29.reuse, R4, 0x5 ;  /* 0x000000041d047211 */ /* 0x040fe400078e28ff */
[----:B------:R-:W-:Y:S01]  /*0230*/  LEA R21, R29, R21, 0x6 ;  /* 0x000000151d157211 */ /* 0x000fe200078e30ff */
[----:B--2---:R-:W-:Y:S01]  /*0240*/  FADD R28, RZ, R28 ;  /* 0x0000001cff1c7221 */ /* 0x004fe20000000000 */
[--C-:B---3--:R-:W-:Y:S01]  /*0250*/  FADD R31, RZ, R27.reuse ;  /* 0x0000001bff1f7221 */ /* 0x108fe20000000000 */
[--C-:B------:R-:W-:Y:S02]  /*0260*/  FADD R29, RZ, -R27.reuse ;  /* 0x8000001bff1d7221 */ /* 0x100fe40000000000 */
[----:B------:R-:W-:-:S02]  /*0270*/  FADD R27, R28, R27 ;  /* 0x0000001b1c1b7221 */ /* 0x000fc40000000000 */
[C---:B----4-:R-:W-:Y:S02]  /*0280*/  FADD R29, R22.reuse, R29 ;  /* 0x0000001d161d7221 */ /* 0x050fe40000000000 */
[----:B------:R-:W-:Y:S01]  /*0290*/  FADD R27, R27, R22 ;  /* 0x000000161b1b7221 */ /* 0x000fe20000000000 */
[----:B------:R-:W-:Y:S01]  /*02a0*/  FADD R31, R22, R31 ;  /* 0x0000001f161f7221 */ /* 0x000fe20000000000 */
[C---:B-----5:R-:W-:Y:S02]  /*02b0*/  FFMA R35, R16.reuse, 0.125, R29 ;  /* 0x3e00000010237823 */ /* 0x060fe4000000001d */
[----:B------:R-:W-:Y:S01]  /*02c0*/  FADD R27, R27, R16 ;  /* 0x000000101b1b7221 */ /* 0x000fe20000000000 */
[C---:B------:R-:W-:Y:S01]  /*02d0*/  FFMA R31, R16.reuse, 0.25, R31 ;  /* 0x3e800000101f7823 */ /* 0x040fe2000000001f */
[----:B------:R-:W-:Y:S01]  /*02e0*/  FFMA R22, R16, 0.5, R29 ;  /* 0x3f00000010167823 */ /* 0x000fe2000000001d */
[C-C-:B------:R-:W-:Y:S01]  /*02f0*/  FADD R29, R14.reuse, R14.reuse ;  /* 0x0000000e0e1d7221 */ /* 0x140fe20000000000 */
[----:B------:R-:W-:Y:S01]  /*0300*/  FADD R27, R27, R14 ;  /* 0x0000000e1b1b7221 */ /* 0x000fe20000000000 */
[C---:B------:R-:W-:Y:S01]  /*0310*/  FFMA R35, R14.reuse, -8, R35 ;  /* 0xc10000000e237823 */ /* 0x040fe20000000023 */
[----:B------:R-:W-:Y:S01]  /*0320*/  FFMA R16, R14, 4, R31 ;  /* 0x408000000e107823 */ /* 0x000fe2000000001f */
[--C-:B------:R-:W-:Y:S01]  /*0330*/  FADD R30, RZ, -R10.reuse ;  /* 0x8000000aff1e7221 */ /* 0x100fe20000000000 */
[----:B------:R-:W-:Y:S01]  /*0340*/  FADD R28, R27, R10 ;  /* 0x0000000a1b1c7221 */ /* 0x000fe20000000000 */
[----:B------:R-:W-:Y:S01]  /*0350*/  FADD R22, R22, -R29 ;  /* 0x8000001d16167221 */ /* 0x000fe20000000000 */
[----:B------:R-:W-:Y:S01]  /*0360*/  FADD R14, R35, R12 ;  /* 0x0000000c230e7221 */ /* 0x000fe20000000000 */
[----:B------:R-:W-:Y:S01]  /*0370*/  FADD R10, RZ, R10 ;  /* 0x0000000aff0a7221 */ /* 0x000fe20000000000 */
[--C-:B------:R-:W-:Y:S01]  /*0380*/  FADD R12, RZ, R11.reuse ;  /* 0x0000000bff0c7221 */ /* 0x100fe20000000000 */
[--C-:B------:R-:W-:Y:S01]  /*0390*/  FADD R34, RZ, -R11.reuse ;  /* 0x8000000bff227221 */ /* 0x100fe20000000000 */
[C---:B------:R-:W-:Y:S01]  /*03a0*/  FADD R37, -R11.reuse, R30 ;  /* 0x0000001e0b257221 */ /* 0x040fe20000000100 */
[C---:B------:R-:W-:Y:S01]  /*03b0*/  FADD R35, R11.reuse, R10 ;  /* 0x0000000a0b237221 */ /* 0x040fe20000000000 */
[C---:B------:R-:W-:Y:S01]  /*03c0*/  FADD R29, R11.reuse, R16 ;  /* 0x000000100b1d7221 */ /* 0x040fe20000000000 */
[C---:B------:R-:W-:Y:S01]  /*03d0*/  FADD R31, -R11.reuse, R22 ;  /* 0x000000160b1f7221 */ /* 0x040fe20000000100 */
[----:B------:R-:W-:Y:S01]  /*03e0*/  FADD R27, -R11, R14 ;  /* 0x0000000e0b1b7221 */ /* 0x000fe20000000100 */
[----:B------:R-:W-:Y:S01]  /*03f0*/  FADD R11, R28, R11 ;  /* 0x0000000b1c0b7221 */ /* 0x000fe20000000000 */
[C-C-:B------:R-:W-:Y:S01]  /*0400*/  FADD R10, -R26.reuse, R12.reuse ;  /* 0x0000000c1a0a7221 */ /* 0x140fe20000000100 */
[C---:B------:R-:W-:Y:S01]  /*0410*/  FADD R12, R26.reuse, R12 ;  /* 0x0000000c1a0c7221 */ /* 0x040fe20000000000 */
[C-C-:B------:R-:W-:Y:S01]  /*0420*/  FADD R16, -R26.reuse, R34.reuse ;  /* 0x000000221a107221 */ /* 0x140fe20000000100 */
[C---:B------:R-:W-:Y:S01]  /*0430*/  FADD R34, R26.reuse, R34 ;  /* 0x000000221a227221 */ /* 0x040fe20000000000 */
[C---:B------:R-:W-:Y:S01]  /*0440*/  FADD R32, -R26.reuse, R37 ;  /* 0x000000251a207221 */ /* 0x040fe20000000100 */
[C---:B------:R-:W-:Y:S01]  /*0450*/  FADD R30, R26.reuse, R35 ;  /* 0x000000231a1e7221 */ /* 0x040fe20000000000 */
[C---:B------:R-:W-:Y:S01]  /*0460*/  FADD R14, R26.reuse, R31 ;  /* 0x0000001f1a0e7221 */ /* 0x040fe20000000000 */
[C---:B------:R-:W-:Y:S01]  /*0470*/  FADD R22, R26.reuse, R29 ;  /* 0x0000001d1a167221 */ /* 0x040fe20000000000 */
[----:B------:R-:W-:Y:S01]  /*0480*/  FADD R28, R26, R27 ;  /* 0x0000001b1a1c7221 */ /* 0x000fe20000000000 */
[----:B------:R-:W-:Y:S01]  /*0490*/  FADD R26, R11, R26 ;  /* 0x0000001a0b1a7221 */ /* 0x000fe20000000000 */
[C---:B------:R-:W-:Y:S01]  /*04a0*/  FFMA R11, R33.reuse, 0.25, R12 ;  /* 0x3e800000210b7823 */ /* 0x040fe2000000000c */
[C-C-:B------:R-:W-:Y:S01]  /*04b0*/  FFMA R12, R33.reuse, -0.5, R10.reuse ;  /* 0xbf000000210c7823 */ /* 0x140fe2000000000a */
[C---:B------:R-:W-:Y:S01]  /*04c0*/  FFMA R27, R33.reuse, -0.125, R10 ;  /* 0xbe000000211b7823 */ /* 0x040fe2000000000a */
[C---:B------:R-:W-:Y:S01]  /*04d0*/  FFMA R16, R33.reuse, -0.25, R16 ;  /* 0xbe80000021107823 */ /* 0x040fe20000000010 */
[C-C-:B------:R-:W-:Y:S01]  /*04e0*/  FFMA R10, R33.reuse, 0.5, R34.reuse ;  /* 0x3f000000210a7823 */ /* 0x140fe20000000022 */
[C---:B------:R-:W-:Y:S01]  /*04f0*/  FFMA R29, R33.reuse, 0.125, R34 ;  /* 0x3e000000211d7823 */ /* 0x040fe20000000022 */
[C---:B------:R-:W-:Y:S01]  /*0500*/  FADD R35, -R33.reuse, R32 ;  /* 0x0000002021237221 */ /* 0x040fe20000000100 */
[C---:B------:R-:W-:Y:S01]  /*0510*/  FADD R37, R33.reuse, R30 ;  /* 0x0000001e21257221 */ /* 0x040fe20000000000 */
[C---:B------:R-:W-:Y:S01]  /*0520*/  FFMA R14, R33.reuse, 0.5, R14 ;  /* 0x3f000000210e7823 */ /* 0x040fe2000000000e */
[C---:B------:R-:W-:Y:S01]  /*0530*/  FFMA R22, R33.reuse, 0.25, R22 ;  /* 0x3e80000021167823 */ /* 0x040fe20000000016 */
[----:B------:R-:W-:Y:S01]  /*0540*/  FFMA R31, R33, 0.125, R28 ;  /* 0x3e000000211f7823 */ /* 0x000fe2000000001c */
[----:B------:R-:W-:Y:S01]  /*0550*/  FADD R33, R26, R33 ;  /* 0x000000211a217221 */ /* 0x000fe20000000000 */
[C-C-:B------:R-:W-:Y:S01]  /*0560*/  FADD R26, R20.reuse, R20.reuse ;  /* 0x00000014141a7221 */ /* 0x140fe20000000000 */
[C---:B------:R-:W-:Y:S01]  /*0570*/  FADD R28, R20.reuse, R37 ;  /* 0x00000025141c7221 */ /* 0x040fe20000000000 */
[----:B------:R-:W-:Y:S01]  /*0580*/  FFMA R27, R20, 8, R27 ;  /* 0x41000000141b7823 */ /* 0x000fe2000000001b */
[----:B------:R-:W-:Y:S01]  /*0590*/  FADD R30, R33, R20 ;  /* 0x00000014211e7221 */ /* 0x000fe20000000000 */
[C---:B------:R-:W-:Y:S01]  /*05a0*/  FADD R12, R26.reuse, R12 ;  /* 0x0000000c1a0c7221 */ /* 0x040fe20000000000 */
[----:B------:R-:W-:Y:S01]  /*05b0*/  FADD R10, -R26, R10 ;  /* 0x0000000a1a0a7221 */ /* 0x000fe20000000100 */
[----:B------:R-:W-:Y:S01]  /*05c0*/  FADD R14, R14, -R26 ;  /* 0x8000001a0e0e7221 */ /* 0x000fe20000000000 */
[C---:B------:R-:W-:Y:S01]  /*05d0*/  FFMA R29, R20.reuse, -8, R29 ;  /* 0xc1000000141d7823 */ /* 0x040fe2000000001d */
[C---:B------:R-:W-:Y:S01]  /*05e0*/  FFMA R16, R20.reuse, -4, R16 ;  /* 0xc080000014107823 */ /* 0x040fe20000000010 */
[C---:B------:R-:W-:Y:S01]  /*05f0*/  FFMA R11, R20.reuse, 4, R11 ;  /* 0x40800000140b7823 */ /* 0x040fe2000000000b */
[C---:B------:R-:W-:Y:S01]  /*0600*/  FADD R26, -R20.reuse, R35 ;  /* 0x00000023141a7221 */ /* 0x040fe20000000100 */
[C---:B------:R-:W-:Y:S01]  /*0610*/  FFMA R22, R20.reuse, 4, R22 ;  /* 0x4080000014167823 */ /* 0x040fe20000000016 */
[----:B------:R-:W-:Y:S01]  /*0620*/  FFMA R31, R20, -8, R31 ;  /* 0xc1000000141f7823 */ /* 0x000fe2000000001f */
[C---:B------:R-:W-:Y:S01]  /*0630*/  FADD R20, R19.reuse, R28 ;  /* 0x0000001c13147221 */ /* 0x040fe20000000000 */
[----:B------:R-:W-:Y:S01]  /*0640*/  FADD R28, R30, R19 ;  /* 0x000000131e1c7221 */ /* 0x000fe20000000000 */
[C---:B------:R-:W-:Y:S01]  /*0650*/  FADD R30, -R8.reuse, R27 ;  /* 0x0000001b081e7221 */ /* 0x040fe20000000100 */
[----:B------:R-:W-:Y:S01]  /*0660*/  FADD R32, R8, R29 ;  /* 0x0000001d08207221 */ /* 0x000fe20000000000 */
[----:B------:R-:W-:Y:S01]  /*0670*/  FADD R26, R19, R26 ;  /* 0x0000001a131a7221 */ /* 0x000fe20000000000 */
[----:B------:R-:W-:Y:S01]  /*0680*/  FADD R8, R31, R8 ;  /* 0x000000081f087221 */ /* 0x000fe20000000000 */
[C---:B------:R-:W-:Y:S01]  /*0690*/  FADD R12, -R17.reuse, R12 ;  /* 0x0000000c110c7221 */ /* 0x040fe20000000100 */
[C---:B------:R-:W-:Y:S01]  /*06a0*/  FADD R20, R17.reuse, R20 ;  /* 0x0000001411147221 */ /* 0x040fe20000000000 */
[C---:B------:R-:W-:Y:S01]  /*06b0*/  FADD R16, R17.reuse, R16 ;  /* 0x0000001011107221 */ /* 0x040fe20000000000 */
[C---:B------:R-:W-:Y:S01]  /*06c0*/  FADD R10, -R17.reuse, R10 ;  /* 0x0000000a110a7221 */ /* 0x040fe20000000100 */
[C---:B------:R-:W-:Y:S01]  /*06d0*/  FADD R34, R17.reuse, R11 ;  /* 0x0000000b11227221 */ /* 0x040fe20000000000 */
[C---:B------:R-:W-:Y:S01]  /*06e0*/  FADD R30, -R17.reuse, R30 ;  /* 0x0000001e111e7221 */ /* 0x040fe20000000100 */
[C---:B------:R-:W-:Y:S01]  /*06f0*/  FADD R32, -R17.reuse, R32 ;  /* 0x0000002011207221 */ /* 0x040fe20000000100 */
[C---:B------:R-:W-:Y:S01]  /*0700*/  FADD R26, R17.reuse, R26 ;  /* 0x0000001a111a7221 */ /* 0x040fe20000000000 */
[C---:B------:R-:W-:Y:S01]  /*0710*/  FADD R14, -R17.reuse, R14 ;  /* 0x0000000e110e7221 */ /* 0x040fe20000000100 */
[C---:B------:R-:W-:Y:S01]  /*0720*/  FADD R22, R17.reuse, R22 ;  /* 0x0000001611167221 */ /* 0x040fe20000000000 */
[----:B------:R-:W-:Y:S01]  /*0730*/  FADD R8, -R17, R8 ;  /* 0x0000000811087221 */ /* 0x000fe20000000100 */
[----:B------:R-:W-:Y:S01]  /*0740*/  FADD R28, R28, R17 ;  /* 0x000000111c1c7221 */ /* 0x000fe20000000000 */
[C---:B------:R-:W-:Y:S01]  /*0750*/  FADD R12, R15.reuse, R12 ;  /* 0x0000000c0f0c7221 */ /* 0x040fe20000000000 */
        /* <DEDUP_REMOVED lines=9> */
[----:B------:R-:W-:Y:S01]  /*07f0*/  FADD R8, R15, R8 ;  /* 0x000000080f087221 */ /* 0x000fe20000000000 */
[----:B------:R-:W-:Y:S01]  /*0800*/  FADD R28, R28, R15 ;  /* 0x0000000f1c1c7221 */ /* 0x000fe20000000000 */
[----:B------:R-:W-:Y:S01]  /*0810*/  FADD R15, R5, R5 ;  /* 0x00000005050f7221 */ /* 0x000fe20000000000 */
[C---:B------:R-:W-:Y:S01]  /*0820*/  FFMA R12, R13.reuse, 0.5, R12 ;  /* 0x3f0000000d0c7823 */ /* 0x040fe2000000000c */
[C---:B------:R-:W-:Y:S01]  /*0830*/  FADD R20, R13.reuse, R20 ;  /* 0x000000140d147221 */ /* 0x040fe20000000000 */
[C---:B------:R-:W-:Y:S01]  /*0840*/  FFMA R16, R13.reuse, 0.25, R16 ;  /* 0x3e8000000d107823 */ /* 0x040fe20000000010 */
[C---:B------:R-:W-:Y:S01]  /*0850*/  FFMA R30, R13.reuse, 0.125, R30 ;  /* 0x3e0000000d1e7823 */ /* 0x040fe2000000001e */
[C---:B------:R-:W-:Y:S01]  /*0860*/  FFMA R32, R13.reuse, 0.125, R32 ;  /* 0x3e0000000d207823 */ /* 0x040fe20000000020 */
[C---:B------:R-:W-:Y:S01]  /*0870*/  FFMA R8, R13.reuse, 0.125, R8 ;  /* 0x3e0000000d087823 */ /* 0x040fe20000000008 */
[----:B------:R-:W-:Y:S01]  /*0880*/  FADD R26, R13, R26 ;  /* 0x0000001a0d1a7221 */ /* 0x000fe20000000000 */
[----:B------:R-:W-:Y:S01]  /*0890*/  FADD R28, R28, R13 ;  /* 0x0000000d1c1c7221 */ /* 0x000fe20000000000 */
[----:B------:R-:W-:Y:S01]  /*08a0*/  FADD R37, -R15, R12 ;  /* 0x0000000c0f257221 */ /* 0x000fe20000000100 */
[----:B------:R-:W-:Y:S01]  /*08b0*/  FFMA R10, R13, 0.5, R10 ;  /* 0x3f0000000d0a7823 */ /* 0x000fe2000000000a */
[----:B------:R-:W-:Y:S01]  /*08c0*/  FADD R12, R5, R20 ;  /* 0x00000014050c7221 */ /* 0x000fe20000000000 */
[C---:B------:R-:W-:Y:S01]  /*08d0*/  FFMA R34, R13.reuse, 0.25, R34 ;  /* 0x3e8000000d227823 */ /* 0x040fe20000000022 */
[C---:B------:R-:W-:Y:S01]  /*08e0*/  FFMA R14, R13.reuse, 0.5, R14 ;  /* 0x3f0000000d0e7823 */ /* 0x040fe2000000000e */
[----:B------:R-:W-:Y:S01]  /*08f0*/  FFMA R22, R13, 0.25, R22 ;  /* 0x3e8000000d167823 */ /* 0x000fe20000000016 */
[C---:B------:R-:W-:Y:S01]  /*0900*/  FFMA R31, R5.reuse, 4, R16 ;  /* 0x40800000051f7823 */ /* 0x040fe20000000010 */
[C---:B------:R-:W-:Y:S01]  /*0910*/  FFMA R27, R5.reuse, -8, R30 ;  /* 0xc1000000051b7823 */ /* 0x040fe2000000001e */
[C---:B------:R-:W-:Y:S01]  /*0920*/  FFMA R19, R5.reuse, -8, R32 ;  /* 0xc100000005137823 */ /* 0x040fe20000000020 */
[C---:B------:R-:W-:Y:S01]  /*0930*/  FFMA R17, R5.reuse, -8, R8 ;  /* 0xc100000005117823 */ /* 0x040fe20000000008 */
[----:B------:R-:W-:Y:S01]  /*0940*/  FADD R26, R5, R26 ;  /* 0x0000001a051a7221 */ /* 0x000fe20000000000 */
[----:B------:R-:W-:Y:S01]  /*0950*/  FADD R16, R28, R5 ;  /* 0x000000051c107221 */ /* 0x000fe20000000000 */
[----:B------:R-:W-:Y:S01]  /*0960*/  FADD R13, -R15, R10 ;  /* 0x0000000a0f0d7221 */ /* 0x000fe20000000100 */
[----:B------:R-:W-:Y:S01]  /*0970*/  FFMA R12, R7, 0.25, R12 ;  /* 0x3e800000070c7823 */ /* 0x000fe2000000000c */
[----:B------:R-:W-:Y:S01]  /*0980*/  FADD R15, R14, -R15 ;  /* 0x8000000f0e0f7221 */ /* 0x000fe20000000000 */
[C---:B------:R-:W-:Y:S01]  /*0990*/  FFMA R29, R5.reuse, 4, R34 ;  /* 0x40800000051d7823 */ /* 0x040fe20000000022 */
[----:B------:R-:W-:Y:S01]  /*09a0*/  FFMA R35, R5, 4, R22 ;  /* 0x4080000005237823 */ /* 0x000fe20000000016 */
[C---:B------:R-:W-:Y:S01]  /*09b0*/  FADD R27, R0.reuse, R27 ;  /* 0x0000001b001b7221 */ /* 0x040fe20000000000 */
[----:B------:R-:W-:Y:S01]  /*09c0*/  FADD R10, R0, R19 ;  /* 0x00000013000a7221 */ /* 0x000fe20000000000 */
[----:B------:R-:W-:Y:S01]  /*09d0*/  FADD R14, R17, R0 ;  /* 0x00000000110e7221 */ /* 0x000fe20000000000 */
[C-C-:B------:R-:W-:Y:S01]  /*09e0*/  FFMA R19, R7.reuse, 0.5, R26.reuse ;  /* 0x3f00000007137823 */ /* 0x140fe2000000001a */
[----:B------:R-:W-:Y:S01]  /*09f0*/  FFMA R17, R7, 0.125, R26 ;  /* 0x3e00000007117823 */ /* 0x000fe2000000001a */
[----:B------:R-:W-:Y:S01]  /*0a00*/  FADD R16, R16, R7 ;  /* 0x0000000710107221 */ /* 0x000fe20000000000 */
[C---:B------:R-:W-:Y:S01]  /*0a10*/  FFMA R7, R6.reuse, 0.25, R12 ;  /* 0x3e80000006077823 */ /* 0x040fe2000000000c */
[C---:B------:R-:W-:Y:S01]  /*0a20*/  FFMA R34, R6.reuse, -0.25, R13 ;  /* 0xbe80000006227823 */ /* 0x040fe2000000000d */
[C---:B------:R-:W-:Y:S01]  /*0a30*/  FFMA R8, R6.reuse, 0.25, R29 ;  /* 0x3e80000006087823 */ /* 0x040fe2000000001d */
[C---:B------:R-:W-:Y:S01]  /*0a40*/  FADD R12, -R6.reuse, R15 ;  /* 0x0000000f060c7221 */ /* 0x040fe20000000100 */
[C---:B------:R-:W-:Y:S01]  /*0a50*/  FFMA R0, R6.reuse, -0.5, R37 ;  /* 0xbf00000006007823 */ /* 0x040fe20000000025 */
[C---:B------:R-:W-:Y:S01]  /*0a60*/  FFMA R29, R6.reuse, 0.5, R31 ;  /* 0x3f000000061d7823 */ /* 0x040fe2000000001f */
[C---:B------:R-:W-:Y:S01]  /*0a70*/  FFMA R13, R6.reuse, -0.5, R27 ;  /* 0xbf000000060d7823 */ /* 0x040fe2000000001b */
[C---:B------:R-:W-:Y:S01]  /*0a80*/  FADD R15, R6.reuse, R35 ;  /* 0x00000023060f7221 */ /* 0x040fe20000000000 */
[C---:B------:R-:W-:Y:S01]  /*0a90*/  FFMA R37, R6.reuse, -0.125, R37 ;  /* 0xbe00000006257823 */ /* 0x040fe20000000025 */
[C---:B------:R-:W-:Y:S01]  /*0aa0*/  FFMA R31, R6.reuse, 0.125, R31 ;  /* 0x3e000000061f7823 */ /* 0x040fe2000000001f */
[C---:B------:R-:W-:Y:S01]  /*0ab0*/  FFMA R10, R6.reuse, -0.25, R10 ;  /* 0xbe800000060a7823 */ /* 0x040fe2000000000a */
[C---:B------:R-:W-:Y:S01]  /*0ac0*/  FFMA R27, R6.reuse, -0.125, R27 ;  /* 0xbe000000061b7823 */ /* 0x040fe2000000001b */
[C---:B------:R-:W-:Y:S01]  /*0ad0*/  FFMA R19, R6.reuse, 0.5, R19 ;  /* 0x3f00000006137823 */ /* 0x040fe20000000013 */
[C---:B------:R-:W-:Y:S01]  /*0ae0*/  FFMA R17, R6.reuse, 0.125, R17 ;  /* 0x3e00000006117823 */ /* 0x040fe20000000011 */
[----:B------:R-:W-:Y:S01]  /*0af0*/  FADD R35, -R6, R14 ;  /* 0x0000000e06237221 */ /* 0x000fe20000000100 */
[----:B------:R-:W-:Y:S01]  /*0b00*/  FADD R6, R16, R6 ;  /* 0x0000000610067221 */ /* 0x000fe20000000000 */
[----:B------:R-:W2:Y:S01]  /*0b10*/  LDG.E.CONSTANT R33, [R24.64+0x119c00] ;  /* 0x119c000418217981 */ /* 0x000ea2000c1e9900 */
[C---:B------:R-:W-:Y:S01]  /*0b20*/  FFMA R34, R18.reuse, 0.25, R34 ;  /* 0x3e80000012227823 */ /* 0x040fe20000000022 */
[C---:B------:R-:W-:Y:S01]  /*0b30*/  FFMA R8, R18.reuse, 0.25, R8 ;  /* 0x3e80000012087823 */ /* 0x040fe20000000008 */
[C---:B------:R-:W-:Y:S01]  /*0b40*/  FFMA R0, R18.reuse, 0.5, R0 ;  /* 0x3f00000012007823 */ /* 0x040fe20000000000 */
[----:B------:R0:W3:Y:S01]  /*0b50*/  LDG.E.CONSTANT R11, [R24.64+0x132400] ;  /* 0x13240004180b7981 */ /* 0x0000e2000c1e9900 */
[C---:B------:R-:W-:Y:S01]  /*0b60*/  FFMA R37, R18.reuse, 0.125, R37 ;  /* 0x3e00000012257823 */ /* 0x040fe20000000025 */
[C---:B------:R-:W-:Y:S01]  /*0b70*/  FFMA R29, R18.reuse, 0.5, R29 ;  /* 0x3f000000121d7823 */ /* 0x040fe2000000001d */
[C---:B------:R-:W-:Y:S01]  /*0b80*/  FFMA R31, R18.reuse, 0.125, R31 ;  /* 0x3e000000121f7823 */ /* 0x040fe2000000001f */
[C---:B------:R-:W-:Y:S01]  /*0b90*/  FFMA R10, R18.reuse, 0.25, R10 ;  /* 0x3e800000120a7823 */ /* 0x040fe2000000000a */
[C---:B------:R-:W-:Y:S01]  /*0ba0*/  FFMA R13, R18.reuse, 0.5, R13 ;  /* 0x3f000000120d7823 */ /* 0x040fe2000000000d */
[C---:B------:R-:W-:Y:S01]  /*0bb0*/  FFMA R27, R18.reuse, 0.125, R27 ;  /* 0x3e000000121b7823 */ /* 0x040fe2000000001b */
[C---:B------:R-:W-:Y:S01]  /*0bc0*/  FFMA R19, R18.reuse, 0.5, R19 ;  /* 0x3f00000012137823 */ /* 0x040fe20000000013 */
[C---:B------:R-:W-:Y:S01]  /*0bd0*/  FFMA R7, R18.reuse, 0.25, R7 ;  /* 0x3e80000012077823 */ /* 0x040fe20000000007 */
[C---:B------:R-:W-:Y:S01]  /*0be0*/  FFMA R17, R18.reuse, 0.125, R17 ;  /* 0x3e00000012117823 */ /* 0x040fe20000000011 */
[C---:B------:R-:W-:Y:S01]  /*0bf0*/  FADD R12, R18.reuse, R12 ;  /* 0x0000000c120c7221 */ /* 0x040fe20000000000 */
[C---:B------:R-:W-:Y:S01]  /*0c00*/  FADD R15, R18.reuse, R15 ;  /* 0x0000000f120f7221 */ /* 0x040fe20000000000 */
[----:B------:R-:W-:Y:S01]  /*0c10*/  FADD R35, R18, R35 ;  /* 0x0000002312237221 */ /* 0x000fe20000000000 */
[C---:B------:R-:W-:Y:S01]  /*0c20*/  FMUL R28, R9.reuse, 0.5 ;  /* 0x3f000000091c7820 */ /* 0x040fe20000400000 */
[----:B------:R-:W-:Y:S01]  /*0c30*/  FADD R18, R6, R18 ;  /* 0x0000001206127221 */ /* 0x000fe20000000000 */
[C---:B------:R-:W-:Y:S01]  /*0c40*/  FMUL R6, R9.reuse, 0.25 ;  /* 0x3e80000009067820 */ /* 0x040fe20000400000 */
[----:B------:R-:W-:Y:S01]  /*0c50*/  FMUL R20, R9, 0.125 ;  /* 0x3e00000009147820 */ /* 0x000fe20000400000 */
[----:B------:R0:W4:Y:S01]  /*0c60*/  LDG.E.CONSTANT R5, [R24.64+0x13e800] ;  /* 0x13e8000418057981 */ /* 0x000122000c1e9900 */
[C---:B------:R-:W-:Y:S01]  /*0c70*/  FFMA R0, R28.reuse, 0.5, R0 ;  /* 0x3f0000001c007823 */ /* 0x040fe20000000000 */
[C---:B------:R-:W-:Y:S01]  /*0c80*/  FFMA R29, R28.reuse, 0.25, R29 ;  /* 0x3e8000001c1d7823 */ /* 0x040fe2000000001d */
[C---:B------:R-:W-:Y:S01]  /*0c90*/  FFMA R13, R28.reuse, 0.125, R13 ;  /* 0x3e0000001c0d7823 */ /* 0x040fe2000000000d */
[----:B------:R-:W-:Y:S01]  /*0ca0*/  FADD R19, R28, R19 ;  /* 0x000000131c137221 */ /* 0x000fe20000000000 */
[----:B------:R-:W-:Y:S01]  /*0cb0*/  FADD R28, R12, R28 ;  /* 0x0000001c0c1c7221 */ /* 0x000fe20000000000 */
        /* <DEDUP_REMOVED lines=10> */
[----:B------:R0:W5:Y:S01]  /*0d60*/  LDG.E.CONSTANT R30, [R24.64+0x14ac00] ;  /* 0x14ac0004181e7981 */ /* 0x000162000c1e9900 */
[----:B------:R-:W-:Y:S01]  /*0d70*/  FMUL R14, R2, 0.5 ;  /* 0x3f000000020e7820 */ /* 0x000fe20000400000 */
[----:B------:R-:W-:Y:S01]  /*0d80*/  MOV R20, RZ ;  /* 0x000000ff00147202 */ /* 0x000fe20000000f00 */
[----:B------:R-:W-:Y:S01]  /*0d90*/  IMAD.HI R26, R4, 0x5397829d, RZ ;  /* 0x5397829d041a7827 */ /* 0x000fe200078e02ff */
[----:B------:R-:W-:Y:S01]  /*0da0*/  MOV R22, RZ ;  /* 0x000000ff00167202 */ /* 0x000fe20000000f00 */
[C---:B------:R-:W-:Y:S01]  /*0db0*/  FADD R27, R14.reuse, R14 ;  /* 0x0000000e0e1b7221 */ /* 0x040fe20000000000 */
[----:B------:R0:W5:Y:S01]  /*0dc0*/  LDG.E.CONSTANT R31, [R24.64+0x157000] ;  /* 0x15700004181f7981 */ /* 0x000162000c1e9900 */
[----:B------:R-:W-:Y:S01]  /*0dd0*/  IMAD.HI R20, R21, -0x6db6db6d, R20 ;  /* 0x9249249315147827 */ /* 0x000fe200078e0214 */
[----:B------:R-:W-:Y:S01]  /*0de0*/  FFMA R4, R14, -8, R13 ;  /* 0xc10000000e047823 */ /* 0x000fe2000000000d */
[----:B------:R-:W-:Y:S01]  /*0df0*/  FADD R0, R0, -R27 ;  /* 0x8000001b00007221 */ /* 0x000fe20000000000 */
[----:B------:R-:W-:Y:S01]  /*0e00*/  SHF.R.U32.HI R27, RZ, 0x1f, R26 ;  /* 0x0000001fff1b7819 */ /* 0x000fe2000001161a */
[C---:B------:R-:W-:Y:S01]  /*0e10*/  FMUL R13, R2.reuse, 0.25 ;  /* 0x3e800000020d7820 */ /* 0x040fe20000400000 */
[----:B------:R-:W-:Y:S01]  /*0e20*/  SHF.R.U32.HI R21, RZ, 0x1f, R20 ;  /* 0x0000001fff157819 */ /* 0x000fe20000011614 */
[----:B------:R-:W-:Y:S01]  /*0e30*/  FMUL R17, R2, 0.125 ;  /* 0x3e00000002117820 */ /* 0x000fe20000400000 */
[----:B------:R-:W-:Y:S01]  /*0e40*/  FADD R9, R18, R9 ;  /* 0x0000000912097221 */ /* 0x000fe20000000000 */
[----:B------:R-:W-:Y:S01]  /*0e50*/  LEA.HI.SX32 R26, R26, R27, 0x1c ;  /* 0x0000001b1a1a7211 */ /* 0x000fe200078fe2ff */
[C-C-:B------:R-:W-:Y:S01]  /*0e60*/  FADD R27, R13.reuse, R13.reuse ;  /* 0x0000000d0d1b7221 */ /* 0x140fe20000000000 */
[C---:B------:R-:W-:Y:S01]  /*0e70*/  FFMA R8, R13.reuse, 4, R8 ;  /* 0x408000000d087823 */ /* 0x040fe20000000008 */
[----:B------:R-:W-:Y:S01]  /*0e80*/  FFMA R10, R13, -8, R10 ;  /* 0xc10000000d0a7823 */ /* 0x000fe2000000000a */
[----:B------:R-:W-:Y:S01]  /*0e90*/  FADD R7, R7, R13 ;  /* 0x0000000d07077221 */ /* 0x000fe20000000000 */
[----:B------:R-:W-:Y:S01]  /*0ea0*/  LEA.HI.SX32 R21, R20, R21, 0x1e ;  /* 0x0000001514157211 */ /* 0x000fe200078ff2ff */
[C---:B------:R-:W-:Y:S01]  /*0eb0*/  FADD R37, R17.reuse, R17 ;  /* 0x0000001111257221 */ /* 0x040fe20000000000 */
[C---:B------:R-:W-:Y:S01]  /*0ec0*/  FFMA R16, R17.reuse, 4, R16 ;  /* 0x4080000011107823 */ /* 0x040fe20000000010 */
[----:B------:R-:W-:Y:S01]  /*0ed0*/  FFMA R13, R17, -8, R12 ;  /* 0xc1000000110d7823 */ /* 0x000fe2000000000c */
[----:B------:R-:W-:Y:S01]  /*0ee0*/  IMAD.HI R20, R23, -0x6db6db6d, R22 ;  /* 0x9249249317147827 */ /* 0x000fe200078e0216 */
[----:B------:R-:W-:Y:S01]  /*0ef0*/  FADD R17, R6, R17 ;  /* 0x0000001106117221 */ /* 0x000fe20000000000 */
[----:B------:R-:W-:Y:S01]  /*0f00*/  FADD R9, R9, R2 ;  /* 0x0000000209097221 */ /* 0x000fe20000000000 */
[----:B------:R-:W-:Y:S01]  /*0f10*/  FFMA R29, R14, 4, R29 ;  /* 0x408000000e1d7823 */ /* 0x000fe2000000001d */
[----:B------:R-:W-:Y:S01]  /*0f20*/  FADD R19, R19, R14 ;  /* 0x0000000e13137221 */ /* 0x000fe20000000000 */
[C---:B------:R-:W-:Y:S01]  /*0f30*/  FADD R6, R36.reuse, R36 ;  /* 0x0000002424067221 */ /* 0x040fe20000000000 */
[C---:B------:R-:W-:Y:S01]  /*0f40*/  FFMA R12, R36.reuse, 4, R7 ;  /* 0x40800000240c7823 */ /* 0x040fe20000000007 */
[----:B------:R-:W-:Y:S01]  /*0f50*/  FFMA R18, R36, -8, R17 ;  /* 0xc100000024127823 */ /* 0x000fe20000000011 */
[----:B------:R-:W-:Y:S01]  /*0f60*/  SHF.R.U32.HI R22, RZ, 0x1f, R20 ;  /* 0x0000001fff167819 */ /* 0x000fe20000011614 */
[----:B------:R-:W-:Y:S01]  /*0f70*/  FFMA R14, R2, 4, R15 ;  /* 0x40800000020e7823 */ /* 0x000fe2000000000f */
[----:B------:R-:W-:Y:S01]  /*0f80*/  FADD R36, R9, R36 ;  /* 0x0000002409247221 */ /* 0x000fe20000000000 */
[----:B------:R0:W5:Y:S01]  /*0f90*/  LDG.E.CONSTANT R15, [R24.64+0x163400] ;  /* 0x16340004180f7981 */ /* 0x000162000c1e9900 */
[----:B------:R-:W-:-:S03]  /*0fa0*/  LEA.HI.SX32 R22, R20, R22, 0x1d ;  /* 0x0000001614167211 */ /* 0x000fc600078feaff */
[----:B------:R0:W5:Y:S01]  /*0fb0*/  LDG.E.CONSTANT R9, [R24.64+0x16f800] ;  /* 0x16f8000418097981 */ /* 0x000162000c1e9900 */
[----:B------:R-:W-:-:S03]  /*0fc0*/  FADD R34, R34, -R27 ;  /* 0x8000001b22227221 */ /* 0x000fc60000000000 */
[----:B------:R0:W5:Y:S01]  /*0fd0*/  LDG.E.CONSTANT R17, [R24.64+0x17bc00] ;  /* 0x17bc000418117981 */ /* 0x000162000c1e9900 */
[C---:B------:R-:W-:Y:S01]  /*0fe0*/  FADD R27, R2.reuse, R2 ;  /* 0x00000002021b7221 */ /* 0x040fe20000000000 */
[----:B------:R-:W-:Y:S02]  /*0ff0*/  FFMA R35, R2, -8, R35 ;  /* 0xc100000002237823 */ /* 0x000fe40000000023 */
[----:B------:R0:W5:Y:S01]  /*1000*/  LDG.E.CONSTANT R2, [R24.64+0x188000] ;  /* 0x1880000418027981 */ /* 0x000162000c1e9900 */
[----:B------:R-:W-:Y:S01]  /*1010*/  IMAD R22, R22, -0xe, R23 ;  /* 0xfffffff216167824 */ /* 0x000fe200078e0217 */
[----:B------:R-:W-:Y:S02]  /*1020*/  FADD R19, R19, -R6 ;  /* 0x8000000613137221 */ /* 0x000fe40000000000 */
[----:B------:R0:W5:Y:S01]  /*1030*/  LDG.E.CONSTANT R7, [R24.64+0x194400] ;  /* 0x1944000418077981 */ /* 0x000162000c1e9900 */
[----:B------:R-:W-:-:S03]  /*1040*/  IMAD R22, R21, 0x38, R22 ;  /* 0x0000003815167824 */ /* 0x000fc600078e0216 */
[----:B------:R0:W5:Y:S01]  /*1050*/  LDG.E.CONSTANT R6, [R24.64+0x1a0800] ;  /* 0x1a08000418067981 */ /* 0x000162000c1e9900 */
[----:B------:R-:W-:Y:S01]  /*1060*/  FADD R28, R28, -R27 ;  /* 0x8000001b1c1c7221 */ /* 0x000fe20000000000 */
[-C--:B------:R-:W-:Y:S01]  /*1070*/  IMAD.WIDE R26, R26, R3.reuse, c[0x0][0x170] ;  /* 0x00005c001a1a7625 */ /* 0x080fe200078e0203 */
[----:B------:R-:W-:Y:S01]  /*1080*/  SHF.L.U32 R22, R22, 0x2, RZ ;  /* 0x0000000216167819 */ /* 0x000fe200000006ff */
[----:B------:R-:W-:Y:S02]  /*1090*/  FADD R32, R32, -R37 ;  /* 0x8000002520207221 */ /* 0x000fe40000000000 */
[----:B------:R0:W5:Y:S02]  /*10a0*/  LDG.E.CONSTANT R37, [R24.64+0x1acc00] ;  /* 0x1acc000418257981 */ /* 0x000164000c1e9900 */
[----:B------:R-:W-:Y:S02]  /*10b0*/  IMAD.WIDE R20, R22, R3, c[0x0][0x178] ;  /* 0x00005e0016147625 */ /* 0x000fe400078e0203 */
[----:B------:R5:W5:Y:S04]  /*10c0*/  LDG.E.CONSTANT R26, [R26.64] ;  /* 0x000000041a1a7981 */ /* 0x000b68000c1e9900 */
[----:B------:R-:W5:Y:S01]  /*10d0*/  LDG.E.CONSTANT R23, [R20.64] ;  /* 0x0000000414177981 */ /* 0x000f62000c1e9900 */
[C---:B--2---:R-:W-:Y:S01]  /*10e0*/  FFMA R10, R33.reuse, 0.25, R10 ;  /* 0x3e800000210a7823 */ /* 0x044fe2000000000a */
[----:B0-----:R-:W-:Y:S01]  /*10f0*/  FFMA R24, R33, 0.125, R13 ;  /* 0x3e00000021187823 */ /* 0x001fe2000000000d */
[----:B------:R-:W-:Y:S01]  /*1100*/  FADD R35, R35, R33 ;  /* 0x0000002123237221 */ /* 0x000fe20000000000 */
[----:B------:R-:W-:Y:S01]  /*1110*/  FFMA R4, R33, 0.5, R4 ;  /* 0x3f00000021047823 */ /* 0x000fe20000000004 */
[C---:B---3--:R-:W-:Y:S01]  /*1120*/  FADD R13, R11.reuse, R11 ;  /* 0x0000000b0b0d7221 */ /* 0x048fe20000000000 */
[C---:B------:R-:W-:Y:S01]  /*1130*/  FFMA R34, R11.reuse, -4, R34 ;  /* 0xc08000000b227823 */ /* 0x040fe20000000022 */
[C---:B------:R-:W-:Y:S01]  /*1140*/  FFMA R8, R11.reuse, 4, R8 ;  /* 0x408000000b087823 */ /* 0x040fe20000000008 */
[C---:B------:R-:W-:Y:S01]  /*1150*/  FFMA R32, R11.reuse, 8, R32 ;  /* 0x410000000b207823 */ /* 0x040fe20000000020 */
[C---:B------:R-:W-:Y:S01]  /*1160*/  FFMA R16, R11.reuse, -8, R16 ;  /* 0xc10000000b107823 */ /* 0x040fe20000000010 */
[C---:B------:R-:W-:Y:S01]  /*1170*/  FFMA R10, R11.reuse, -4, R10 ;  /* 0xc08000000b0a7823 */ /* 0x040fe2000000000a */
[C---:B------:R-:W-:Y:S01]  /*1180*/  FFMA R24, R11.reuse, 8, R24 ;  /* 0x410000000b187823 */ /* 0x040fe20000000018 */
[C---:B------:R-:W-:Y:S01]  /*1190*/  FADD R28, -R11.reuse, R28 ;  /* 0x0000001c0b1c7221 */ /* 0x040fe20000000100 */
[C---:B------:R-:W-:Y:S01]  /*11a0*/  FADD R14, R11.reuse, R14 ;  /* 0x0000000e0b0e7221 */ /* 0x040fe20000000000 */
[C---:B------:R-:W-:Y:S01]  /*11b0*/  FFMA R12, R11.reuse, 4, R12 ;  /* 0x408000000b0c7823 */ /* 0x040fe2000000000c */
[C---:B------:R-:W-:Y:S01]  /*11c0*/  FFMA R18, R11.reuse, -8, R18 ;  /* 0xc10000000b127823 */ /* 0x040fe20000000012 */
[----:B------:R-:W-:Y:S01]  /*11d0*/  FADD R35, -R11, R35 ;  /* 0x000000230b237221 */ /* 0x000fe20000000100 */
[----:B------:R-:W-:Y:S01]  /*11e0*/  FADD R36, R36, R11 ;  /* 0x0000000b24247221 */ /* 0x000fe20000000000 */
[C---:B------:R-:W-:Y:S01]  /*11f0*/  FADD R0, R13.reuse, R0 ;  /* 0x000000000d007221 */ /* 0x040fe20000000000 */
[C---:B------:R-:W-:Y:S01]  /*1200*/  FADD R29, -R13.reuse, R29 ;  /* 0x0000001d0d1d7221 */ /* 0x040fe20000000100 */
[----:B------:R-:W-:Y:S01]  /*1210*/  FADD R4, R13, R4 ;  /* 0x000000040d047221 */ /* 0x000fe20000000000 */
[----:B----4-:R-:W-:Y:S01]  /*1220*/  FADD R11, R5, R5 ;  /* 0x00000005050b7221 */ /* 0x010fe20000000000 */
[----:B------:R-:W-:-:S03]  /*1230*/  FADD R19, R19, -R13 ;  /* 0x8000000d13137221 */ /* 0x000fc60000000000 */
[C---:B------:R-:W-:Y:S01]  /*1240*/  FADD R0, -R11.reuse, R0 ;  /* 0x000000000b007221 */ /* 0x040fe20000000100 */
[C---:B------:R-:W-:Y:S01]  /*1250*/  FADD R29, -R11.reuse, R29 ;  /* 0x0000001d0b1d7221 */ /* 0x040fe20000000100 */
[----:B------:R-:W-:Y:S01]  /*1260*/  FADD R4, -R11, R4 ;  /* 0x000000040b047221 */ /* 0x000fe20000000100 */
[----:B------:R-:W-:Y:S01]  /*1270*/  FADD R13, R5, R14 ;  /* 0x0000000e050d7221 */ /* 0x000fe20000000000 */
[----:B------:R-:W-:Y:S01]  /*1280*/  FADD R19, R19, -R11 ;  /* 0x8000000b13137221 */ /* 0x000fe20000000000 */
[C---:B------:R-:W-:Y:S01]  /*1290*/  FFMA R32, R5.reuse, -8, R32 ;  /* 0xc100000005207823 */ /* 0x040fe20000000020 */
[C---:B------:R-:W-:Y:S01]  /*12a0*/  FFMA R16, R5.reuse, -8, R16 ;  /* 0xc100000005107823 */ /* 0x040fe20000000010 */
[C---:B------:R-:W-:Y:S01]  /*12b0*/  FFMA R24, R5.reuse, -8, R24 ;  /* 0xc100000005187823 */ /* 0x040fe20000000018 */
[C---:B-----5:R-:W-:Y:S01]  /*12c0*/  FMUL R27, R30.reuse, -2 ;  /* 0xc00000001e1b7820 */ /* 0x060fe20000400000 */
[----:B------:R-:W-:Y:S01]  /*12d0*/  FADD R14, R30, R30 ;  /* 0x0000001e1e0e7221 */ /* 0x000fe20000000000 */
[----:B------:R-:W-:-:S02]  /*12e0*/  FFMA R25, R5, -8, R18 ;  /* 0xc100000005197823 */ /* 0x000fc40000000012 */
[C---:B------:R-:W-:Y:S01]  /*12f0*/  FFMA R0, R27.reuse, 0.5, R0 ;  /* 0x3f0000001b007823 */ /* 0x040fe20000000000 */
[C---:B------:R-:W-:Y:S01]  /*1300*/  FFMA R29, R27.reuse, 0.25, R29 ;  /* 0x3e8000001b1d7823 */ /* 0x040fe2000000001d */
[----:B------:R-:W-:Y:S01]  /*1310*/  FFMA R4, R27, 0.125, R4 ;  /* 0x3e0000001b047823 */ /* 0x000fe20000000004 */
[C---:B------:R-:W-:Y:S01]  /*1320*/  FMUL R27, R30.reuse, -8 ;  /* 0xc10000001e1b7820 */ /* 0x040fe20000400000 */
[----:B------:R-:W-:Y:S01]  /*1330*/  FADD R19, R19, -R14 ;  /* 0x8000000e13137221 */ /* 0x000fe20000000000 */
[C---:B------:R-:W-:Y:S01]  /*1340*/  FFMA R34, R5.reuse, 4, R34 ;  /* 0x4080000005227823 */ /* 0x040fe20000000022 */
[----:B------:R-:W-:Y:S01]  /*1350*/  FFMA R8, R5, 4, R8 ;  /* 0x4080000005087823 */ /* 0x000fe20000000008 */
[C---:B------:R-:W-:Y:S01]  /*1360*/  FFMA R32, R27.reuse, 0.5, R32 ;  /* 0x3f0000001b207823 */ /* 0x040fe20000000020 */
[C---:B------:R-:W-:Y:S01]  /*1370*/  FFMA R16, R27.reuse, 0.25, R16 ;  /* 0x3e8000001b107823 */ /* 0x040fe20000000010 */
[----:B------:R-:W-:Y:S01]  /*1380*/  FFMA R24, R27, 0.125, R24 ;  /* 0x3e0000001b187823 */ /* 0x000fe20000000018 */
[C---:B------:R-:W-:Y:S01]  /*1390*/  FFMA R10, R5.reuse, 4, R10 ;  /* 0x40800000050a7823 */ /* 0x040fe2000000000a */
[----:B------:R-:W-:Y:S01]  /*13a0*/  FFMA R12, R5, 4, R12 ;  /* 0x40800000050c7823 */ /* 0x000fe2000000000c */
[C---:B------:R-:W-:Y:S01]  /*13b0*/  FMUL R27, R30.reuse, 4 ;  /* 0x408000001e1b7820 */ /* 0x040fe20000400000 */
[----:B------:R-:W-:Y:S01]  /*13c0*/  FFMA R14, R30, -8, R25 ;  /* 0xc10000001e0e7823 */ /* 0x000fe20000000019 */
[----:B------:R-:W-:-:S02]  /*13d0*/  FMUL R25, R31, -8 ;  /* 0xc10000001f197820 */ /* 0x000fc40000400000 */
[C---:B------:R-:W-:Y:S01]  /*13e0*/  FFMA R34, R27.reuse, 0.5, R34 ;  /* 0x3f0000001b227823 */ /* 0x040fe20000000022 */
[C---:B------:R-:W-:Y:S01]  /*13f0*/  FFMA R8, R27.reuse, 0.25, R8 ;  /* 0x3e8000001b087823 */ /* 0x040fe20000000008 */
[----:B------:R-:W-:Y:S01]  /*1400*/  FFMA R10, R27, 0.125, R10 ;  /* 0x3e0000001b0a7823 */ /* 0x000fe2000000000a */
[----:B------:R-:W-:Y:S01]  /*1410*/  FADD R12, R12, R27 ;  /* 0x0000001b0c0c7221 */ /* 0x000fe20000000000 */
[----:B------:R-:W-:Y:S01]  /*1420*/  FADD R27, R25, R25 ;  /* 0x00000019191b7221 */ /* 0x000fe20000000000 */
[C---:B------:R-:W-:Y:S01]  /*1430*/  FADD R11, R5.reuse, R28 ;  /* 0x0000001c050b7221 */ /* 0x040fe20000000000 */
[----:B------:R-:W-:Y:S01]  /*1440*/  FADD R35, R5, R35 ;  /* 0x0000002305237221 */ /* 0x000fe20000000000 */
[C---:B------:R-:W-:Y:S01]  /*1450*/  FMUL R28, R31.reuse, -2 ;  /* 0xc00000001f1c7820 */ /* 0x040fe20000400000 */
[----:B------:R-:W-:Y:S01]  /*1460*/  FFMA R14, R31, -8, R14 ;  /* 0xc10000001f0e7823 */ /* 0x000fe2000000000e */
[----:B------:R-:W-:Y:S01]  /*1470*/  FADD R32, R32, -R27 ;  /* 0x8000001b20207221 */ /* 0x000fe20000000000 */
[----:B------:R-:W-:Y:S01]  /*1480*/  FFMA R24, R25, -8, R24 ;  /* 0xc100000019187823 */ /* 0x000fe20000000018 */
[----:B------:R-:W-:Y:S01]  /*1490*/  FFMA R18, R30, 0.125, R35 ;  /* 0x3e0000001e127823 */ /* 0x000fe20000000023 */
[----:B------:R-:W-:Y:S01]  /*14a0*/  FFMA R4, R28, -8, R4 ;  /* 0xc10000001c047823 */ /* 0x000fe20000000004 */
[----:B------:R-:W-:Y:S01]  /*14b0*/  FADD R5, R36, R5 ;  /* 0x0000000524057221 */ /* 0x000fe20000000000 */
[C---:B------:R-:W-:Y:S01]  /*14c0*/  FADD R35, R15.reuse, R15 ;  /* 0x0000000f0f237221 */ /* 0x040fe20000000000 */
[----:B------:R-:W-:Y:S01]  /*14d0*/  FFMA R24, R15, -8, R24 ;  /* 0xc10000000f187823 */ /* 0x000fe20000000018 */
[----:B------:R-:W-:Y:S01]  /*14e0*/  FADD R14, R14, R9 ;  /* 0x000000090e0e7221 */ /* 0x000fe20000000000 */
[----:B------:R-:W-:Y:S01]  /*14f0*/  FFMA R16, R25, 4, R16 ;  /* 0x4080000019107823 */ /* 0x000fe20000000010 */
[----:B------:R-:W-:Y:S01]  /*1500*/  FADD R9, -R17, R32 ;  /* 0x0000002011097221 */ /* 0x000fe20000000100 */
[----:B------:R-:W-:Y:S01]  /*1510*/  FADD R35, R4, -R35 ;  /* 0x8000002304237221 */ /* 0x000fe20000000000 */
[C---:B------:R-:W-:Y:S01]  /*1520*/  FFMA R11, R30.reuse, 0.5, R11 ;  /* 0x3f0000001e0b7823 */ /* 0x040fe2000000000b */
[----:B------:R-:W-:Y:S01]  /*1530*/  FFMA R13, R30, 0.25, R13 ;  /* 0x3e8000001e0d7823 */ /* 0x000fe2000000000d */
[----:B------:R-:W-:Y:S01]  /*1540*/  FADD R4, R2, R9 ;  /* 0x0000000902047221 */ /* 0x000fe20000000000 */
[----:B------:R-:W-:Y:S01]  /*1550*/  FADD R30, R5, R30 ;  /* 0x0000001e051e7221 */ /* 0x000fe20000000000 */
[C---:B------:R-:W-:Y:S01]  /*1560*/  FADD R24, -R17.reuse, R24 ;  /* 0x0000001811187221 */ /* 0x040fe20000000100 */
[----:B------:R-:W-:Y:S01]  /*1570*/  FADD R5, R28, R28 ;  /* 0x0000001c1c057221 */ /* 0x000fe20000000000 */
[----:B------:R-:W-:Y:S01]  /*1580*/  FADD R16, R17, R16 ;  /* 0x0000001011107221 */ /* 0x000fe20000000000 */
[----:B------:R-:W-:Y:S01]  /*1590*/  FMUL R33, R31, 4 ;  /* 0x408000001f217820 */ /* 0x000fe20000400000 */
[----:B------:R-:W-:Y:S01]  /*15a0*/  FADD R17, R14, R17 ;  /* 0x000000110e117221 */ /* 0x000fe20000000000 */
[----:B------:R-:W-:Y:S01]  /*15b0*/  FFMA R4, R7, 0.5, R4 ;  /* 0x3f00000007047823 */ /* 0x000fe20000000004 */
[----:B------:R-:W-:Y:S01]  /*15c0*/  FADD R24, R2, R24 ;  /* 0x0000001802187221 */ /* 0x000fe20000000000 */
[----:B------:R-:W-:Y:S01]  /*15d0*/  FADD R9, R6, R6 ;  /* 0x0000000606097221 */ /* 0x000fe20000000000 */
[----:B------:R-:W-:Y:S01]  /*15e0*/  FADD R5, R0, -R5 ;  /* 0x8000000500057221 */ /* 0x000fe20000000000 */
[----:B------:R-:W-:Y:S01]  /*15f0*/  FADD R16, R2, R16 ;  /* 0x0000001002107221 */ /* 0x000fe20000000000 */
[C-C-:B------:R-:W-:Y:S01]  /*1600*/  FADD R25, R33.reuse, R33.reuse ;  /* 0x0000002121197221 */ /* 0x140fe20000000000 */
[C---:B------:R-:W-:Y:S01]  /*1610*/  FFMA R27, R33.reuse, 4, R8 ;  /* 0x40800000211b7823 */ /* 0x040fe20000000008 */
[----:B------:R-:W-:Y:S01]  /*1620*/  FFMA R0, R33, -8, R10 ;  /* 0xc100000021007823 */ /* 0x000fe2000000000a */
[----:B------:R-:W-:Y:S01]  /*1630*/  FADD R13, R13, R33 ;  /* 0x000000210d0d7221 */ /* 0x000fe20000000000 */
[----:B------:R-:W-:Y:S01]  /*1640*/  FADD R2, R17, R2 ;  /* 0x0000000211027221 */ /* 0x000fe20000000000 */
[----:B------:R-:W-:Y:S01]  /*1650*/  FADD R33, R33, R12 ;  /* 0x0000000c21217221 */ /* 0x000fe20000000000 */
[----:B------:R-:W-:Y:S01]  /*1660*/  FFMA R12, R7, 0.125, R24 ;  /* 0x3e000000070c7823 */ /* 0x000fe20000000018 */
[----:B------:R-:W-:Y:S01]  /*1670*/  FADD R10, R4, -R9 ;  /* 0x80000009040a7221 */ /* 0x000fe20000000000 */
[C---:B------:R-:W-:Y:S01]  /*1680*/  FADD R8, R31.reuse, R31 ;  /* 0x0000001f1f087221 */ /* 0x040fe20000000000 */
[----:B------:R-:W2:Y:S01]  /*1690*/  LDG.E.CONSTANT R4, [R20.64+0x8] ;  /* 0x0000080414047981 */ /* 0x000ea2000c1e9900 */
[----:B------:R-:W-:Y:S01]  /*16a0*/  FFMA R18, R31, -8, R18 ;  /* 0xc10000001f127823 */ /* 0x000fe20000000012 */
[----:B------:R-:W-:Y:S01]  /*16b0*/  FFMA R17, R7, 0.25, R16 ;  /* 0x3e80000007117823 */ /* 0x000fe20000000010 */
[----:B------:R-:W-:Y:S01]  /*16c0*/  FADD R24, R2, R7 ;  /* 0x0000000702187221 */ /* 0x000fe20000000000 */
[----:B------:R-:W-:Y:S01]  /*16d0*/  FADD R31, R30, R31 ;  /* 0x0000001f1e1f7221 */ /* 0x000fe20000000000 */
[C---:B------:R-:W-:Y:S01]  /*16e0*/  FFMA R12, R6.reuse, -8, R12 ;  /* 0xc1000000060c7823 */ /* 0x040fe2000000000c */
[----:B------:R-:W3:Y:S01]  /*16f0*/  LDG.E.CONSTANT R7, [R20.64+0xe4] ;  /* 0x0000e40414077981 */ /* 0x000ee2000c1e9900 */
[----:B------:R-:W-:Y:S01]  /*1700*/  FFMA R17, R6, 4, R17 ;  /* 0x4080000006117823 */ /* 0x000fe20000000011 */
[----:B------:R-:W-:Y:S01]  /*1710*/  FADD R24, R24, R6 ;  /* 0x0000000618187221 */ /* 0x000fe20000000000 */
[----:B------:R-:W-:Y:S01]  /*1720*/  FADD R11, R11, -R8 ;  /* 0x800000080b0b7221 */ /* 0x000fe20000000000 */
[----:B------:R-:W-:Y:S01]  /*1730*/  FFMA R0, R15, 4, R0 ;  /* 0x408000000f007823 */ /* 0x000fe20000000000 */
[----:B------:R-:W4:Y:S01]  /*1740*/  LDG.E.CONSTANT R9, [R20.64+0x4] ;  /* 0x0000040414097981 */ /* 0x000f22000c1e9900 */
[--C-:B------:R-:W-:Y:S01]  /*1750*/  FADD R32, R31, R26.reuse ;  /* 0x0000001a1f207221 */ /* 0x100fe20000000000 */
[----:B------:R-:W-:Y:S01]  /*1760*/  FFMA R29, R28, 4, R29 ;  /* 0x408000001c1d7823 */ /* 0x000fe2000000001d */
[----:B------:R-:W-:Y:S01]  /*1770*/  FADD R25, R34, -R25 ;  /* 0x8000001922197221 */ /* 0x000fe20000000000 */
[----:B------:R-:W5:Y:S01]  /*1780*/  LDG.E.CONSTANT R2, [R20.64+0xc] ;  /* 0x00000c0414027981 */ /* 0x000f62000c1e9900 */
[----:B------:R-:W-:Y:S01]  /*1790*/  FADD R19, -R8, R19 ;  /* 0x0000001308137221 */ /* 0x000fe20000000100 */
[----:B------:R-:W-:Y:S01]  /*17a0*/  FADD R15, R18, R15 ;  /* 0x0000000f120f7221 */ /* 0x000fe20000000000 */
[----:B------:R-:W-:Y:S01]  /*17b0*/  FADD R37, R12, R37 ;  /* 0x000000250c257221 */ /* 0x000fe20000000000 */
[----:B------:R-:W5:Y:S04]  /*17c0*/  LDG.E.CONSTANT R16, [R20.64+0xe8] ;  /* 0x0000e80414107981 */ /* 0x000f68000c1e9900 */
[----:B------:R-:W5:Y:S01]  /*17d0*/  LDG.E.CONSTANT R6, [R20.64+0x1c0] ;  /* 0x0001c00414067981 */ /* 0x000f62000c1e9900 */
[--C-:B------:R-:W-:Y:S01]  /*17e0*/  FADD R18, R5, R26.reuse ;  /* 0x0000001a05127221 */ /* 0x100fe20000000000 */
        /* <DEDUP_REMOVED lines=13> */
[----:B------:R-:W-:Y:S01]  /*18c0*/  FADD R37, R37, R26 ;  /* 0x0000001a25257221 */ /* 0x000fe20000000000 */
[----:B------:R-:W-:Y:S01]  /*18d0*/  FADD R34, R32, R23 ;  /* 0x0000001720227221 */ /* 0x000fe20000000000 */
        /* <DEDUP_REMOVED lines=9> */
[----:B------:R-:W-:Y:S01]  /*1970*/  IMAD.WIDE R22, R22, R3, c[0x0][0x160] ;  /* 0x0000580016167625 */ /* 0x000fe200078e0203 */
[----:B------:R-:W-:-:S05]  /*1980*/  FMNMX R3, RZ, R34, !PT ;  /* 0x00000022ff037209 */ /* 0x000fca0007800000 */
[----:B------:R0:W-:Y:S01]  /*1990*/  STG.E [R22.64], R3 ;  /* 0x0000000316007986 */ /* 0x0001e2000c101904 */
[----:B--2---:R-:W-:Y:S01]  /*19a0*/  FADD R4, R13, R4 ;  /* 0x000000040d047221 */ /* 0x004fe20000000000 */
[----:B---3--:R-:W-:-:S04]  /*19b0*/  FADD R18, R18, R7 ;  /* 0x0000000712127221 */ /* 0x008fc80000000000 */
[----:B------:R-:W-:Y:S01]  /*19c0*/  FMNMX R7, RZ, R4, !PT ;  /* 0x00000004ff077209 */ /* 0x000fe20007800000 */
[----:B----4-:R-:W-:Y:S01]  /*19d0*/  FADD R9, R28, R9 ;  /* 0x000000091c097221 */ /* 0x010fe20000000000 */
[----:B-----5:R-:W-:Y:S01]  /*19e0*/  FADD R2, R15, R2 ;  /* 0x000000020f027221 */ /* 0x020fe20000000000 */
[----:B------:R-:W-:Y:S01]  /*19f0*/  FADD R16, R29, R16 ;  /* 0x000000101d107221 */ /* 0x000fe20000000000 */
[----:B------:R-:W-:Y:S01]  /*1a00*/  FADD R6, R33, R6 ;  /* 0x0000000621067221 */ /* 0x000fe20000000000 */
[----:B------:R1:W-:Y:S01]  /*1a10*/  STG.E [R22.64+0x8], R7 ;  /* 0x0000080716007986 */ /* 0x0003e2000c101904 */
[----:B------:R-:W-:Y:S02]  /*1a20*/  FMNMX R9, RZ, R9, !PT ;  /* 0x00000009ff097209 */ /* 0x000fe40007800000 */
[----:B------:R-:W-:Y:S02]  /*1a30*/  FMNMX R13, RZ, R2, !PT ;  /* 0x00000002ff0d7209 */ /* 0x000fe40007800000 */
[----:B0-----:R-:W-:Y:S01]  /*1a40*/  FMNMX R3, RZ, R16, !PT ;  /* 0x00000010ff037209 */ /* 0x001fe20007800000 */
[----:B------:R0:W-:Y:S01]  /*1a50*/  STG.E [R22.64+0x4], R9 ;  /* 0x0000040916007986 */ /* 0x0001e2000c101904 */
[----:B-1----:R-:W-:Y:S01]  /*1a60*/  FMNMX R7, RZ, R6, !PT ;  /* 0x00000006ff077209 */ /* 0x002fe20007800000 */
[----:B------:R-:W-:Y:S01]  /*1a70*/  FADD R8, R19, R8 ;  /* 0x0000000813087221 */ /* 0x000fe20000000000 */
        /* <DEDUP_REMOVED lines=8> */
[----:B------:R1:W-:Y:S01]  /*1b00*/  STG.E [R22.64+0xc], R13 ;  /* 0x00000c0d16007986 */ /* 0x0003e2000c101904 */
[----:B------:R-:W-:-:S02]  /*1b10*/  FMNMX R15, RZ, R8, !PT ;  /* 0x00000008ff0f7209 */ /* 0x000fc40007800000 */
[----:B------:R-:W-:Y:S01]  /*1b20*/  FMNMX R19, RZ, R18, !PT ;  /* 0x00000012ff137209 */ /* 0x000fe20007800000 */
[----:B------:R2:W-:Y:S01]  /*1b30*/  STG.E [R22.64+0xe8], R3 ;  /* 0x0000e80316007986 */ /* 0x0005e2000c101904 */
[----:B0-----:R-:W-:Y:S02]  /*1b40*/  FMNMX R9, RZ, R12, !PT ;  /* 0x0000000cff097209 */ /* 0x001fe40007800000 */
[----:B------:R-:W-:Y:S01]  /*1b50*/  FMNMX R27, RZ, R27, !PT ;  /* 0x0000001bff1b7209 */ /* 0x000fe20007800000 */
[----:B------:R0:W-:Y:S01]  /*1b60*/  STG.E [R22.64+0x1c0], R7 ;  /* 0x0001c00716007986 */ /* 0x0001e2000c101904 */
[----:B------:R-:W-:Y:S02]  /*1b70*/  FMNMX R5, RZ, R0, !PT ;  /* 0x00000000ff057209 */ /* 0x000fe40007800000 */
[----:B------:R-:W-:Y:S02]  /*1b80*/  FMNMX R11, RZ, R11, !PT ;  /* 0x0000000bff0b7209 */ /* 0x000fe40007800000 */
[----:B-1----:R-:W-:-:S02]  /*1b90*/  FMNMX R13, RZ, R14, !PT ;  /* 0x0000000eff0d7209 */ /* 0x002fc40007800000 */
[----:B------:R-:W-:Y:S02]  /*1ba0*/  FMNMX R17, RZ, R17, !PT ;  /* 0x00000011ff117209 */ /* 0x000fe40007800000 */
[----:B--2---:R-:W-:Y:S02]  /*1bb0*/  FMNMX R3, RZ, R10, !PT ;  /* 0x0000000aff037209 */ /* 0x004fe40007800000 */
[----:B0-----:R-:W-:Y:S01]  /*1bc0*/  FMNMX R7, RZ, R32, !PT ;  /* 0x00000020ff077209 */ /* 0x001fe20007800000 */
        /* <DEDUP_REMOVED lines=11> */
.L_x_7:
        /* <DEDUP_REMOVED lines=16> */
.L_x_91:


//--------------------- .text.tvmgen_default_fused_nn_contrib_conv2d_winograd_without_weight_transform_add_add_nn_relu_kernel_1 --------------------------
	.section	.text.tvmgen_default_fused_nn_contrib_conv2d_winograd_without_weight_transform_add_add_nn_relu_kernel_1,"ax",@progbits
	.sectionflags	@"SHF_BARRIERS=1"
	.sectioninfo	@"SHI_REGISTERS=56"
	.align	128
        .global         tvmgen_default_fused_nn_contrib_conv2d_winograd_without_weight_transform_add_add_nn_relu_kernel_1
        .type           tvmgen_default_fused_nn_contrib_conv2d_winograd_without_weight_transform_add_add_nn_relu_kernel_1,@function
        .size           tvmgen_default_fused_nn_contrib_conv2d_winograd_without_weight_transform_add_add_nn_relu_kernel_1,(.L_x_92 - tvmgen_default_fused_nn_contrib_conv2d_winograd_without_weight_transform_add_add_nn_relu_kernel_1)
        .other          tvmgen_default_fused_nn_contrib_conv2d_winograd_without_weight_transform_add_add_nn_relu_kernel_1,@"STO_CUDA_ENTRY STV_DEFAULT"
tvmgen_default_fused_nn_contrib_conv2d_winograd_without_weight_transform_add_add_nn_relu_kernel_1:
.text.tvmgen_default_fused_nn_contrib_conv2d_winograd_without_weight_transform_add_add_nn_relu_kernel_1:
[----:B------:R-:W-:Y:S02]  /*0000*/  MOV R1, c[0x0][0x28] ;  /* 0x00000a0000017a02 */ /* 0x000fe40000000f00 */
[----:B------:R-:W0:Y:S01]  /*0010*/  S2R R2, SR_TID.X ;  /* 0x0000000000027919 */ /* 0x000e220000002100 */
[----:B------:R-:W-:Y:S01]  /*0020*/  MOV R4, RZ ;  /* 0x000000ff00047202 */ /* 0x000fe20000000f00 */
[----:B------:R-:W-:Y:S01]  /*0030*/  CS2R R50, SRZ ;  /* 0x0000000000327805 */ /* 0x000fe2000001ff00 */
[----:B------:R-:W-:Y:S01]  /*0040*/  CS2R R48, SRZ ;  /* 0x0000000000307805 */ /* 0x000fe2000001ff00 */
[----:B------:R-:W1:Y:S01]  /*0050*/  S2R R0, SR_TID.Y ;  /* 0x0000000000007919 */ /* 0x000e620000002200 */
[----:B------:R-:W-:Y:S01]  /*0060*/  CS2R R44, SRZ ;  /* 0x00000000002c7805 */ /* 0x000fe2000001ff00 */
[----:B------:R-:W-:Y:S01]  /*0070*/  CS2R R40, SRZ ;  /* 0x0000000000287805 */ /* 0x000fe2000001ff00 */
[----:B------:R-:W-:Y:S01]  /*0080*/  CS2R R28, SRZ ;  /* 0x00000000001c7805 */ /* 0x000fe2000001ff00 */
[----:B------:R-:W2:Y:S01]  /*0090*/  S2R R3, SR_CTAID.Y ;  /* 0x0000000000037919 */ /* 0x000ea20000002600 */
[----:B------:R-:W-:Y:S01]  /*00a0*/  CS2R R46, SRZ ;  /* 0x00000000002e7805 */ /* 0x000fe2000001ff00 */
[----:B------:R-:W-:Y:S01]  /*00b0*/  CS2R R36, SRZ ;  /* 0x0000000000247805 */ /* 0x000fe2000001ff00 */
[----:B------:R-:W-:Y:S01]  /*00c0*/  CS2R R42, SRZ ;  /* 0x00000000002a7805 */ /* 0x000fe2000001ff00 */
[----:B------:R-:W-:Y:S01]  /*00d0*/  MOV R39, RZ ;  /* 0x000000ff00277202 */ /* 0x000fe20000000f00 */
[----:B------:R-:W-:Y:S01]  /*00e0*/  CS2R R26, SRZ ;  /* 0x00000000001a7805 */ /* 0x000fe2000001ff00 */
[----:B------:R-:W-:Y:S01]  /*00f0*/  CS2R R32, SRZ ;  /* 0x0000000000207805 */ /* 0x000fe2000001ff00 */
[----:B------:R-:W-:Y:S01]  /*0100*/  CS2R R24, SRZ ;  /* 0x0000000000187805 */ /* 0x000fe2000001ff00 */
[----:B------:R-:W-:Y:S01]  /*0110*/  CS2R R10, SRZ ;  /* 0x00000000000a7805 */ /* 0x000fe2000001ff00 */
[----:B------:R-:W-:Y:S01]  /*0120*/  CS2R R22, SRZ ;  /* 0x0000000000167805 */ /* 0x000fe2000001ff00 */
[----:B------:R-:W-:Y:S01]  /*0130*/  CS2R R30, SRZ ;  /* 0x00000000001e7805 */ /* 0x000fe2000001ff00 */
[----:B------:R-:W-:Y:S01]  /*0140*/  MOV R9, RZ ;  /* 0x000000ff00097202 */ /* 0x000fe20000000f00 */
[----:B------:R-:W-:Y:S01]  /*0150*/  CS2R R20, SRZ ;  /* 0x0000000000147805 */ /* 0x000fe2000001ff00 */
[----:B0-----:R-:W-:-:S05]  /*0160*/  SHF.R.S32.HI R5, RZ, 0x1, R2 ;  /* 0x00000001ff057819 */ /* 0x001fca0000011402 */
[----:B-1----:R-:W-:Y:S02]  /*0170*/  IMAD R6, R0, 0x31, R5 ;  /* 0x0000003100067824 */ /* 0x002fe400078e0205 */
.L_x_9:
[----:B------:R-:W-:Y:S01]  /*0180*/  BAR.SYNC.DEFER_BLOCKING 0x0 ;  /* 0x0000000000007b1d */ /* 0x000fe20000010000 */
[C---:B------:R-:W-:Y:S01]  /*0190*/  ISETP.GT.AND P0, PT, R0.reuse, RZ, PT ;  /* 0x000000ff0000720c */ /* 0x040fe20003f04270 */
[C---:B------:R-:W-:Y:S01]  /*01a0*/  IMAD R18, R0.reuse, 0x62, R2 ;  /* 0x0000006200127824 */ /* 0x040fe200078e0202 */
[----:B------:R-:W-:Y:S02]  /*01b0*/  ISETP.GT.AND P1, PT, R0, 0x2, PT ;  /* 0x000000020000780c */ /* 0x000fe40003f24270 */
[C---:B------:R-:W-:Y:S01]  /*01c0*/  ISETP.GT.OR P0, PT, R6.reuse, 0x1d, P0 ;  /* 0x0000001d0600780c */ /* 0x040fe20000704670 */
[----:B------:R-:W0:Y:S01]  /*01d0*/  S2R R7, SR_CTAID.Z ;  /* 0x0000000000077919 */ /* 0x000e220000002700 */
[----:B------:R-:W-:Y:S01]  /*01e0*/  ISETP.GT.OR P1, PT, R6, 0x7f, P1 ;  /* 0x0000007f0600780c */ /* 0x000fe20000f24670 */
[----:B------:R-:W-:Y:S01]  /*01f0*/  ULDC.64 UR4, c[0x0][0x118] ;  /* 0x0000460000047ab9 */ /* 0x000fe20000000a00 */
[----:B--2---:R-:W-:Y:S02]  /*0200*/  SHF.L.U32 R12, R3, 0x5, RZ ;  /* 0x00000005030c7819 */ /* 0x004fe400000006ff */
[----:B------:R-:W-:-:S07]  /*0210*/  MOV R19, 0x4 ;  /* 0x0000000400137802 */ /* 0x000fce0000000f00 */
[--C-:B------:R-:W-:Y:S02]  /*0220*/  @!P0 SHF.R.U32.HI R13, RZ, 0x1, R2.reuse ;  /* 0x00000001ff0d8819 */ /* 0x100fe40000011602 */
[----:B------:R-:W-:Y:S02]  /*0230*/  @!P1 SHF.R.U32.HI R5, RZ, 0x1, R2 ;  /* 0x00000001ff059819 */ /* 0x000fe40000011602 */
[----:B------:R-:W-:Y:S01]  /*0240*/  @!P0 IADD3 R14, R18, 0xc4, RZ ;  /* 0x000000c4120e8810 */ /* 0x000fe20007ffe0ff */
[C---:B------:R-:W-:Y:S02]  /*0250*/  @!P0 IMAD R13, R0.reuse, 0x31, R13 ;  /* 0x00000031000d8824 */ /* 0x040fe400078e020d */
[----:B------:R-:W-:Y:S01]  /*0260*/  @!P1 IMAD R8, R0, 0x31, R5 ;  /* 0x0000003100089824 */ /* 0x000fe200078e0205 */
[----:B------:R-:W-:Y:S02]  /*0270*/  @!P0 LOP3.LUT R14, R14, 0x1f, RZ, 0xc0, !PT ;  /* 0x0000001f0e0e8812 */ /* 0x000fe400078ec0ff */
[----:B------:R-:W-:-:S02]  /*0280*/  @!P0 SHF.L.U32 R13, R13, 0x2, RZ ;  /* 0x000000020d0d8819 */ /* 0x000fc400000006ff */
[-C--:B0-----:R-:W-:Y:S02]  /*0290*/  @!P0 LEA R15, R7, R12.reuse, 0xc ;  /* 0x0000000c070f8211 */ /* 0x081fe400078e60ff */
[----:B------:R-:W-:Y:S02]  /*02a0*/  @!P0 LOP3.LUT R13, R13, 0xfffffff8, RZ, 0xc0, !PT ;  /* 0xfffffff80d0d8812 */ /* 0x000fe400078ec0ff */
[----:B------:R-:W-:Y:S02]  /*02b0*/  @!P1 LEA R5, R7, R12, 0xc ;  /* 0x0000000c07059211 */ /* 0x000fe400078e60ff */
[----:B------:R-:W-:Y:S02]  /*02c0*/  @!P0 IADD3 R13, R13, 0x188, RZ ;  /* 0x000001880d0d8810 */ /* 0x000fe40007ffe0ff */
[----:B------:R-:W-:Y:S02]  /*02d0*/  @!P1 SHF.L.U32 R8, R8, 0x2, RZ ;  /* 0x0000000208089819 */ /* 0x000fe400000006ff */
[----:B------:R-:W-:Y:S01]  /*02e0*/  @!P0 LEA R16, R4, R15, 0x9 ;  /* 0x0000000f04108211 */ /* 0x000fe200078e48ff */
[----:B------:R-:W-:Y:S01]  /*02f0*/  IMAD R15, R7, 0x3100, R18 ;  /* 0x00003100070f7824 */ /* 0x000fe200078e0212 */
[----:B------:R-:W-:-:S02]  /*0300*/  @!P0 LOP3.LUT R13, R13, 0xffffffc0, RZ, 0xc0, !PT ;  /* 0xffffffc00d0d8812 */ /* 0x000fc400078ec0ff */
[----:B------:R-:W-:Y:S02]  /*0310*/  @!P1 LOP3.LUT R12, R18, 0x1f, RZ, 0xc0, !PT ;  /* 0x0000001f120c9812 */ /* 0x000fe400078ec0ff */
[----:B------:R-:W-:Y:S02]  /*0320*/  @!P1 LEA R5, R4, R5, 0x9 ;  /* 0x0000000504059211 */ /* 0x000fe400078e48ff */
[----:B------:R-:W-:Y:S02]  /*0330*/  @!P1 LOP3.LUT R8, R8, 0xffffffc0, RZ, 0xc0, !PT ;  /* 0xffffffc008089812 */ /* 0x000fe400078ec0ff */
[----:B------:R-:W-:Y:S02]  /*0340*/  @!P0 IADD3 R14, R14, R16, R13 ;  /* 0x000000100e0e8210 */ /* 0x000fe40007ffe00d */
[----:B------:R-:W-:Y:S01]  /*0350*/  @!P1 IADD3 R5, R12, R5, R8 ;  /* 0x000000050c059210 */ /* 0x000fe20007ffe008 */
[----:B------:R-:W-:Y:S02]  /*0360*/  IMAD R12, R4, 0x620, R15 ;  /* 0x00000620040c7824 */ /* 0x000fe400078e020f */
[----:B------:R-:W-:-:S04]  /*0370*/  @!P0 IMAD.WIDE R14, R14, R19, c[0x0][0x170] ;  /* 0x00005c000e0e8625 */ /* 0x000fc800078e0213 */
[-C--:B------:R-:W-:Y:S02]  /*0380*/  @!P1 IMAD.WIDE R16, R5, R19.reuse, c[0x0][0x170] ;  /* 0x00005c0005109625 */ /* 0x080fe400078e0213 */
[----:B------:R0:W2:Y:S02]  /*0390*/  @!P0 LDG.E.CONSTANT R15, [R14.64] ;  /* 0x000000040e0f8981 */ /* 0x0000a4000c1e9900 */
[----:B------:R-:W-:Y:S02]  /*03a0*/  IMAD.WIDE R12, R12, R19, c[0x0][0x168] ;  /* 0x00005a000c0c7625 */ /* 0x000fe400078e0213 */
[----:B------:R-:W3:Y:S04]  /*03b0*/  @!P1 LDG.E.CONSTANT R17, [R16.64] ;  /* 0x0000000410119981 */ /* 0x000ee8000c1e9900 */
[----:B------:R-:W4:Y:S04]  /*03c0*/  LDG.E.CONSTANT R19, [R12.64] ;  /* 0x000000040c137981 */ /* 0x000f28000c1e9900 */
[----:B------:R-:W5:Y:S04]  /*03d0*/  LDG.E.CONSTANT R35, [R12.64+0x310] ;  /* 0x000310040c237981 */ /* 0x000f68000c1e9900 */
[----:B------:R-:W5:Y:S04]  /*03e0*/  LDG.E.CONSTANT R53, [R12.64+0x620] ;  /* 0x000620040c357981 */ /* 0x000f68000c1e9900 */
[----:B------:R-:W5:Y:S04]  /*03f0*/  LDG.E.CONSTANT R34, [R12.64+0x930] ;  /* 0x000930040c227981 */ /* 0x000f68000c1e9900 */
[----:B------:R-:W5:Y:S04]  /*0400*/  LDG.E.CONSTANT R38, [R12.64+0xc40] ;  /* 0x000c40040c267981 */ /* 0x000f68000c1e9900 */
[----:B------:R-:W5:Y:S04]  /*0410*/  LDG.E.CONSTANT R52, [R12.64+0xf50] ;  /* 0x000f50040c347981 */ /* 0x000f68000c1e9900 */
[----:B------:R-:W5:Y:S04]  /*0420*/  LDG.E.CONSTANT R5, [R12.64+0x1260] ;  /* 0x001260040c057981 */ /* 0x000f68000c1e9900 */
[----:B0-----:R-:W5:Y:S01]  /*0430*/  LDG.E.CONSTANT R14, [R12.64+0x1570] ;  /* 0x001570040c0e7981 */ /* 0x001f62000c1e9900 */
[----:B------:R-:W-:Y:S01]  /*0440*/  LEA R8, R2, 0x400, 0x2 ;  /* 0x0000040002087811 */ /* 0x000fe200078e10ff */
[----:B------:R-:W-:-:S02]  /*0450*/  UMOV UR4, 0x188 ;  /* 0x0000018800047882 */ /* 0x000fc40000000000 */
[----:B--2---:R-:W-:Y:S04]  /*0460*/  @!P0 STS [R18.X4+0x310], R15 ;  /* 0x0003100f12008388 */ /* 0x004fe80000004800 */
[----:B---3--:R-:W-:Y:S04]  /*0470*/  @!P1 STS [R18.X4], R17 ;  /* 0x0000001112009388 */ /* 0x008fe80000004800 */
[----:B----4-:R-:W-:Y:S04]  /*0480*/  STS [R18.X4+0x400], R19 ;  /* 0x0004001312007388 */ /* 0x010fe80000004800 */
[----:B-----5:R-:W-:Y:S04]  /*0490*/  STS [R18.X4+0x710], R35 ;  /* 0x0007102312007388 */ /* 0x020fe80000004800 */
[----:B------:R-:W-:Y:S04]  /*04a0*/  STS [R18.X4+0xa20], R53 ;  /* 0x000a203512007388 */ /* 0x000fe80000004800 */
[----:B------:R-:W-:Y:S04]  /*04b0*/  STS [R18.X4+0xd30], R34 ;  /* 0x000d302212007388 */ /* 0x000fe80000004800 */
[----:B------:R-:W-:Y:S04]  /*04c0*/  STS [R18.X4+0x1040], R38 ;  /* 0x0010402612007388 */ /* 0x000fe80000004800 */
[----:B------:R-:W-:Y:S04]  /*04d0*/  STS [R18.X4+0x1350], R52 ;  /* 0x0013503412007388 */ /* 0x000fe80000004800 */
[----:B------:R0:W-:Y:S04]  /*04e0*/  STS [R18.X4+0x1660], R5 ;  /* 0x0016600512007388 */ /* 0x0001e80000004800 */
[----:B------:R1:W-:Y:S01]  /*04f0*/  STS [R18.X4+0x1970], R14 ;  /* 0x0019700e12007388 */ /* 0x0003e20000004800 */
[----:B0-----:R-:W-:-:S03]  /*0500*/  LEA R5, R0, 0x40, 0x5 ;  /* 0x0000004000057811 */ /* 0x001fc600078e28ff */
[----:B------:R-:W-:Y:S06]  /*0510*/  BAR.SYNC.DEFER_BLOCKING 0x0 ;  /* 0x0000000000007b1d */ /* 0x000fec0000010000 */
.L_x_8:
[----:B------:R-:W-:Y:S04]  /*0520*/  LDS R52, [R8+UR4+-0x188] ;  /* 0xfffe780408347984 */ /* 0x000fe80008000800 */
[----:B-1----:R-:W0:Y:S04]  /*0530*/  LDS.128 R12, [R5+-0x40] ;  /* 0xffffc000050c7984 */ /* 0x002e280000000c00 */
[----:B------:R-:W1:Y:S04]  /*0540*/  LDS R38, [R8+UR4] ;  /* 0x0000000408267984 */ /* 0x000e680008000800 */
[----:B------:R-:W2:Y:S04]  /*0550*/  LDS.128 R16, [R5] ;  /* 0x0000000005107984 */ /* 0x000ea80000000c00 */
[----:B------:R-:W-:Y:S04]  /*0560*/  LDS R35, [R8+UR4+0x188] ;  /* 0x0001880408237984 */ /* 0x000fe80008000800 */
[----:B------:R-:W-:Y:S01]  /*0570*/  LDS R34, [R8+UR4+0x310] ;  /* 0x0003100408227984 */ /* 0x000fe20008000800 */
[----:B0-----:R-:W-:Y:S01]  /*0580*/  FFMA R20, R12, R52, R20 ;  /* 0x000000340c147223 */ /* 0x001fe20000000014 */
[C---:B------:R-:W-:Y:S01]  /*0590*/  FFMA R21, R52.reuse, R13, R21 ;  /* 0x0000000d34157223 */ /* 0x040fe20000000015 */
[C---:B------:R-:W-:Y:S01]  /*05a0*/  FFMA R24, R52.reuse, R14, R24 ;  /* 0x0000000e34187223 */ /* 0x040fe20000000018 */
[----:B------:R-:W-:Y:S01]  /*05b0*/  FFMA R31, R52, R15, R31 ;  /* 0x0000000f341f7223 */ /* 0x000fe2000000001f */
[----:B-1----:R-:W-:Y:S01]  /*05c0*/  FFMA R22, R12, R38, R22 ;  /* 0x000000260c167223 */ /* 0x002fe20000000016 */
[C---:B------:R-:W-:Y:S01]  /*05d0*/  FFMA R26, R38.reuse, R13, R26 ;  /* 0x0000000d261a7223 */ /* 0x040fe2000000001a */
[C---:B------:R-:W-:Y:S01]  /*05e0*/  FFMA R33, R38.reuse, R14, R33 ;  /* 0x0000000e26217223 */ /* 0x040fe20000000021 */
[----:B------:R-:W-:Y:S01]  /*05f0*/  FFMA R41, R38, R15, R41 ;  /* 0x0000000f26297223 */ /* 0x000fe20000000029 */
[----:B--2---:R-:W-:Y:S01]  /*0600*/  FFMA R42, R52, R16, R42 ;  /* 0x00000010342a7223 */ /* 0x004fe2000000002a */
[----:B------:R-:W-:Y:S01]  /*0610*/  FFMA R46, R16, R38, R46 ;  /* 0x00000026102e7223 */ /* 0x000fe2000000002e */
[-C--:B------:R-:W-:Y:S01]  /*0620*/  FFMA R45, R52, R17.reuse, R45 ;  /* 0x00000011342d7223 */ /* 0x080fe2000000002d */
[----:B------:R-:W-:Y:S01]  /*0630*/  FFMA R49, R38, R17, R49 ;  /* 0x0000001126317223 */ /* 0x000fe20000000031 */
[-C--:B------:R-:W-:Y:S01]  /*0640*/  FFMA R27, R52, R18.reuse, R27 ;  /* 0x00000012341b7223 */ /* 0x080fe2000000001b */
[----:B------:R-:W-:Y:S01]  /*0650*/  FFMA R29, R38, R18, R29 ;  /* 0x00000012261d7223 */ /* 0x000fe2000000001d */
[-C--:B------:R-:W-:Y:S01]  /*0660*/  FFMA R28, R52, R19.reuse, R28 ;  /* 0x00000013341c7223 */ /* 0x080fe2000000001c */
[C---:B------:R-:W-:Y:S01]  /*0670*/  FFMA R40, R38.reuse, R19, R40 ;  /* 0x0000001326287223 */ /* 0x040fe20000000028 */
[----:B------:R-:W0:Y:S04]  /*0680*/  LDS.128 R12, [R5+-0x30] ;  /* 0xffffd000050c7984 */ /* 0x000e280000000c00 */
[----:B------:R-:W1:Y:S01]  /*0690*/  LDS.128 R16, [R5+0x10] ;  /* 0x0000100005107984 */ /* 0x000e620000000c00 */
[C---:B0-----:R-:W-:Y:S01]  /*06a0*/  FFMA R11, R38.reuse, R12, R11 ;  /* 0x0000000c260b7223 */ /* 0x041fe2000000000b */
[C---:B------:R-:W-:Y:S01]  /*06b0*/  FFMA R25, R38.reuse, R13, R25 ;  /* 0x0000000d26197223 */ /* 0x040fe20000000019 */
[C---:B------:R-:W-:Y:S01]  /*06c0*/  FFMA R32, R38.reuse, R14, R32 ;  /* 0x0000000e26207223 */ /* 0x040fe20000000020 */
[C---:B------:R-:W-:Y:S01]  /*06d0*/  FFMA R37, R38.reuse, R15, R37 ;  /* 0x0000000f26257223 */ /* 0x040fe20000000025 */
[C---:B-1----:R-:W-:Y:S01]  /*06e0*/  FFMA R44, R38.reuse, R16, R44 ;  /* 0x00000010262c7223 */ /* 0x042fe2000000002c */
[CC--:B------:R-:W-:Y:S01]  /*06f0*/  FFMA R48, R38.reuse, R17.reuse, R48 ;  /* 0x0000001126307223 */ /* 0x0c0fe20000000030 */
[----:B------:R-:W-:Y:S01]  /*0700*/  FFMA R50, R38, R18, R50 ;  /* 0x0000001226327223 */ /* 0x000fe20000000032 */
[C---:B------:R-:W-:Y:S01]  /*0710*/  FFMA R39, R52.reuse, R16, R39 ;  /* 0x0000001034277223 */ /* 0x040fe20000000027 */
[C---:B------:R-:W-:Y:S01]  /*0720*/  FFMA R43, R52.reuse, R17, R43 ;  /* 0x00000011342b7223 */ /* 0x040fe2000000002b */
[C---:B------:R-:W-:Y:S01]  /*0730*/  FFMA R47, R52.reuse, R18, R47 ;  /* 0x00000012342f7223 */ /* 0x040fe2000000002f */
[-C--:B------:R-:W-:Y:S01]  /*0740*/  FFMA R36, R52, R19.reuse, R36 ;  /* 0x0000001334247223 */ /* 0x080fe20000000024 */
[----:B------:R-:W-:Y:S01]  /*0750*/  FFMA R38, R38, R19, R51 ;  /* 0x0000001326267223 */ /* 0x000fe20000000033 */
[C---:B------:R-:W-:Y:S01]  /*0760*/  FFMA R9, R52.reuse, R12, R9 ;  /* 0x0000000c34097223 */ /* 0x040fe20000000009 */
[C---:B------:R-:W-:Y:S01]  /*0770*/  FFMA R10, R52.reuse, R13, R10 ;  /* 0x0000000d340a7223 */ /* 0x040fe2000000000a */
[C---:B------:R-:W-:Y:S01]  /*0780*/  FFMA R23, R52.reuse, R14, R23 ;  /* 0x0000000e34177223 */ /* 0x040fe20000000017 */
[----:B------:R-:W-:Y:S01]  /*0790*/  FFMA R30, R52, R15, R30 ;  /* 0x0000000f341e7223 */ /* 0x000fe2000000001e */
[----:B------:R-:W0:Y:S04]  /*07a0*/  LDS.128 R16, [R5+0x80] ;  /* 0x0000800005107984 */ /* 0x000e280000000c00 */
[----:B------:R-:W1:Y:S01]  /*07b0*/  LDS.128 R12, [R5+0x40] ;  /* 0x00004000050c7984 */ /* 0x000e620000000c00 */
[C---:B0-----:R-:W-:Y:S01]  /*07c0*/  FFMA R42, R35.reuse, R16, R42 ;  /* 0x00000010232a7223 */ /* 0x041fe2000000002a */
[----:B------:R-:W-:Y:S01]  /*07d0*/  FFMA R46, R16, R34, R46 ;  /* 0x00000022102e7223 */ /* 0x000fe2000000002e */
[CC--:B------:R-:W-:Y:S01]  /*07e0*/  FFMA R45, R35.reuse, R17.reuse, R45 ;  /* 0x00000011232d7223 */ /* 0x0c0fe2000000002d */
[C---:B------:R-:W-:Y:S01]  /*07f0*/  FFMA R49, R34.reuse, R17, R49 ;  /* 0x0000001122317223 */ /* 0x040fe20000000031 */
[CC--:B------:R-:W-:Y:S01]  /*0800*/  FFMA R27, R35.reuse, R18.reuse, R27 ;  /* 0x00000012231b7223 */ /* 0x0c0fe2000000001b */
[C---:B------:R-:W-:Y:S01]  /*0810*/  FFMA R29, R34.reuse, R18, R29 ;  /* 0x00000012221d7223 */ /* 0x040fe2000000001d */
[CC--:B------:R-:W-:Y:S01]  /*0820*/  FFMA R28, R35.reuse, R19.reuse, R28 ;  /* 0x00000013231c7223 */ /* 0x0c0fe2000000001c */
[----:B------:R-:W-:Y:S01]  /*0830*/  FFMA R40, R34, R19, R40 ;  /* 0x0000001322287223 */ /* 0x000fe20000000028 */
[C---:B-1----:R-:W-:Y:S01]  /*0840*/  FFMA R20, R12.reuse, R35, R20 ;  /* 0x000000230c147223 */ /* 0x042fe20000000014 */
[----:B------:R-:W-:Y:S01]  /*0850*/  FFMA R22, R12, R34, R22 ;  /* 0x000000220c167223 */ /* 0x000fe20000000016 */
[CC--:B------:R-:W-:Y:S01]  /*0860*/  FFMA R21, R35.reuse, R13.reuse, R21 ;  /* 0x0000000d23157223 */ /* 0x0c0fe20000000015 */
[C---:B------:R-:W-:Y:S01]  /*0870*/  FFMA R26, R34.reuse, R13, R26 ;  /* 0x0000000d221a7223 */ /* 0x040fe2000000001a */
[CC--:B------:R-:W-:Y:S01]  /*0880*/  FFMA R24, R35.reuse, R14.reuse, R24 ;  /* 0x0000000e23187223 */ /* 0x0c0fe20000000018 */
[C---:B------:R-:W-:Y:S01]  /*0890*/  FFMA R33, R34.reuse, R14, R33 ;  /* 0x0000000e22217223 */ /* 0x040fe20000000021 */
[CC--:B------:R-:W-:Y:S01]  /*08a0*/  FFMA R31, R35.reuse, R15.reuse, R31 ;  /* 0x0000000f231f7223 */ /* 0x0c0fe2000000001f */
[C---:B------:R-:W-:Y:S01]  /*08b0*/  FFMA R41, R34.reuse, R15, R41 ;  /* 0x0000000f22297223 */ /* 0x040fe20000000029 */
[----:B------:R-:W0:Y:S04]  /*08c0*/  LDS.128 R16, [R5+0x90] ;  /* 0x0000900005107984 */ /* 0x000e280000000c00 */
[----:B------:R-:W1:Y:S01]  /*08d0*/  LDS.128 R12, [R5+0x50] ;  /* 0x00005000050c7984 */ /* 0x000e620000000c00 */
[CC--:B0-----:R-:W-:Y:S01]  /*08e0*/  FFMA R39, R35.reuse, R16.reuse, R39 ;  /* 0x0000001023277223 */ /* 0x0c1fe20000000027 */
[C---:B------:R-:W-:Y:S01]  /*08f0*/  FFMA R44, R34.reuse, R16, R44 ;  /* 0x00000010222c7223 */ /* 0x040fe2000000002c */
[CC--:B------:R-:W-:Y:S01]  /*0900*/  FFMA R43, R35.reuse, R17.reuse, R43 ;  /* 0x00000011232b7223 */ /* 0x0c0fe2000000002b */
[C---:B------:R-:W-:Y:S01]  /*0910*/  FFMA R48, R34.reuse, R17, R48 ;  /* 0x0000001122307223 */ /* 0x040fe20000000030 */
[CC--:B------:R-:W-:Y:S01]  /*0920*/  FFMA R51, R35.reuse, R18.reuse, R47 ;  /* 0x0000001223337223 */ /* 0x0c0fe2000000002f */
[C---:B------:R-:W-:Y:S01]  /*0930*/  FFMA R52, R34.reuse, R18, R50 ;  /* 0x0000001222347223 */ /* 0x040fe20000000032 */
[CC--:B------:R-:W-:Y:S01]  /*0940*/  FFMA R36, R35.reuse, R19.reuse, R36 ;  /* 0x0000001323247223 */ /* 0x0c0fe20000000024 */
[C---:B------:R-:W-:Y:S01]  /*0950*/  FFMA R38, R34.reuse, R19, R38 ;  /* 0x0000001322267223 */ /* 0x040fe20000000026 */
[CC--:B-1----:R-:W-:Y:S01]  /*0960*/  FFMA R9, R35.reuse, R12.reuse, R9 ;  /* 0x0000000c23097223 */ /* 0x0c2fe20000000009 */
[C---:B------:R-:W-:Y:S01]  /*0970*/  FFMA R11, R34.reuse, R12, R11 ;  /* 0x0000000c220b7223 */ /* 0x040fe2000000000b */
[CC--:B------:R-:W-:Y:S01]  /*0980*/  FFMA R10, R35.reuse, R13.reuse, R10 ;  /* 0x0000000d230a7223 */ /* 0x0c0fe2000000000a */
[C---:B------:R-:W-:Y:S01]  /*0990*/  FFMA R25, R34.reuse, R13, R25 ;  /* 0x0000000d22197223 */ /* 0x040fe20000000019 */
[CC--:B------:R-:W-:Y:S01]  /*09a0*/  FFMA R23, R35.reuse, R14.reuse, R23 ;  /* 0x0000000e23177223 */ /* 0x0c0fe20000000017 */
[C---:B------:R-:W-:Y:S01]  /*09b0*/  FFMA R32, R34.reuse, R14, R32 ;  /* 0x0000000e22207223 */ /* 0x040fe20000000020 */
[-C--:B------:R-:W-:Y:S01]  /*09c0*/  FFMA R30, R35, R15.reuse, R30 ;  /* 0x0000000f231e7223 */ /* 0x080fe2000000001e */
[----:B------:R-:W-:Y:S01]  /*09d0*/  FFMA R37, R34, R15, R37 ;  /* 0x0000000f22257223 */ /* 0x000fe20000000025 */
[----:B------:R-:W-:Y:S04]  /*09e0*/  LDS R50, [R8+UR4+0x498] ;  /* 0x0004980408327984 */ /* 0x000fe80008000800 */
[----:B------:R-:W-:Y:S04]  /*09f0*/  LDS R47, [R8+UR4+0x620] ;  /* 0x00062004082f7984 */ /* 0x000fe80008000800 */
[----:B------:R-:W0:Y:S04]  /*0a00*/  LDS.128 R16, [R5+0x100] ;  /* 0x0001000005107984 */ /* 0x000e280000000c00 */
[----:B------:R-:W1:Y:S04]  /*0a10*/  LDS.128 R12, [R5+0xc0] ;  /* 0x0000c000050c7984 */ /* 0x000e680000000c00 */
[----:B------:R-:W-:Y:S04]  /*0a20*/  LDS R35, [R8+UR4+0x7a8] ;  /* 0x0007a80408237984 */ /* 0x000fe80008000800 */
[----:B------:R-:W-:Y:S01]  /*0a30*/  LDS R34, [R8+UR4+0x930] ;  /* 0x0009300408227984 */ /* 0x000fe20008000800 */
[----:B------:R-:W-:-:S04]  /*0a40*/  UIADD3 UR4, UR4, 0xc40, URZ ;  /* 0x00000c4004047890 */ /* 0x000fc8000fffe03f */
[----:B------:R-:W-:-:S06]  /*0a50*/  UISETP.NE.AND UP0, UPT, UR4, 0x1a08, UPT ;  /* 0x00001a080400788c */ /* 0x000fcc000bf05270 */
[----:B------:R-:W-:Y:S01]  /*0a60*/  PLOP3.LUT P0, PT, PT, PT, UP0, 0x80, 0x0 ;  /* 0x000000000000781c */ /* 0x000fe20003f0f008 */
[----:B0-----:R-:W-:Y:S01]  /*0a70*/  FFMA R42, R50, R16, R42 ;  /* 0x00000010322a7223 */ /* 0x001fe2000000002a */
[----:B------:R-:W-:Y:S01]  /*0a80*/  FFMA R46, R16, R47, R46 ;  /* 0x0000002f102e7223 */ /* 0x000fe2000000002e */
[CC--:B------:R-:W-:Y:S01]  /*0a90*/  FFMA R45, R50.reuse, R17.reuse, R45 ;  /* 0x00000011322d7223 */ /* 0x0c0fe2000000002d */
[C---:B------:R-:W-:Y:S01]  /*0aa0*/  FFMA R49, R47.reuse, R17, R49 ;  /* 0x000000112f317223 */ /* 0x040fe20000000031 */
[CC--:B------:R-:W-:Y:S01]  /*0ab0*/  FFMA R27, R50.reuse, R18.reuse, R27 ;  /* 0x00000012321b7223 */ /* 0x0c0fe2000000001b */
[C---:B------:R-:W-:Y:S01]  /*0ac0*/  FFMA R29, R47.reuse, R18, R29 ;  /* 0x000000122f1d7223 */ /* 0x040fe2000000001d */
[-C--:B------:R-:W-:Y:S01]  /*0ad0*/  FFMA R28, R50, R19.reuse, R28 ;  /* 0x00000013321c7223 */ /* 0x080fe2000000001c */
[C---:B------:R-:W-:Y:S01]  /*0ae0*/  FFMA R40, R47.reuse, R19, R40 ;  /* 0x000000132f287223 */ /* 0x040fe20000000028 */
        /* <DEDUP_REMOVED lines=42> */
[-C--:B------:R-:W-:Y:S01]  /*0d90*/  FFMA R31, R35, R15.reuse, R31 ;  /* 0x0000000f231f7223 */ /* 0x080fe2000000001f */
[C---:B------:R-:W-:Y:S01]  /*0da0*/  FFMA R41, R34.reuse, R15, R41 ;  /* 0x0000000f22297223 */ /* 0x040fe20000000029 */
[----:B------:R-:W0:Y:S04]  /*0db0*/  LDS.128 R16, [R5+0x190] ;  /* 0x0001900005107984 */ /* 0x000e280000000c00 */
[----:B------:R1:W2:Y:S02]  /*0dc0*/  LDS.128 R12, [R5+0x150] ;  /* 0x00015000050c7984 */ /* 0x0002a40000000c00 */
[----:B-1----:R-:W-:Y:S01]  /*0dd0*/  IADD3 R5, R5, 0x200, RZ ;  /* 0x0000020005057810 */ /* 0x002fe20007ffe0ff */
[C---:B0-----:R-:W-:Y:S01]  /*0de0*/  FFMA R47, R35.reuse, R18, R51 ;  /* 0x00000012232f7223 */ /* 0x041fe20000000033 */
[CC--:B------:R-:W-:Y:S01]  /*0df0*/  FFMA R39, R35.reuse, R16.reuse, R39 ;  /* 0x0000001023277223 */ /* 0x0c0fe20000000027 */
[C---:B------:R-:W-:Y:S01]  /*0e00*/  FFMA R44, R34.reuse, R16, R44 ;  /* 0x00000010222c7223 */ /* 0x040fe2000000002c */
[C---:B------:R-:W-:Y:S01]  /*0e10*/  FFMA R43, R35.reuse, R17, R43 ;  /* 0x00000011232b7223 */ /* 0x040fe2000000002b */
[CC--:B--2---:R-:W-:Y:S01]  /*0e20*/  FFMA R9, R35.reuse, R12.reuse, R9 ;  /* 0x0000000c23097223 */ /* 0x0c4fe20000000009 */
[C---:B------:R-:W-:Y:S01]  /*0e30*/  FFMA R11, R34.reuse, R12, R11 ;  /* 0x0000000c220b7223 */ /* 0x040fe2000000000b */
[CC--:B------:R-:W-:Y:S01]  /*0e40*/  FFMA R10, R35.reuse, R13.reuse, R10 ;  /* 0x0000000d230a7223 */ /* 0x0c0fe2000000000a */
[C---:B------:R-:W-:Y:S01]  /*0e50*/  FFMA R25, R34.reuse, R13, R25 ;  /* 0x0000000d22197223 */ /* 0x040fe20000000019 */
[CC--:B------:R-:W-:Y:S01]  /*0e60*/  FFMA R23, R35.reuse, R14.reuse, R23 ;  /* 0x0000000e23177223 */ /* 0x0c0fe20000000017 */
[C---:B------:R-:W-:Y:S01]  /*0e70*/  FFMA R32, R34.reuse, R14, R32 ;  /* 0x0000000e22207223 */ /* 0x040fe20000000020 */
[CC--:B------:R-:W-:Y:S01]  /*0e80*/  FFMA R30, R35.reuse, R15.reuse, R30 ;  /* 0x0000000f231e7223 */ /* 0x0c0fe2000000001e */
[C---:B------:R-:W-:Y:S01]  /*0e90*/  FFMA R37, R34.reuse, R15, R37 ;  /* 0x0000000f22257223 */ /* 0x040fe20000000025 */
[C---:B------:R-:W-:Y:S01]  /*0ea0*/  FFMA R48, R34.reuse, R17, R48 ;  /* 0x0000001122307223 */ /* 0x040fe20000000030 */
[C---:B------:R-:W-:Y:S01]  /*0eb0*/  FFMA R50, R34.reuse, R18, R52 ;  /* 0x0000001222327223 */ /* 0x040fe20000000034 */
[-C--:B------:R-:W-:Y:S01]  /*0ec0*/  FFMA R36, R35, R19.reuse, R36 ;  /* 0x0000001323247223 */ /* 0x080fe20000000024 */
[----:B------:R-:W-:Y:S01]  /*0ed0*/  FFMA R51, R34, R19, R38 ;  /* 0x0000001322337223 */ /* 0x000fe20000000026 */
[----:B------:R-:W-:Y:S05]  /*0ee0*/  @P0 BRA `(.L_x_8) ;  /* 0xfffff63000000947 */ /* 0x000fea000383ffff */
[----:B------:R-:W-:-:S04]  /*0ef0*/  IADD3 R4, R4, 0x1, RZ ;  /* 0x0000000104047810 */ /* 0x000fc80007ffe0ff */
[----:B------:R-:W-:-:S13]  /*0f00*/  ISETP.GE.U32.AND P0, PT, R4, 0x8, PT ;  /* 0x000000080400780c */ /* 0x000fda0003f06070 */
[----:B------:R-:W-:Y:S05]  /*0f10*/  @!P0 BRA `(.L_x_9) ;  /* 0xfffff26000008947 */ /* 0x000fea000383ffff */
[----:B------:R-:W-:Y:S01]  /*0f20*/  IMAD R2, R3, 0x1880, R2 ;  /* 0x0000188003027824 */ /* 0x000fe200078e0202 */
[----:B------:R-:W-:Y:S01]  /*0f30*/  MOV R3, 0x4 ;  /* 0x0000000400037802 */ /* 0x000fe20000000f00 */
[----:B------:R-:W-:Y:S02]  /*0f40*/  ULDC.64 UR4, c[0x0][0x118] ;  /* 0x0000460000047ab9 */ /* 0x000fe40000000a00 */
        /* <DEDUP_REMOVED lines=36> */
.L_x_10:
        /* <DEDUP_REMOVED lines=15> */
.L_x_92:


//--------------------- .text.tvmgen_default_fused_nn_contrib_conv2d_winograd_without_weight_transform_add_nn_relu_2_kernel --------------------------
	.section	.text.tvmgen_default_fused_nn_contrib_conv2d_winograd_without_weight_transform_add_nn_relu_2_kernel,"ax",@progbits
	.sectioninfo	@"SHI_REGISTERS=38"
	.align	128
        .global         tvmgen_default_fused_nn_contrib_conv2d_winograd_without_weight_transform_add_nn_relu_2_kernel
        .type           tvmgen_default_fused_nn_contrib_conv2d_winograd_without_weight_transform_add_nn_relu_2_kernel,@function
        .size           tvmgen_default_fused_nn_contrib_conv2d_winograd_without_weight_transform_add_nn_relu_2_kernel,(.L_x_93 - tvmgen_default_fused_nn_contrib_conv2d_winograd_without_weight_transform_add_nn_relu_2_kernel)
        .other          tvmgen_default_fused_nn_contrib_conv2d_winograd_without_weight_transform_add_nn_relu_2_kernel,@"STO_CUDA_ENTRY STV_DEFAULT"
tvmgen_default_fused_nn_contrib_conv2d_winograd_without_weight_transform_add_nn_relu_2_kernel:
.text.tvmgen_default_fused_nn_contrib_conv2d_winograd_without_weight_transform_add_nn_relu_2_kernel:
[----:B------:R-:W-:Y:S02]  /*0000*/  MOV R1, c[0x0][0x28] ;  /* 0x00000a0000017a02 */ /* 0x000fe40000000f00 */
[----:B------:R-:W0:Y:S01]  /*0010*/  S2R R7, SR_CTAID.X ;  /* 0x0000000000077919 */ /* 0x000e220000002500 */
[----:B------:R-:W-:Y:S01]  /*0020*/  MOV R2, RZ ;  /* 0x000000ff00027202 */ /* 0x000fe20000000f00 */
[----:B------:R-:W-:Y:S01]  /*0030*/  CS2R R16, SRZ ;  /* 0x0000000000107805 */ /* 0x000fe2000001ff00 */
[----:B------:R-:W-:Y:S01]  /*0040*/  MOV R18, RZ ;  /* 0x000000ff00127202 */ /* 0x000fe20000000f00 */
[----:B------:R-:W0:Y:S01]  /*0050*/  S2R R4, SR_TID.X ;  /* 0x0000000000047919 */ /* 0x000e220000002100 */
[----:B------:R-:W-:Y:S01]  /*0060*/  ULDC.64 UR4, c[0x0][0x118] ;  /* 0x0000460000047ab9 */ /* 0x000fe20000000a00 */
[----:B------:R-:W-:Y:S01]  /*0070*/  MOV R14, RZ ;  /* 0x000000ff000e7202 */ /* 0x000fe20000000f00 */
[----:B0-----:R-:W-:-:S04]  /*0080*/  IMAD R4, R7, 0x1e, R4 ;  /* 0x0000001e07047824 */ /* 0x001fc800078e0204 */
[----:B------:R-:W-:-:S04]  /*0090*/  IMAD.HI R0, R4, 0x5397829d, RZ ;  /* 0x5397829d04007827 */ /* 0x000fc800078e02ff */
[----:B------:R-:W-:Y:S01]  /*00a0*/  IMAD R3, R7, -0x1c, R4 ;  /* 0xffffffe407037824 */ /* 0x000fe200078e0204 */
[----:B------:R-:W-:-:S03]  /*00b0*/  SHF.R.U32.HI R5, RZ, 0x1f, R0 ;  /* 0x0000001fff057819 */ /* 0x000fc60000011600 */
[----:B------:R-:W-:Y:S01]  /*00c0*/  IMAD.HI R6, R3, -0x6db6db6d, R2 ;  /* 0x9249249303067827 */ /* 0x000fe200078e0202 */
[----:B------:R-:W-:-:S03]  /*00d0*/  LEA.HI.SX32 R5, R0, R5, 0x1c ;  /* 0x0000000500057211 */ /* 0x000fc600078fe2ff */
[----:B------:R-:W-:Y:S01]  /*00e0*/  IMAD R2, R7, 0x7e, R3 ;  /* 0x0000007e07027824 */ /* 0x000fe200078e0203 */
[----:B------:R-:W-:Y:S01]  /*00f0*/  SHF.R.U32.HI R7, RZ, 0x1f, R6 ;  /* 0x0000001fff077819 */ /* 0x000fe20000011606 */
[----:B------:R-:W-:Y:S01]  /*0100*/  IMAD R5, R5, -0x31, R4 ;  /* 0xffffffcf05057824 */ /* 0x000fe200078e0204 */
[----:B------:R-:W-:Y:S01]  /*0110*/  MOV R4, RZ ;  /* 0x000000ff00047202 */ /* 0x000fe20000000f00 */
[----:B------:R-:W-:Y:S01]  /*0120*/  IMAD.HI R0, R2, 0x5397829d, RZ ;  /* 0x5397829d02007827 */ /* 0x000fe200078e02ff */
[----:B------:R-:W-:-:S03]  /*0130*/  LEA.HI.SX32 R7, R6, R7, 0x1e ;  /* 0x0000000706077211 */ /* 0x000fc600078ff2ff */
[----:B------:R-:W-:Y:S01]  /*0140*/  IMAD.HI R4, R5, -0x6db6db6d, R4 ;  /* 0x9249249305047827 */ /* 0x000fe200078e0204 */
[----:B------:R-:W-:-:S03]  /*0150*/  SHF.R.U32.HI R9, RZ, 0x1f, R0 ;  /* 0x0000001fff097819 */ /* 0x000fc60000011600 */
[----:B------:R-:W-:Y:S01]  /*0160*/  IMAD R7, R7, -0x7, R3 ;  /* 0xfffffff907077824 */ /* 0x000fe200078e0203 */
[----:B------:R-:W-:Y:S02]  /*0170*/  LEA.HI.SX32 R0, R0, R9, 0x1c ;  /* 0x0000000900007211 */ /* 0x000fe400078fe2ff */
[----:B------:R-:W-:Y:S02]  /*0180*/  SHF.R.U32.HI R3, RZ, 0x1f, R4 ;  /* 0x0000001fff037819 */ /* 0x000fe40000011604 */
[----:B------:R-:W-:Y:S02]  /*0190*/  SHF.L.U32 R7, R7, 0x1, RZ ;  /* 0x0000000107077819 */ /* 0x000fe400000006ff */
[----:B------:R-:W-:Y:S02]  /*01a0*/  LEA.HI.SX32 R3, R4, R3, 0x1e ;  /* 0x0000000304037211 */ /* 0x000fe400078ff2ff */
[----:B------:R-:W-:Y:S01]  /*01b0*/  IADD3 R4, R7, -0x1, RZ ;  /* 0xffffffff07047810 */ /* 0x000fe20007ffe0ff */
[----:B------:R-:W-:Y:S01]  /*01c0*/  IMAD R0, R0, 0xc4, R7 ;  /* 0x000000c400007824 */ /* 0x000fe200078e0207 */
[----:B------:R-:W-:-:S02]  /*01d0*/  SHF.L.U32 R8, R3, 0x1, RZ ;  /* 0x0000000103087819 */ /* 0x000fc400000006ff */
[----:B------:R-:W-:Y:S02]  /*01e0*/  ISETP.GT.U32.AND P3, PT, R7, 0xd, PT ;  /* 0x0000000d0700780c */ /* 0x000fe40003f64070 */
[----:B------:R-:W-:Y:S02]  /*01f0*/  IADD3 R0, R0, -0xf, RZ ;  /* 0xfffffff100007810 */ /* 0x000fe40007ffe0ff */
[----:B------:R-:W-:Y:S02]  /*0200*/  IADD3 R9, R8, -0x1, RZ ;  /* 0xffffffff08097810 */ /* 0x000fe40007ffe0ff */
[----:B------:R-:W-:Y:S01]  /*0210*/  ISETP.GT.U32.AND P2, PT, R4, 0xd, PT ;  /* 0x0000000d0400780c */ /* 0x000fe20003f44070 */
[----:B------:R-:W-:Y:S01]  /*0220*/  IMAD R0, R3, 0x1c, R0 ;  /* 0x0000001c03007824 */ /* 0x000fe200078e0200 */
[----:B------:R-:W-:Y:S02]  /*0230*/  ISETP.GT.U32.OR P5, PT, R9, 0xd, P3 ;  /* 0x0000000d0900780c */ /* 0x000fe40001fa4470 */
[----:B------:R-:W-:-:S02]  /*0240*/  IADD3 R5, R7, 0x1, RZ ;  /* 0x0000000107057810 */ /* 0x000fc40007ffe0ff */
[----:B------:R-:W-:Y:S02]  /*0250*/  MOV R3, 0x4 ;  /* 0x0000000400037802 */ /* 0x000fe40000000f00 */
[----:B------:R-:W-:Y:S02]  /*0260*/  IADD3 R0, R0, 0xf, RZ ;  /* 0x0000000f00007810 */ /* 0x000fe40007ffe0ff */
[----:B------:R-:W-:Y:S02]  /*0270*/  ISETP.GT.U32.OR P1, PT, R8, 0xd, P2 ;  /* 0x0000000d0800780c */ /* 0x000fe40001724470 */
[----:B------:R-:W-:Y:S01]  /*0280*/  ISETP.GT.U32.AND P0, PT, R5, 0xd, PT ;  /* 0x0000000d0500780c */ /* 0x000fe20003f04070 */
[----:B------:R-:W-:Y:S01]  /*0290*/  IMAD.WIDE R4, R0, R3, c[0x0][0x168] ;  /* 0x00005a0000047625 */ /* 0x000fe200078e0203 */
[----:B------:R-:W-:Y:S02]  /*02a0*/  ISETP.GT.U32.OR P6, PT, R8, 0xd, P3 ;  /* 0x0000000d0800780c */ /* 0x000fe40001fc4470 */
[----:B------:R-:W-:-:S02]  /*02b0*/  IADD3 R7, R7, 0x2, RZ ;  /* 0x0000000207077810 */ /* 0x000fc40007ffe0ff */
[----:B------:R-:W2:Y:S01]  /*02c0*/  @!P5 LDG.E.CONSTANT R18, [R4.64+-0x38] ;  /* 0xffffc8040412d981 */ /* 0x000ea2000c1e9900 */
[----:B------:R-:W-:Y:S01]  /*02d0*/  ISETP.GT.U32.OR P5, PT, R8, 0xd, P0 ;  /* 0x0000000d0800780c */ /* 0x000fe200007a4470 */
[----:B------:R-:W-:Y:S01]  /*02e0*/  CS2R R20, SRZ ;  /* 0x0000000000147805 */ /* 0x000fe2000001ff00 */
[----:B------:R-:W-:Y:S02]  /*02f0*/  ISETP.GT.U32.OR P4, PT, R9, 0xd, P0 ;  /* 0x0000000d0900780c */ /* 0x000fe40000784470 */
[----:B------:R-:W3:Y:S01]  /*0300*/  @!P1 LDG.E.CONSTANT R17, [R4.64+-0x4] ;  /* 0xfffffc0404119981 */ /* 0x000ee2000c1e9900 */
[----:B------:R-:W-:-:S03]  /*0310*/  ISETP.GT.U32.AND P1, PT, R7, 0xd, PT ;  /* 0x0000000d0700780c */ /* 0x000fc60003f24070 */
[----:B------:R-:W4:Y:S01]  /*0320*/  @!P6 LDG.E.CONSTANT R16, [R4.64] ;  /* 0x000000040410e981 */ /* 0x000f22000c1e9900 */
[C---:B------:R-:W-:Y:S02]  /*0330*/  ISETP.GT.U32.OR P6, PT, R8.reuse, 0xd, P1 ;  /* 0x0000000d0800780c */ /* 0x040fe40000fc4470 */
[----:B------:R-:W-:Y:S02]  /*0340*/  IADD3 R7, R8, 0x1, RZ ;  /* 0x0000000108077810 */ /* 0x000fe40007ffe0ff */
[----:B------:R-:W5:Y:S02]  /*0350*/  @!P5 LDG.E.CONSTANT R21, [R4.64+0x4] ;  /* 0x000004040415d981 */ /* 0x000f64000c1e9900 */
[----:B------:R-:W-:Y:S01]  /*0360*/  ISETP.GT.U32.OR P5, PT, R7, 0xd, P2 ;  /* 0x0000000d0700780c */ /* 0x000fe200017a4470 */
[----:B------:R-:W-:Y:S01]  /*0370*/  CS2R R12, SRZ ;  /* 0x00000000000c7805 */ /* 0x000fe2000001ff00 */
[----:B------:R0:W2:Y:S01]  /*0380*/  @!P4 LDG.E.CONSTANT R14, [R4.64+-0x34] ;  /* 0xffffcc04040ec981 */ /* 0x0000a2000c1e9900 */
[----:B------:R-:W-:-:S04]  /*0390*/  ISETP.GT.U32.OR P4, PT, R9, 0xd, P2 ;  /* 0x0000000d0900780c */ /* 0x000fc80001784470 */
[----:B------:R-:W0:Y:S01]  /*03a0*/  @!P6 LDG.E.CONSTANT R20, [R4.64+0x8] ;  /* 0x000008040414e981 */ /* 0x000e22000c1e9900 */
[----:B------:R-:W-:Y:S02]  /*03b0*/  ISETP.GT.U32.OR P6, PT, R7, 0xd, P3 ;  /* 0x0000000d0700780c */ /* 0x000fe40001fc4470 */
[----:B------:R-:W-:-:S03]  /*03c0*/  MOV R6, RZ ;  /* 0x000000ff00067202 */ /* 0x000fc60000000f00 */
[----:B------:R0:W2:Y:S01]  /*03d0*/  @!P5 LDG.E.CONSTANT R13, [R4.64+0x34] ;  /* 0x00003404040dd981 */ /* 0x0000a2000c1e9900 */
[----:B------:R-:W-:Y:S02]  /*03e0*/  ISETP.GT.U32.OR P5, PT, R7, 0xd, P0 ;  /* 0x0000000d0700780c */ /* 0x000fe400007a4470 */
[----:B------:R-:W-:Y:S01]  /*03f0*/  MOV R0, RZ ;  /* 0x000000ff00007202 */ /* 0x000fe20000000f00 */
[----:B------:R0:W2:Y:S04]  /*0400*/  @!P4 LDG.E.CONSTANT R15, [R4.64+-0x3c] ;  /* 0xffffc404040fc981 */ /* 0x0000a8000c1e9900 */
[----:B------:R0:W2:Y:S01]  /*0410*/  @!P6 LDG.E.CONSTANT R6, [R4.64+0x38] ;  /* 0x000038040406e981 */ /* 0x0000a2000c1e9900 */
[----:B------:R-:W-:Y:S02]  /*0420*/  ISETP.GT.U32.OR P6, PT, R9, 0xd, P1 ;  /* 0x0000000d0900780c */ /* 0x000fe40000fc4470 */
[----:B------:R-:W-:-:S03]  /*0430*/  IADD3 R9, R8, 0x2, RZ ;  /* 0x0000000208097810 */ /* 0x000fc60007ffe0ff */
[----:B------:R0:W2:Y:S01]  /*0440*/  @!P5 LDG.E.CONSTANT R0, [R4.64+0x3c] ;  /* 0x00003c040400d981 */ /* 0x0000a2000c1e9900 */
[C---:B------:R-:W-:Y:S02]  /*0450*/  ISETP.GT.U32.OR P2, PT, R9.reuse, 0xd, P2 ;  /* 0x0000000d0900780c */ /* 0x040fe40001744470 */
[----:B------:R-:W-:Y:S02]  /*0460*/  ISETP.GT.U32.OR P3, PT, R9, 0xd, P3 ;  /* 0x0000000d0900780c */ /* 0x000fe40001f64470 */
[----:B------:R-:W-:Y:S02]  /*0470*/  ISETP.GT.U32.OR P5, PT, R7, 0xd, P1 ;  /* 0x0000000d0700780c */ /* 0x000fe40000fa4470 */
[----:B------:R-:W-:Y:S02]  /*0480*/  MOV R7, RZ ;  /* 0x000000ff00077202 */ /* 0x000fe40000000f00 */
[C---:B------:R-:W-:Y:S02]  /*0490*/  ISETP.GT.U32.OR P0, PT, R9.reuse, 0xd, P0 ;  /* 0x0000000d0900780c */ /* 0x040fe40000704470 */
[----:B------:R-:W-:Y:S01]  /*04a0*/  ISETP.GT.U32.OR P1, PT, R9, 0xd, P1 ;  /* 0x0000000d0900780c */ /* 0x000fe20000f24470 */
[----:B------:R-:W-:Y:S01]  /*04b0*/  CS2R R10, SRZ ;  /* 0x00000000000a7805 */ /* 0x000fe2000001ff00 */
[----:B------:R0:W2:Y:S01]  /*04c0*/  @!P6 LDG.E.CONSTANT R7, [R4.64+-0x30] ;  /* 0xffffd0040407e981 */ /* 0x0000a2000c1e9900 */
[----:B------:R-:W-:-:S02]  /*04d0*/  MOV R8, RZ ;  /* 0x000000ff00087202 */ /* 0x000fc40000000f00 */
[----:B------:R-:W-:Y:S01]  /*04e0*/  MOV R9, RZ ;  /* 0x000000ff00097202 */ /* 0x000fe20000000f00 */
[----:B------:R0:W2:Y:S04]  /*04f0*/  @!P2 LDG.E.CONSTANT R12, [R4.64+0x6c] ;  /* 0x00006c04040ca981 */ /* 0x0000a8000c1e9900 */
[----:B------:R0:W2:Y:S04]  /*0500*/  @!P3 LDG.E.CONSTANT R11, [R4.64+0x70] ;  /* 0x00007004040bb981 */ /* 0x0000a8000c1e9900 */
[----:B------:R0:W2:Y:S04]  /*0510*/  @!P5 LDG.E.CONSTANT R8, [R4.64+0x40] ;  /* 0x000040040408d981 */ /* 0x0000a8000c1e9900 */
[----:B------:R0:W2:Y:S04]  /*0520*/  @!P0 LDG.E.CONSTANT R10, [R4.64+0x74] ;  /* 0x00007404040a8981 */ /* 0x0000a8000c1e9900 */
[----:B------:R0:W2:Y:S01]  /*0530*/  @!P1 LDG.E.CONSTANT R9, [R4.64+0x78] ;  /* 0x0000780404099981 */ /* 0x0000a2000c1e9900 */
[----:B------:R-:W-:Y:S01]  /*0540*/  MOV R23, RZ ;  /* 0x000000ff00177202 */ /* 0x000fe20000000f00 */
[----:B------:R-:W-:Y:S01]  /*0550*/  IMAD.WIDE R2, R2, R3, c[0x0][0x160] ;  /* 0x0000580002027625 */ /* 0x000fe200078e0203 */
[--C-:B---3--:R-:W-:Y:S01]  /*0560*/  FADD R28, RZ, R17.reuse ;  /* 0x00000011ff1c7221 */ /* 0x108fe20000000000 */
[----:B------:R-:W-:Y:S01]  /*0570*/  FADD R22, RZ, -R17 ;  /* 0x80000011ff167221 */ /* 0x000fe20000000000 */
[--C-:B----4-:R-:W-:Y:S01]  /*0580*/  FADD R24, RZ, R16.reuse ;  /* 0x00000010ff187221 */ /* 0x110fe20000000000 */
[----:B------:R-:W-:Y:S01]  /*0590*/  FADD R26, RZ, -R16 ;  /* 0x80000010ff1a7221 */ /* 0x000fe20000000000 */
[--C-:B-----5:R-:W-:Y:S01]  /*05a0*/  FADD R28, R28, -R21.reuse ;  /* 0x800000151c1c7221 */ /* 0x120fe20000000000 */
[----:B------:R-:W-:Y:S01]  /*05b0*/  FADD R17, R22, R21 ;  /* 0x0000001516117221 */ /* 0x000fe20000000000 */
[----:B--2---:R-:W-:Y:S01]  /*05c0*/  FADD R25, RZ, R18 ;  /* 0x00000012ff197221 */ /* 0x004fe20000000000 */
[--C-:B0-----:R-:W-:Y:S01]  /*05d0*/  FADD R4, R24, -R20.reuse ;  /* 0x8000001418047221 */ /* 0x101fe20000000000 */
[----:B------:R-:W-:Y:S01]  /*05e0*/  FADD R5, R26, R20 ;  /* 0x000000141a057221 */ /* 0x000fe20000000000 */
[----:B------:R-:W-:-:S04]  /*05f0*/  @!P4 FADD R23, RZ, R15 ;  /* 0x0000000fff17c221 */ /* 0x000fc80000000000 */
[----:B------:R-:W-:Y:S01]  /*0600*/  FADD R20, -R14, R23 ;  /* 0x000000170e147221 */ /* 0x000fe20000000100 */
[----:B------:R-:W-:-:S03]  /*0610*/  FADD R29, R28, R13 ;  /* 0x0000000d1c1d7221 */ /* 0x000fc60000000000 */
[--C-:B------:R-:W-:Y:S01]  /*0620*/  FADD R23, R20, -R13.reuse ;  /* 0x8000000d14177221 */ /* 0x100fe20000000000 */
[----:B------:R-:W-:Y:S01]  /*0630*/  FADD R13, R17, R13 ;  /* 0x0000000d110d7221 */ /* 0x000fe20000000000 */
[----:B------:R-:W-:Y:S01]  /*0640*/  FADD R18, RZ, -R18 ;  /* 0x80000012ff127221 */ /* 0x000fe20000000000 */
[--C-:B------:R-:W-:Y:S01]  /*0650*/  FADD R16, R24, -R21.reuse ;  /* 0x8000001518107221 */ /* 0x100fe20000000000 */
[C-C-:B------:R-:W-:Y:S01]  /*0660*/  FADD R15, R26.reuse, -R21.reuse ;  /* 0x800000151a0f7221 */ /* 0x140fe20000000000 */
[--C-:B------:R-:W-:Y:S01]  /*0670*/  FADD R19, R26, R21.reuse ;  /* 0x000000151a137221 */ /* 0x100fe20000000000 */
[----:B------:R-:W-:Y:S01]  /*0680*/  FADD R21, R24, R21 ;  /* 0x0000001518157221 */ /* 0x000fe20000000000 */
[----:B------:R-:W-:Y:S01]  /*0690*/  FADD R13, R13, -R0 ;  /* 0x800000000d0d7221 */ /* 0x000fe20000000000 */
[--C-:B------:R-:W-:Y:S01]  /*06a0*/  FADD R27, R25, R14.reuse ;  /* 0x0000000e191b7221 */ /* 0x100fe20000000000 */
[C---:B------:R-:W-:Y:S01]  /*06b0*/  FADD R25, R18.reuse, R14 ;  /* 0x0000000e12197221 */ /* 0x040fe20000000000 */
[--C-:B------:R-:W-:Y:S01]  /*06c0*/  FADD R33, R21, R6.reuse ;  /* 0x0000000615217221 */ /* 0x100fe20000000000 */
[--C-:B------:R-:W-:Y:S01]  /*06d0*/  FADD R35, R5, -R6.reuse ;  /* 0x8000000605237221 */ /* 0x100fe20000000000 */
[--C-:B------:R-:W-:Y:S01]  /*06e0*/  FADD R31, R19, -R6.reuse ;  /* 0x80000006131f7221 */ /* 0x100fe20000000000 */
[----:B------:R-:W-:Y:S01]  /*06f0*/  FADD R7, R18, R7 ;  /* 0x0000000712077221 */ /* 0x000fe20000000000 */
[--C-:B------:R-:W-:Y:S01]  /*0700*/  FADD R21, R15, R6.reuse ;  /* 0x000000060f157221 */ /* 0x100fe20000000000 */
[----:B------:R0:W-:Y:S01]  /*0710*/  STG.E [R2.64+0x31000], R13 ;  /* 0x0310000d02007986 */ /* 0x0001e2000c101904 */
[--C-:B------:R-:W-:Y:S01]  /*0720*/  FADD R5, R4, -R6.reuse ;  /* 0x8000000604057221 */ /* 0x100fe20000000000 */
[--C-:B------:R-:W-:Y:S01]  /*0730*/  FADD R25, R25, R6.reuse ;  /* 0x0000000619197221 */ /* 0x100fe20000000000 */
[--C-:B------:R-:W-:Y:S01]  /*0740*/  FADD R27, R27, -R6.reuse ;  /* 0x800000061b1b7221 */ /* 0x100fe20000000000 */
[--C-:B------:R-:W-:Y:S01]  /*0750*/  FADD R19, R16, -R6.reuse ;  /* 0x8000000610137221 */ /* 0x100fe20000000000 */
[----:B------:R-:W-:Y:S01]  /*0760*/  FADD R7, R7, R6 ;  /* 0x0000000607077221 */ /* 0x000fe20000000000 */
[----:B------:R-:W-:Y:S01]  /*0770*/  FADD R17, R17, R12 ;  /* 0x0000000c11117221 */ /* 0x000fe20000000000 */
[--C-:B------:R-:W-:Y:S01]  /*0780*/  FADD R15, R15, R11.reuse ;  /* 0x0000000b0f0f7221 */ /* 0x100fe20000000000 */
[--C-:B------:R-:W-:Y:S01]  /*0790*/  FADD R4, R4, -R11.reuse ;  /* 0x8000000b04047221 */ /* 0x100fe20000000000 */
[----:B0-----:R-:W-:Y:S01]  /*07a0*/  FADD R13, R16, -R11 ;  /* 0x8000000b100d7221 */ /* 0x001fe20000000000 */
[--C-:B------:R-:W-:Y:S01]  /*07b0*/  FADD R23, R23, R0.reuse ;  /* 0x0000000017177221 */ /* 0x100fe20000000000 */
[--C-:B------:R-:W-:Y:S01]  /*07c0*/  FADD R25, R25, -R0.reuse ;  /* 0x8000000019197221 */ /* 0x100fe20000000000 */
[--C-:B------:R-:W-:Y:S01]  /*07d0*/  FADD R27, R27, -R0.reuse ;  /* 0x800000001b1b7221 */ /* 0x100fe20000000000 */
[--C-:B------:R-:W-:Y:S01]  /*07e0*/  FADD R29, R29, -R0.reuse ;  /* 0x800000001d1d7221 */ /* 0x100fe20000000000 */
[--C-:B------:R-:W-:Y:S01]  /*07f0*/  FADD R19, R19, R0.reuse ;  /* 0x0000000013137221 */ /* 0x100fe20000000000 */
[--C-:B------:R-:W-:Y:S01]  /*0800*/  FADD R21, R21, R0.reuse ;  /* 0x0000000015157221 */ /* 0x100fe20000000000 */
[--C-:B------:R-:W-:Y:S01]  /*0810*/  FADD R31, R31, R0.reuse ;  /* 0x000000001f1f7221 */ /* 0x100fe20000000000 */
[----:B------:R-:W-:Y:S01]  /*0820*/  FADD R33, R33, R0 ;  /* 0x0000000021217221 */ /* 0x000fe20000000000 */
[--C-:B------:R-:W-:Y:S01]  /*0830*/  FADD R7, R7, -R8.reuse ;  /* 0x8000000807077221 */ /* 0x100fe20000000000 */
[--C-:B------:R-:W-:Y:S01]  /*0840*/  FADD R5, R5, R8.reuse ;  /* 0x0000000805057221 */ /* 0x100fe20000000000 */
[----:B------:R-:W-:Y:S01]  /*0850*/  FADD R35, R35, R8 ;  /* 0x0000000823237221 */ /* 0x000fe20000000000 */
[--C-:B------:R-:W-:Y:S01]  /*0860*/  FADD R17, R17, -R10.reuse ;  /* 0x8000000a11117221 */ /* 0x100fe20000000000 */
[--C-:B------:R-:W-:Y:S01]  /*0870*/  FADD R13, R13, R10.reuse ;  /* 0x0000000a0d0d7221 */ /* 0x100fe20000000000 */
[----:B------:R-:W-:Y:S01]  /*0880*/  FADD R15, R15, R10 ;  /* 0x0000000a0f0f7221 */ /* 0x000fe20000000000 */
[----:B------:R-:W-:Y:S01]  /*0890*/  FADD R9, R4, R9 ;  /* 0x0000000904097221 */ /* 0x000fe20000000000 */
        /* <DEDUP_REMOVED lines=16> */
.L_x_11:
        /* <DEDUP_REMOVED lines=14> */
.L_x_93:


//--------------------- .text.tvmgen_default_fused_nn_contrib_conv2d_winograd_without_weight_transform_add_nn_relu_3_kernel_1 --------------------------
	.section	.text.tvmgen_default_fused_nn_contrib_conv2d_winograd_without_weight_transform_add_nn_relu_3_kernel_1,"ax",@progbits
	.sectionflags	@"SHF_BARRIERS=1"
	.sectioninfo	@"SHI_REGISTERS=40"
	.align	128
        .global         tvmgen_default_fused_nn_contrib_conv2d_winograd_without_weight_transform_add_nn_relu_3_kernel_1
        .type           tvmgen_default_fused_nn_contrib_conv2d_winograd_without_weight_transform_add_nn_relu_3_kernel_1,@function
        .size           tvmgen_default_fused_nn_contrib_conv2d_winograd_without_weight_transform_add_nn_relu_3_kernel_1,(.L_x_94 - tvmgen_default_fused_nn_contrib_conv2d_winograd_without_weight_transform_add_nn_relu_3_kernel_1)
        .other          tvmgen_default_fused_nn_contrib_conv2d_winograd_without_weight_transform_add_nn_relu_3_kernel_1,@"STO_CUDA_ENTRY STV_DEFAULT"
tvmgen_default_fused_nn_contrib_conv2d_winograd_without_weight_transform_add_nn_relu_3_kernel_1:
.text.tvmgen_default_fused_nn_contrib_conv2d_winograd_without_weight_transform_add_nn_relu_3_kernel_1:
[----:B------:R-:W-:Y:S02]  /*0000*/  MOV R1, c[0x0][0x28] ;  /* 0x00000a0000017a02 */ /* 0x000fe40000000f00 */
[----:B------:R-:W0:Y:S01]  /*0010*/  S2R R0, SR_TID.Y ;  /* 0x0000000000007919 */ /* 0x000e220000002200 */
[----:B------:R-:W-:Y:S01]  /*0020*/  MOV R7, RZ ;  /* 0x000000ff00077202 */ /* 0x000fe20000000f00 */
[----:B------:R-:W-:Y:S01]  /*0030*/  CS2R R14, SRZ ;  /* 0x00000000000e7805 */ /* 0x000fe2000001ff00 */
[----:B------:R-:W-:Y:S01]  /*0040*/  MOV R34, RZ ;  /* 0x000000ff00227202 */ /* 0x000fe20000000f00 */
[----:B------:R-:W1:Y:S01]  /*0050*/  S2R R2, SR_CTAID.Z ;  /* 0x0000000000027919 */ /* 0x000e620000002700 */
[----:B------:R-:W-:Y:S01]  /*0060*/  MOV R32, RZ ;  /* 0x000000ff00207202 */ /* 0x000fe20000000f00 */
[----:B------:R-:W-:Y:S01]  /*0070*/  CS2R R12, SRZ ;  /* 0x00000000000c7805 */ /* 0x000fe2000001ff00 */
[----:B------:R-:W-:Y:S01]  /*0080*/  MOV R30, RZ ;  /* 0x000000ff001e7202 */ /* 0x000fe20000000f00 */
[----:B------:R-:W1:Y:S01]  /*0090*/  S2R R3, SR_TID.X ;  /* 0x0000000000037919 */ /* 0x000e620000002100 */
[----:B------:R-:W-:Y:S01]  /*00a0*/  MOV R29, RZ ;  /* 0x000000ff001d7202 */ /* 0x000fe20000000f00 */
[----:B------:R-:W-:-:S02]  /*00b0*/  ULDC.64 UR4, c[0x0][0x118] ;  /* 0x0000460000047ab9 */ /* 0x000fc40000000a00 */
[----:B------:R-:W2:Y:S01]  /*00c0*/  S2R R5, SR_CTAID.Y ;  /* 0x0000000000057919 */ /* 0x000ea20000002600 */
[C---:B0-----:R-:W-:Y:S02]  /*00d0*/  SHF.L.U32 R27, R0.reuse, 0x6, RZ ;  /* 0x00000006001b7819 */ /* 0x041fe400000006ff */
[----:B------:R-:W-:Y:S02]  /*00e0*/  SHF.L.U32 R26, R0, 0x3, RZ ;  /* 0x00000003001a7819 */ /* 0x000fe400000006ff */
[----:B------:R-:W-:Y:S02]  /*00f0*/  LOP3.LUT R28, R27, 0xfffffe00, RZ, 0xc0, !PT ;  /* 0xfffffe001b1c7812 */ /* 0x000fe400078ec0ff */
[----:B------:R-:W-:Y:S02]  /*0100*/  LOP3.LUT R9, R26, 0x38, RZ, 0xc0, !PT ;  /* 0x000000381a097812 */ /* 0x000fe400078ec0ff */
[----:B-1----:R-:W-:-:S04]  /*0110*/  LEA R4, R2, R3, 0x12 ;  /* 0x0000000302047211 */ /* 0x002fc800078e90ff */
[----:B--2---:R-:W-:-:S04]  /*0120*/  LEA R6, R5, R4, 0x6 ;  /* 0x0000000405067211 */ /* 0x004fc800078e30ff */
[----:B------:R-:W-:Y:S01]  /*0130*/  IADD3 R28, R9, R6, R28 ;  /* 0x00000006091c7210 */ /* 0x000fe20007ffe01c */
[----:B------:R-:W-:-:S05]  /*0140*/  IMAD R9, R2, -0x3e000, R4 ;  /* 0xfffc200002097824 */ /* 0x000fca00078e0204 */
[C---:B------:R-:W-:Y:S02]  /*0150*/  IADD3 R6, R26.reuse, R9, RZ ;  /* 0x000000091a067210 */ /* 0x040fe40007ffe0ff */
[----:B------:R-:W-:Y:S02]  /*0160*/  IADD3 R26, R26, R3, RZ ;  /* 0x000000031a1a7210 */ /* 0x000fe40007ffe0ff */
.L_x_12:
[C---:B------:R-:W-:Y:S01]  /*0170*/  LEA R11, R7.reuse, R28, 0xd ;  /* 0x0000001c070b7211 */ /* 0x040fe200078e68ff */
[----:B------:R-:W-:Y:S01]  /*0180*/  BAR.SYNC.DEFER_BLOCKING 0x0 ;  /* 0x0000000000007b1d */ /* 0x000fe20000010000 */
[----:B------:R-:W-:Y:S02]  /*0190*/  MOV R4, 0x4 ;  /* 0x0000000400047802 */ /* 0x000fe40000000f00 */
[----:B------:R-:W-:-:S03]  /*01a0*/  LEA R9, R7, R6, 0x8 ;  /* 0x0000000607097211 */ /* 0x000fc600078e40ff */
[----:B------:R-:W-:-:S04]  /*01b0*/  IMAD.WIDE R10, R11, R4, c[0x0][0x170] ;  /* 0x00005c000b0a7625 */ /* 0x000fc800078e0204 */
[----:B------:R-:W-:Y:S01]  /*01c0*/  IMAD.WIDE R8, R9, R4, c[0x0][0x168] ;  /* 0x00005a0009087625 */ /* 0x000fe200078e0204 */
        /* <DEDUP_REMOVED lines=8> */
[----:B------:R-:W5:Y:S04]  /*0250*/  LDG.E.CONSTANT R22, [R8.64] ;  /* 0x0000000408167981 */ /* 0x000f68000c1e9900 */
[----:B------:R-:W5:Y:S01]  /*0260*/  LDG.E.CONSTANT R25, [R8.64+0x200] ;  /* 0x0002000408197981 */ /* 0x000f62000c1e9900 */
[----:B------:R-:W-:-:S04]  /*0270*/  IADD3 R7, R7, 0x1, RZ ;  /* 0x0000000107077810 */ /* 0x000fc80007ffe0ff */
[----:B------:R-:W-:Y:S01]  /*0280*/  ISETP.GE.U32.AND P0, PT, R7, 0x20, PT ;  /* 0x000000200700780c */ /* 0x000fe20003f06070 */
[----:B--2---:R-:W-:Y:S04]  /*0290*/  STS [R26.X4], R17 ;  /* 0x000000111a007388 */ /* 0x004fe80000004800 */
[----:B---3--:R-:W-:Y:S04]  /*02a0*/  STS [R26.X4+0x200], R19 ;  /* 0x000200131a007388 */ /* 0x008fe80000004800 */
[----:B----4-:R-:W-:Y:S04]  /*02b0*/  STS [R26.X4+0x400], R21 ;  /* 0x000400151a007388 */ /* 0x010fe80000004800 */
[----:B-----5:R-:W-:Y:S04]  /*02c0*/  STS [R26.X4+0x600], R23 ;  /* 0x000600171a007388 */ /* 0x020fe80000004800 */
[----:B------:R-:W-:Y:S04]  /*02d0*/  STS [R26.X4+0x800], R31 ;  /* 0x0008001f1a007388 */ /* 0x000fe80000004800 */
[----:B------:R-:W-:Y:S04]  /*02e0*/  STS [R26.X4+0xa00], R33 ;  /* 0x000a00211a007388 */ /* 0x000fe80000004800 */
[----:B------:R-:W-:Y:S04]  /*02f0*/  STS [R26.X4+0xc00], R35 ;  /* 0x000c00231a007388 */ /* 0x000fe80000004800 */
[----:B------:R-:W-:Y:S04]  /*0300*/  STS [R26.X4+0xe00], R37 ;  /* 0x000e00251a007388 */ /* 0x000fe80000004800 */
[----:B------:R-:W-:Y:S04]  /*0310*/  STS [R26.X4+0x1000], R22 ;  /* 0x001000161a007388 */ /* 0x000fe80000004800 */
[----:B------:R-:W-:Y:S04]  /*0320*/  STS [R26.X4+0x1200], R25 ;  /* 0x001200191a007388 */ /* 0x000fe80000004800 */
[----:B------:R-:W-:Y:S06]  /*0330*/  BAR.SYNC.DEFER_BLOCKING 0x0 ;  /* 0x0000000000007b1d */ /* 0x000fec0000010000 */
[----:B------:R-:W-:Y:S04]  /*0340*/  LDS.64 R24, [R3.X8+0x1000] ;  /* 0x0010000003187984 */ /* 0x000fe80000008a00 */
[----:B------:R-:W0:Y:S04]  /*0350*/  LDS.128 R16, [R0.X16] ;  /* 0x0000000000107984 */ /* 0x000e28000000cc00 */
[----:B------:R-:W-:Y:S04]  /*0360*/  LDS.64 R20, [R3.X8+0x1040] ;  /* 0x0010400003147984 */ /* 0x000fe80000008a00 */
[----:B------:R-:W1:Y:S04]  /*0370*/  LDS.128 R8, [R0.X16+0x100] ;  /* 0x0001000000087984 */ /* 0x000e68000000cc00 */
[----:B------:R-:W-:Y:S01]  /*0380*/  LDS.64 R22, [R3.X8+0x1080] ;  /* 0x0010800003167984 */ /* 0x000fe20000008a00 */
[----:B0-----:R-:W-:Y:S01]  /*0390*/  FFMA R31, R24, R16, R15 ;  /* 0x00000010181f7223 */ /* 0x001fe2000000000f */
[----:B------:R-:W-:Y:S01]  /*03a0*/  FFMA R33, R16, R25, R13 ;  /* 0x0000001910217223 */ /* 0x000fe2000000000d */
[CC--:B------:R-:W-:Y:S01]  /*03b0*/  FFMA R16, R24.reuse, R17.reuse, R12 ;  /* 0x0000001118107223 */ /* 0x0c0fe2000000000c */
[C---:B------:R-:W-:Y:S01]  /*03c0*/  FFMA R36, R25.reuse, R17, R14 ;  /* 0x0000001119247223 */ /* 0x040fe2000000000e */
[CC--:B------:R-:W-:Y:S01]  /*03d0*/  FFMA R29, R24.reuse, R18.reuse, R29 ;  /* 0x00000012181d7223 */ /* 0x0c0fe2000000001d */
[----:B------:R-:W0:Y:S01]  /*03e0*/  LDS.128 R12, [R0.X16+0x200] ;  /* 0x00020000000c7984 */ /* 0x000e22000000cc00 */
[C---:B------:R-:W-:Y:S01]  /*03f0*/  FFMA R30, R25.reuse, R18, R30 ;  /* 0x00000012191e7223 */ /* 0x040fe2000000001e */
[----:B------:R-:W-:Y:S01]  /*0400*/  FFMA R32, R24, R19, R32 ;  /* 0x0000001318207223 */ /* 0x000fe20000000020 */
[----:B-1----:R-:W-:Y:S01]  /*0410*/  FFMA R31, R20, R8, R31 ;  /* 0x00000008141f7223 */ /* 0x002fe2000000001f */
[----:B------:R-:W-:Y:S01]  /*0420*/  FFMA R33, R8, R21, R33 ;  /* 0x0000001508217223 */ /* 0x000fe20000000021 */
[----:B------:R-:W-:Y:S01]  /*0430*/  FFMA R34, R25, R19, R34 ;  /* 0x0000001319227223 */ /* 0x000fe20000000022 */
[CC--:B------:R-:W-:Y:S01]  /*0440*/  FFMA R8, R20.reuse, R9.reuse, R16 ;  /* 0x0000000914087223 */ /* 0x0c0fe20000000010 */
[----:B------:R-:W-:Y:S01]  /*0450*/  LDS.64 R24, [R3.X8+0x10c0] ;  /* 0x0010c00003187984 */ /* 0x000fe20000008a00 */
[C---:B------:R-:W-:Y:S01]  /*0460*/  FFMA R36, R21.reuse, R9, R36 ;  /* 0x0000000915247223 */ /* 0x040fe20000000024 */
[CC--:B------:R-:W-:Y:S01]  /*0470*/  FFMA R29, R20.reuse, R10.reuse, R29 ;  /* 0x0000000a141d7223 */ /* 0x0c0fe2000000001d */
[C---:B------:R-:W-:Y:S01]  /*0480*/  FFMA R30, R21.reuse, R10, R30 ;  /* 0x0000000a151e7223 */ /* 0x040fe2000000001e */
[----:B------:R-:W1:Y:S01]  /*0490*/  LDS.128 R16, [R0.X16+0x300] ;  /* 0x0003000000107984 */ /* 0x000e62000000cc00 */
[-C--:B------:R-:W-:Y:S01]  /*04a0*/  FFMA R32, R20, R11.reuse, R32 ;  /* 0x0000000b14207223 */ /* 0x080fe20000000020 */
[----:B------:R-:W-:-:S02]  /*04b0*/  FFMA R34, R21, R11, R34 ;  /* 0x0000000b15227223 */ /* 0x000fc40000000022 */
[----:B------:R-:W-:Y:S01]  /*04c0*/  LDS.64 R20, [R3.X8+0x1100] ;  /* 0x0011000003147984 */ /* 0x000fe20000008a00 */
[----:B0-----:R-:W-:Y:S01]  /*04d0*/  FFMA R31, R22, R12, R31 ;  /* 0x0000000c161f7223 */ /* 0x001fe2000000001f */
[----:B------:R-:W-:Y:S01]  /*04e0*/  FFMA R33, R12, R23, R33 ;  /* 0x000000170c217223 */ /* 0x000fe20000000021 */
[CC--:B------:R-:W-:Y:S01]  /*04f0*/  FFMA R12, R22.reuse, R13.reuse, R8 ;  /* 0x0000000d160c7223 */ /* 0x0c0fe20000000008 */
[C---:B------:R-:W-:Y:S01]  /*0500*/  FFMA R36, R23.reuse, R13, R36 ;  /* 0x0000000d17247223 */ /* 0x040fe20000000024 */
[----:B------:R-:W0:Y:S01]  /*0510*/  LDS.128 R8, [R0.X16+0x400] ;  /* 0x0004000000087984 */ /* 0x000e22000000cc00 */
[CC--:B------:R-:W-:Y:S01]  /*0520*/  FFMA R29, R22.reuse, R14.reuse, R29 ;  /* 0x0000000e161d7223 */ /* 0x0c0fe2000000001d */
[C---:B------:R-:W-:Y:S01]  /*0530*/  FFMA R30, R23.reuse, R14, R30 ;  /* 0x0000000e171e7223 */ /* 0x040fe2000000001e */
[-C--:B------:R-:W-:Y:S01]  /*0540*/  FFMA R32, R22, R15.reuse, R32 ;  /* 0x0000000f16207223 */ /* 0x080fe20000000020 */
[----:B------:R-:W-:Y:S02]  /*0550*/  FFMA R34, R23, R15, R34 ;  /* 0x0000000f17227223 */ /* 0x000fe40000000022 */
[----:B------:R-:W-:Y:S01]  /*0560*/  LDS.64 R22, [R3.X8+0x1140] ;  /* 0x0011400003167984 */ /* 0x000fe20000008a00 */
[----:B-1----:R-:W-:Y:S01]  /*0570*/  FFMA R31, R24, R16, R31 ;  /* 0x00000010181f7223 */ /* 0x002fe2000000001f */
[----:B------:R-:W-:Y:S01]  /*0580*/  FFMA R33, R16, R25, R33 ;  /* 0x0000001910217223 */ /* 0x000fe20000000021 */
[CC--:B------:R-:W-:Y:S01]  /*0590*/  FFMA R16, R24.reuse, R17.reuse, R12 ;  /* 0x0000001118107223 */ /* 0x0c0fe2000000000c */
[C---:B------:R-:W-:Y:S01]  /*05a0*/  FFMA R36, R25.reuse, R17, R36 ;  /* 0x0000001119247223 */ /* 0x040fe20000000024 */
[----:B------:R-:W1:Y:S01]  /*05b0*/  LDS.128 R12, [R0.X16+0x500] ;  /* 0x00050000000c7984 */ /* 0x000e62000000cc00 */
[CC--:B------:R-:W-:Y:S01]  /*05c0*/  FFMA R29, R24.reuse, R18.reuse, R29 ;  /* 0x00000012181d7223 */ /* 0x0c0fe2000000001d */
[C---:B------:R-:W-:Y:S01]  /*05d0*/  FFMA R30, R25.reuse, R18, R30 ;  /* 0x00000012191e7223 */ /* 0x040fe2000000001e */
        /* <DEDUP_REMOVED lines=66> */
[CC--:B------:R-:W-:Y:S01]  /*0a00*/  FFMA R33, R20.reuse, R10.reuse, R17 ;  /* 0x0000000a14217223 */ /* 0x0c0fe20000000011 */
[C---:B------:R-:W-:Y:S01]  /*0a10*/  FFMA R36, R21.reuse, R9, R36 ;  /* 0x0000000915247223 */ /* 0x040fe20000000024 */
[----:B------:R-:W0:Y:S01]  /*0a20*/  LDS.128 R16, [R0.X16+0xc00] ;  /* 0x000c000000107984 */ /* 0x000e22000000cc00 */
        /* <DEDUP_REMOVED lines=10> */
[-C--:B------:R-:W-:Y:S01]  /*0ad0*/  FFMA R32, R22, R15.reuse, R32 ;  /* 0x0000000f16207223 */ /* 0x080fe20000000020 */
[C---:B------:R-:W-:Y:S01]  /*0ae0*/  FFMA R30, R23.reuse, R14, R30 ;  /* 0x0000000e171e7223 */ /* 0x040fe2000000001e */
        /* <DEDUP_REMOVED lines=8> */
[-C--:B------:R-:W-:Y:S01]  /*0b70*/  FFMA R32, R24, R19.reuse, R32 ;  /* 0x0000001318207223 */ /* 0x080fe20000000020 */
[C---:B------:R-:W-:Y:S01]  /*0b80*/  FFMA R30, R25.reuse, R18, R30 ;  /* 0x00000012191e7223 */ /* 0x040fe2000000001e */
[----:B------:R-:W-:Y:S01]  /*0b90*/  FFMA R34, R25, R19, R34 ;  /* 0x0000001319227223 */ /* 0x000fe20000000022 */
[----:B-1----:R-:W-:Y:S01]  /*0ba0*/  FFMA R31, R20, R8, R31 ;  /* 0x00000008141f7223 */ /* 0x002fe2000000001f */
[----:B------:R-:W-:Y:S01]  /*0bb0*/  FFMA R35, R8, R21, R35 ;  /* 0x0000001508237223 */ /* 0x000fe20000000023 */
[CC--:B------:R-:W-:Y:S01]  /*0bc0*/  FFMA R24, R20.reuse, R9.reuse, R16 ;  /* 0x0000000914187223 */ /* 0x0c0fe20000000010 */
[C---:B------:R-:W-:Y:S01]  /*0bd0*/  FFMA R36, R21.reuse, R9, R36 ;  /* 0x0000000915247223 */ /* 0x040fe20000000024 */
[----:B------:R-:W-:Y:S01]  /*0be0*/  LDS.128 R16, [R0.X16+0xf00] ;  /* 0x000f000000107984 */ /* 0x000fe2000000cc00 */
[CC--:B------:R-:W-:Y:S01]  /*0bf0*/  FFMA R33, R20.reuse, R10.reuse, R33 ;  /* 0x0000000a14217223 */ /* 0x0c0fe20000000021 */
[C---:B------:R-:W-:Y:S01]  /*0c00*/  FFMA R30, R21.reuse, R10, R30 ;  /* 0x0000000a151e7223 */ /* 0x040fe2000000001e */
[-C--:B------:R-:W-:Y:S01]  /*0c10*/  FFMA R32, R20, R11.reuse, R32 ;  /* 0x0000000b14207223 */ /* 0x080fe20000000020 */
[----:B------:R-:W1:Y:S01]  /*0c20*/  LDS.64 R8, [R3.X8+0x13c0] ;  /* 0x0013c00003087984 */ /* 0x000e620000008a00 */
[----:B------:R-:W-:Y:S01]  /*0c30*/  FFMA R34, R21, R11, R34 ;  /* 0x0000000b15227223 */ /* 0x000fe20000000022 */
[----:B0-----:R-:W-:Y:S01]  /*0c40*/  FFMA R31, R22, R12, R31 ;  /* 0x0000000c161f7223 */ /* 0x001fe2000000001f */
[----:B------:R-:W-:Y:S01]  /*0c50*/  FFMA R35, R12, R23, R35 ;  /* 0x000000170c237223 */ /* 0x000fe20000000023 */
[CC--:B------:R-:W-:Y:S01]  /*0c60*/  FFMA R24, R22.reuse, R13.reuse, R24 ;  /* 0x0000000d16187223 */ /* 0x0c0fe20000000018 */
[C---:B------:R-:W-:Y:S01]  /*0c70*/  FFMA R36, R23.reuse, R13, R36 ;  /* 0x0000000d17247223 */ /* 0x040fe20000000024 */
[CC--:B------:R-:W-:Y:S01]  /*0c80*/  FFMA R33, R22.reuse, R14.reuse, R33 ;  /* 0x0000000e16217223 */ /* 0x0c0fe20000000021 */
[C---:B------:R-:W-:Y:S01]  /*0c90*/  FFMA R30, R23.reuse, R14, R30 ;  /* 0x0000000e171e7223 */ /* 0x040fe2000000001e */
[-C--:B------:R-:W-:Y:S01]  /*0ca0*/  FFMA R32, R22, R15.reuse, R32 ;  /* 0x0000000f16207223 */ /* 0x080fe20000000020 */
[----:B------:R-:W-:Y:S01]  /*0cb0*/  FFMA R34, R23, R15, R34 ;  /* 0x0000000f17227223 */ /* 0x000fe20000000022 */
[----:B-1----:R-:W-:Y:S01]  /*0cc0*/  FFMA R15, R8, R16, R31 ;  /* 0x00000010080f7223 */ /* 0x002fe2000000001f */
[----:B------:R-:W-:Y:S01]  /*0cd0*/  FFMA R13, R16, R9, R35 ;  /* 0x00000009100d7223 */ /* 0x000fe20000000023 */
[CC--:B------:R-:W-:Y:S01]  /*0ce0*/  FFMA R12, R8.reuse, R17.reuse, R24 ;  /* 0x00000011080c7223 */ /* 0x0c0fe20000000018 */
[C---:B------:R-:W-:Y:S01]  /*0cf0*/  FFMA R14, R9.reuse, R17, R36 ;  /* 0x00000011090e7223 */ /* 0x040fe20000000024 */
[CC--:B------:R-:W-:Y:S01]  /*0d00*/  FFMA R29, R8.reuse, R18.reuse, R33 ;  /* 0x00000012081d7223 */ /* 0x0c0fe20000000021 */
[C---:B------:R-:W-:Y:S01]  /*0d10*/  FFMA R30, R9.reuse, R18, R30 ;  /* 0x00000012091e7223 */ /* 0x040fe2000000001e */
[-C--:B------:R-:W-:Y:S01]  /*0d20*/  FFMA R32, R8, R19.reuse, R32 ;  /* 0x0000001308207223 */ /* 0x080fe20000000020 */
[----:B------:R-:W-:Y:S01]  /*0d30*/  FFMA R34, R9, R19, R34 ;  /* 0x0000001309227223 */ /* 0x000fe20000000022 */
[----:B------:R-:W-:Y:S05]  /*0d40*/  @!P0 BRA `(.L_x_12) ;  /* 0xfffff42000008947 */ /* 0x000fea000383ffff */
[----:B------:R-:W-:-:S04]  /*0d50*/  LEA R0, R2, R5, 0x3 ;  /* 0x0000000502007211 */ /* 0x000fc800078e18ff */
[----:B------:R-:W-:-:S04]  /*0d60*/  LEA R0, R0, R27, 0xa ;  /* 0x0000001b00007211 */ /* 0x000fc800078e50ff */
[----:B------:R-:W-:-:S05]  /*0d70*/  LEA R5, R3, R0, 0x1 ;  /* 0x0000000003057211 */ /* 0x000fca00078e08ff */
        /* <DEDUP_REMOVED lines=10> */
.L_x_13:
        /* <DEDUP_REMOVED lines=14> */
.L_x_94:


//--------------------- .text.tvmgen_default_fused_nn_contrib_conv2d_winograd_without_weight_transform_add_add_nn_relu_kernel --------------------------
	.section	.text.tvmgen_default_fused_nn_contrib_conv2d_winograd_without_weight_transform_add_add_nn_relu_kernel,"ax",@progbits
	.sectioninfo	@"SHI_REGISTERS=64"
	.align	128
        .global         tvmgen_default_fused_nn_contrib_conv2d_winograd_without_weight_transform_add_add_nn_relu_kernel
        .type           tvmgen_default_fused_nn_contrib_conv2d_winograd_without_weight_transform_add_add_nn_relu_kernel,@function
        .size           tvmgen_default_fused_nn_contrib_conv2d_winograd_without_weight_transform_add_add_nn_relu_kernel,(.L_x_95 - tvmgen_default_fused_nn_contrib_conv2d_winograd_without_weight_transform_add_add_nn_relu_kernel)
        .other          tvmgen_default_fused_nn_contrib_conv2d_winograd_without_weight_transform_add_add_nn_relu_kernel,@"STO_CUDA_ENTRY STV_DEFAULT"
tvmgen_default_fused_nn_contrib_conv2d_winograd_without_weight_transform_add_add_nn_relu_kernel:
.text.tvmgen_default_fused_nn_contrib_conv2d_winograd_without_weight_transform_add_add_nn_relu_kernel:
[----:B------:R-:W-:Y:S02]  /*0000*/  MOV R1, c[0x0][0x28] ;  /* 0x00000a0000017a02 */ /* 0x000fe40000000f00 */
[----:B------:R-:W0:Y:S01]  /*0010*/  S2R R4, SR_TID.X ;  /* 0x0000000000047919 */ /* 0x000e220000002100 */
[----:B------:R-:W-:Y:S01]  /*0020*/  MOV R31, 0x4 ;  /* 0x00000004001f7802 */ /* 0x000fe20000000f00 */
[----:B------:R-:W-:Y:S02]  /*0030*/  ULDC.64 UR4, c[0x0][0x118] ;  /* 0x0000460000047ab9 */ /* 0x000fe40000000a00 */
[----:B------:R-:W1:Y:S01]  /*0040*/  S2R R17, SR_CTAID.X ;  /* 0x0000000000117919 */ /* 0x000e620000002500 */
[----:B0-----:R-:W-:-:S04]  /*0050*/  SHF.R.S32.HI R6, RZ, 0x1, R4 ;  /* 0x00000001ff067819 */ /* 0x001fc80000011404 */
[C---:B-1----:R-:W-:Y:S02]  /*0060*/  LEA R7, R17.reuse, R6, 0x6 ;  /* 0x0000000611077211 */ /* 0x042fe400078e30ff */
[----:B------:R-:W-:Y:S02]  /*0070*/  LEA R5, R17, R4, 0x1 ;  /* 0x0000000411057211 */ /* 0x000fe400078e08ff */
[----:B------:R-:W-:Y:S01]  /*0080*/  MOV R4, RZ ;  /* 0x000000ff00047202 */ /* 0x000fe20000000f00 */
[----:B------:R-:W-:Y:S01]  /*0090*/  IMAD.HI R0, R7, 0x5397829d, RZ ;  /* 0x5397829d07007827 */ /* 0x000fe200078e02ff */
[----:B------:R-:W-:-:S03]  /*00a0*/  MOV R6, RZ ;  /* 0x000000ff00067202 */ /* 0x000fc60000000f00 */
[----:B------:R-:W-:Y:S01]  /*00b0*/  IMAD.HI R2, R5, -0x6db6db6d, R4 ;  /* 0x9249249305027827 */ /* 0x000fe200078e0204 */
[----:B------:R-:W-:-:S03]  /*00c0*/  SHF.R.U32.HI R3, RZ, 0x1f, R0 ;  /* 0x0000001fff037819 */ /* 0x000fc60000011600 */
[----:B------:R-:W-:Y:S01]  /*00d0*/  IMAD.HI R6, R7, -0x6db6db6d, R6 ;  /* 0x9249249307067827 */ /* 0x000fe200078e0206 */
[----:B------:R-:W-:Y:S02]  /*00e0*/  SHF.R.U32.HI R9, RZ, 0x1f, R2 ;  /* 0x0000001fff097819 */ /* 0x000fe40000011602 */
[----:B------:R-:W-:Y:S02]  /*00f0*/  LEA.HI.SX32 R3, R0, R3, 0x1b ;  /* 0x0000000300037211 */ /* 0x000fe400078fdaff */
[----:B------:R-:W-:Y:S02]  /*0100*/  LEA.HI.SX32 R9, R2, R9, 0x1d ;  /* 0x0000000902097211 */ /* 0x000fe400078feaff */
[----:B------:R-:W-:Y:S01]  /*0110*/  MOV R2, RZ ;  /* 0x000000ff00027202 */ /* 0x000fe20000000f00 */
[----:B------:R-:W-:Y:S02]  /*0120*/  IMAD R3, R3, -0x62, R7 ;  /* 0xffffff9e03037824 */ /* 0x000fe400078e0207 */
[----:B------:R-:W-:Y:S01]  /*0130*/  IMAD R9, R9, -0xe, R5 ;  /* 0xfffffff209097824 */ /* 0x000fe200078e0205 */
[----:B------:R-:W-:Y:S01]  /*0140*/  SHF.R.U32.HI R5, RZ, 0x1f, R6 ;  /* 0x0000001fff057819 */ /* 0x000fe20000011606 */
[----:B------:R-:W-:-:S03]  /*0150*/  IMAD.HI R2, R3, -0x6db6db6d, R2 ;  /* 0x9249249303027827 */ /* 0x000fc600078e0202 */
[----:B------:R-:W-:Y:S02]  /*0160*/  SHF.L.U32 R9, R9, 0x2, RZ ;  /* 0x0000000209097819 */ /* 0x000fe400000006ff */
[----:B------:R-:W-:Y:S02]  /*0170*/  SHF.R.U32.HI R3, RZ, 0x1f, R2 ;  /* 0x0000001fff037819 */ /* 0x000fe40000011602 */
[----:B------:R-:W-:Y:S02]  /*0180*/  IADD3 R0, R9, -0x1, RZ ;  /* 0xffffffff09007810 */ /* 0x000fe40007ffe0ff */
[----:B------:R-:W-:Y:S02]  /*0190*/  LEA.HI R3, R2, R3, RZ, 0x1e ;  /* 0x0000000302037211 */ /* 0x000fe400078ff0ff */
[----:B------:R-:W-:Y:S02]  /*01a0*/  ISETP.GT.U32.AND P3, PT, R0, 0x37, PT ;  /* 0x000000370000780c */ /* 0x000fe40003f64070 */
[----:B------:R-:W-:-:S02]  /*01b0*/  SHF.L.U32 R3, R3, 0x2, RZ ;  /* 0x0000000203037819 */ /* 0x000fc400000006ff */
[----:B------:R-:W-:Y:S02]  /*01c0*/  LEA.HI.SX32 R6, R6, R5, 0x1e ;  /* 0x0000000506067211 */ /* 0x000fe400078ff2ff */
[----:B------:R-:W-:-:S03]  /*01d0*/  IADD3 R10, R3, -0x1, RZ ;  /* 0xffffffff030a7810 */ /* 0x000fc60007ffe0ff */
[----:B------:R-:W-:Y:S01]  /*01e0*/  IMAD R6, R6, 0xe0, R9 ;  /* 0x000000e006067824 */ /* 0x000fe200078e0209 */
[----:B------:R-:W-:-:S03]  /*01f0*/  ISETP.GT.U32.OR P6, PT, R10, 0x37, P3 ;  /* 0x000000370a00780c */ /* 0x000fc60001fc4470 */
[----:B------:R-:W-:-:S10]  /*0200*/  IMAD.WIDE R30, R6, R31, c[0x0][0x168] ;  /* 0x00005a00061e7625 */ /* 0x000fd400078e021f */
[----:B------:R-:W2:Y:S01]  /*0210*/  @!P6 LDG.E.CONSTANT R2, [R30.64+-0xe4] ;  /* 0xffff1c041e02e981 */ /* 0x000ea2000c1e9900 */
[C---:B------:R-:W-:Y:S01]  /*0220*/  IADD3 R0, R9.reuse, 0x1, RZ ;  /* 0x0000000109007810 */ /* 0x040fe20007ffe0ff */
[----:B------:R-:W-:Y:S01]  /*0230*/  CS2R R34, SRZ ;  /* 0x0000000000227805 */ /* 0x000fe2000001ff00 */
[C---:B------:R-:W-:Y:S02]  /*0240*/  ISETP.GT.U32.AND P4, PT, R9.reuse, 0x37, PT ;  /* 0x000000370900780c */ /* 0x040fe40003f84070 */
[----:B------:R-:W-:Y:S02]  /*0250*/  ISETP.GT.U32.AND P5, PT, R0, 0x37, PT ;  /* 0x000000370000780c */ /* 0x000fe40003fa4070 */
[----:B------:R-:W-:Y:S02]  /*0260*/  IADD3 R0, R9, 0x2, RZ ;  /* 0x0000000209007810 */ /* 0x000fe40007ffe0ff */
[----:B------:R-:W-:Y:S02]  /*0270*/  ISETP.GT.U32.OR P1, PT, R10, 0x37, P4 ;  /* 0x000000370a00780c */ /* 0x000fe40002724470 */
[----:B------:R-:W-:-:S02]  /*0280*/  ISETP.GT.U32.AND P0, PT, R0, 0x37, PT ;  /* 0x000000370000780c */ /* 0x000fc40003f04070 */
[----:B------:R-:W-:Y:S02]  /*0290*/  ISETP.GT.U32.OR P2, PT, R10, 0x37, P5 ;  /* 0x000000370a00780c */ /* 0x000fe40002f44470 */
[----:B------:R-:W-:Y:S02]  /*02a0*/  IADD3 R0, R9, 0x3, RZ ;  /* 0x0000000309007810 */ /* 0x000fe40007ffe0ff */
[----:B------:R-:W-:Y:S01]  /*02b0*/  MOV R36, RZ ;  /* 0x000000ff00247202 */ /* 0x000fe20000000f00 */
[----:B------:R-:W-:-:S08]  /*02c0*/  CS2R R32, SRZ ;  /* 0x0000000000207805 */ /* 0x000fd0000001ff00 */
[----:B------:R-:W3:Y:S01]  /*02d0*/  @!P2 LDG.E.CONSTANT R36, [R30.64+-0xdc] ;  /* 0xffff24041e24a981 */ /* 0x000ee2000c1e9900 */
[----:B------:R-:W-:Y:S02]  /*02e0*/  MOV R45, RZ ;  /* 0x000000ff002d7202 */ /* 0x000fe40000000f00 */
[----:B------:R-:W-:Y:S01]  /*02f0*/  MOV R43, RZ ;  /* 0x000000ff002b7202 */ /* 0x000fe20000000f00 */
[----:B------:R-:W-:Y:S01]  /*0300*/  CS2R R28, SRZ ;  /* 0x00000000001c7805 */ /* 0x000fe2000001ff00 */
[----:B------:R-:W-:Y:S01]  /*0310*/  IADD3 R9, R9, 0x4, RZ ;  /* 0x0000000409097810 */ /* 0x000fe20007ffe0ff */
[----:B------:R-:W-:Y:S01]  /*0320*/  CS2R R26, SRZ ;  /* 0x00000000001a7805 */ /* 0x000fe2000001ff00 */
[C---:B------:R-:W-:Y:S02]  /*0330*/  IADD3 R4, R3.reuse, 0x1, RZ ;  /* 0x0000000103047810 */ /* 0x040fe40007ffe0ff */
[----:B------:R-:W-:Y:S01]  /*0340*/  MOV R53, RZ ;  /* 0x000000ff00357202 */ /* 0x000fe20000000f00 */
[----:B------:R-:W-:Y:S01]  /*0350*/  CS2R R24, SRZ ;  /* 0x0000000000187805 */ /* 0x000fe2000001ff00 */
[----:B------:R-:W-:Y:S01]  /*0360*/  CS2R R12, SRZ ;  /* 0x00000000000c7805 */ /* 0x000fe2000001ff00 */
[----:B------:R-:W-:Y:S01]  /*0370*/  CS2R R18, SRZ ;  /* 0x0000000000127805 */ /* 0x000fe2000001ff00 */
[----:B------:R-:W-:-:S02]  /*0380*/  IADD3 R6, R3, 0x2, RZ ;  /* 0x0000000203067810 */ /* 0x000fc40007ffe0ff */
[----:B------:R-:W-:Y:S02]  /*0390*/  MOV R11, RZ ;  /* 0x000000ff000b7202 */ /* 0x000fe40000000f00 */
[----:B------:R-:W-:Y:S01]  /*03a0*/  MOV R16, RZ ;  /* 0x000000ff00107202 */ /* 0x000fe20000000f00 */
[----:B------:R-:W-:Y:S01]  /*03b0*/  CS2R R22, SRZ ;  /* 0x0000000000167805 */ /* 0x000fe2000001ff00 */
[----:B------:R-:W-:Y:S01]  /*03c0*/  CS2R R14, SRZ ;  /* 0x00000000000e7805 */ /* 0x000fe2000001ff00 */
[----:B------:R-:W-:Y:S01]  /*03d0*/  IADD3 R8, R3, 0x3, RZ ;  /* 0x0000000303087810 */ /* 0x000fe20007ffe0ff */
[----:B------:R-:W-:Y:S01]  /*03e0*/  CS2R R20, SRZ ;  /* 0x0000000000147805 */ /* 0x000fe2000001ff00 */
[----:B------:R-:W-:Y:S01]  /*03f0*/  MOV R7, RZ ;  /* 0x000000ff00077202 */ /* 0x000fe20000000f00 */
[----:B--2---:R-:W-:Y:S01]  /*0400*/  @!P6 FADD R35, RZ, R2 ;  /* 0x00000002ff23e221 */ /* 0x004fe20000000000 */
[----:B------:R-:W-:Y:S02]  /*0410*/  MOV R2, RZ ;  /* 0x000000ff00027202 */ /* 0x000fe40000000f00 */
[----:B------:R-:W-:-:S04]  /*0420*/  ISETP.GT.U32.OR P6, PT, R10, 0x37, P0 ;  /* 0x000000370a00780c */ /* 0x000fc800007c4470 */
[----:B------:R-:W2:Y:S01]  /*0430*/  @!P1 LDG.E.CONSTANT R2, [R30.64+-0xe0] ;  /* 0xffff20041e029981 */ /* 0x000ea2000c1e9900 */
[----:B------:R-:W-:-:S04]  /*0440*/  ISETP.GT.U32.AND P1, PT, R0, 0x37, PT ;  /* 0x000000370000780c */ /* 0x000fc80003f24070 */
[----:B------:R-:W-:-:S04]  /*0450*/  ISETP.GT.U32.OR P2, PT, R10, 0x37, P1 ;  /* 0x000000370a00780c */ /* 0x000fc80000f44470 */
[----:B------:R-:W4:Y:S01]  /*0460*/  @!P6 LDG.E.CONSTANT R34, [R30.64+-0xd8] ;  /* 0xffff28041e22e981 */ /* 0x000f22000c1e9900 */
[----:B------:R-:W-:Y:S02]  /*0470*/  ISETP.GT.U32.OR P6, PT, R3, 0x37, P3 ;  /* 0x000000370300780c */ /* 0x000fe40001fc4470 */
[----:B------:R-:W-:-:S06]  /*0480*/  MOV R0, RZ ;  /* 0x000000ff00007202 */ /* 0x000fcc0000000f00 */
[----:B------:R0:W5:Y:S01]  /*0490*/  @!P2 LDG.E.CONSTANT R33, [R30.64+-0xd4] ;  /* 0xffff2c041e21a981 */ /* 0x000162000c1e9900 */
[----:B------:R-:W-:-:S04]  /*04a0*/  ISETP.GT.U32.OR P2, PT, R3, 0x37, P4 ;  /* 0x000000370300780c */ /* 0x000fc80002744470 */
[----:B------:R-:W4:Y:S01]  /*04b0*/  @!P6 LDG.E.CONSTANT R0, [R30.64+-0x4] ;  /* 0xfffffc041e00e981 */ /* 0x000f22000c1e9900 */
[----:B------:R-:W-:-:S08]  /*04c0*/  ISETP.GT.U32.OR P6, PT, R3, 0x37, P5 ;  /* 0x000000370300780c */ /* 0x000fd00002fc4470 */
[----:B------:R0:W4:Y:S01]  /*04d0*/  @!P2 LDG.E.CONSTANT R45, [R30.64] ;  /* 0x000000041e2da981 */ /* 0x000122000c1e9900 */
[----:B------:R-:W-:-:S04]  /*04e0*/  ISETP.GT.U32.OR P2, PT, R3, 0x37, P0 ;  /* 0x000000370300780c */ /* 0x000fc80000744470 */
[----:B------:R0:W4:Y:S01]  /*04f0*/  @!P6 LDG.E.CONSTANT R43, [R30.64+0x4] ;  /* 0x000004041e2be981 */ /* 0x000122000c1e9900 */
[----:B------:R-:W-:-:S08]  /*0500*/  ISETP.GT.U32.OR P6, PT, R3, 0x37, P1 ;  /* 0x000000370300780c */ /* 0x000fd00000fc4470 */
[----:B------:R0:W5:Y:S01]  /*0510*/  @!P2 LDG.E.CONSTANT R32, [R30.64+0x8] ;  /* 0x000008041e20a981 */ /* 0x000162000c1e9900 */
[----:B------:R-:W-:-:S04]  /*0520*/  ISETP.GT.U32.AND P2, PT, R9, 0x37, PT ;  /* 0x000000370900780c */ /* 0x000fc80003f44070 */
[----:B------:R0:W5:Y:S01]  /*0530*/  @!P6 LDG.E.CONSTANT R29, [R30.64+0xc] ;  /* 0x00000c041e1de981 */ /* 0x000162000c1e9900 */
[----:B------:R-:W-:-:S13]  /*0540*/  ISETP.GT.U32.OR P6, PT, R3, 0x37, P2 ;  /* 0x000000370300780c */ /* 0x000fda00017c4470 */
        /* <DEDUP_REMOVED lines=27> */
[----:B------:R-:W-:Y:S02]  /*0700*/  ISETP.GT.U32.OR P6, PT, R8, 0x37, P0 ;  /* 0x000000370800780c */ /* 0x000fe400007c4470 */
[----:B------:R-:W-:-:S11]  /*0710*/  MOV R5, RZ ;  /* 0x000000ff00057202 */ /* 0x000fd60000000f00 */
[----:B------:R0:W5:Y:S01]  /*0720*/  @!P6 LDG.E.CONSTANT R19, [R30.64+0x2a8] ;  /* 0x0002a8041e13e981 */ /* 0x000162000c1e9900 */
[----:B------:R-:W-:-:S13]  /*0730*/  ISETP.GT.U32.OR P6, PT, R8, 0x37, P1 ;  /* 0x000000370800780c */ /* 0x000fda0000fc4470 */
[----:B------:R0:W5:Y:S01]  /*0740*/  @!P6 LDG.E.CONSTANT R5, [R30.64+0x2ac] ;  /* 0x0002ac041e05e981 */ /* 0x000162000c1e9900 */
[----:B------:R-:W-:-:S13]  /*0750*/  ISETP.GT.U32.OR P6, PT, R10, 0x37, P2 ;  /* 0x000000370a00780c */ /* 0x000fda00017c4470 */
[----:B------:R0:W5:Y:S01]  /*0760*/  @!P6 LDG.E.CONSTANT R27, [R30.64+-0xd0] ;  /* 0xffff30041e1be981 */ /* 0x000162000c1e9900 */
[----:B------:R-:W-:-:S13]  /*0770*/  ISETP.GT.U32.OR P6, PT, R4, 0x37, P2 ;  /* 0x000000370400780c */ /* 0x000fda00017c4470 */
[----:B------:R0:W5:Y:S01]  /*0780*/  @!P6 LDG.E.CONSTANT R23, [R30.64+0xf0] ;  /* 0x0000f0041e17e981 */ /* 0x000162000c1e9900 */
[----:B------:R-:W-:Y:S02]  /*0790*/  ISETP.GT.U32.OR P6, PT, R6, 0x37, P2 ;  /* 0x000000370600780c */ /* 0x000fe400017c4470 */
[----:B------:R-:W-:Y:S01]  /*07a0*/  IADD3 R3, R3, 0x4, RZ ;  /* 0x0000000403037810 */ /* 0x000fe20007ffe0ff */
[----:B---3--:R-:W-:Y:S01]  /*07b0*/  FADD R38, R36, R36 ;  /* 0x0000002424267221 */ /* 0x008fe20000000000 */
[----:B--2---:R-:W-:Y:S02]  /*07c0*/  FFMA R35, R2, -1.5, R35 ;  /* 0xbfc0000002237823 */ /* 0x004fe40000000023 */
[C---:B------:R-:W-:Y:S02]  /*07d0*/  ISETP.GT.U32.OR P3, PT, R3.reuse, 0x37, P3 ;  /* 0x000000370300780c */ /* 0x040fe40001f64470 */
[C---:B------:R-:W-:Y:S02]  /*07e0*/  ISETP.GT.U32.OR P4, PT, R3.reuse, 0x37, P4 ;  /* 0x000000370300780c */ /* 0x040fe40002784470 */
[----:B------:R-:W-:-:S03]  /*07f0*/  ISETP.GT.U32.OR P5, PT, R3, 0x37, P5 ;  /* 0x000000370300780c */ /* 0x000fc60002fa4470 */
[----:B------:R0:W2:Y:S01]  /*0800*/  @!P6 LDG.E.CONSTANT R15, [R30.64+0x1d0] ;  /* 0x0001d0041e0fe981 */ /* 0x0000a2000c1e9900 */
[----:B------:R-:W-:Y:S02]  /*0810*/  ISETP.GT.U32.OR P6, PT, R8, 0x37, P2 ;  /* 0x000000370800780c */ /* 0x000fe400017c4470 */
[C---:B------:R-:W-:Y:S02]  /*0820*/  ISETP.GT.U32.OR P0, PT, R3.reuse, 0x37, P0 ;  /* 0x000000370300780c */ /* 0x040fe40000704470 */
[C---:B------:R-:W-:Y:S02]  /*0830*/  ISETP.GT.U32.OR P1, PT, R3.reuse, 0x37, P1 ;  /* 0x000000370300780c */ /* 0x040fe40000f24470 */
[----:B------:R-:W-:Y:S01]  /*0840*/  ISETP.GT.U32.OR P2, PT, R3, 0x37, P2 ;  /* 0x000000370300780c */ /* 0x000fe20001744470 */
[----:B------:R-:W-:Y:S01]  /*0850*/  FADD R35, R35, -R38 ;  /* 0x8000002623237221 */ /* 0x000fe20000000000 */
[C-C-:B------:R-:W-:Y:S01]  /*0860*/  FADD R38, R2.reuse, R2.reuse ;  /* 0x0000000202267221 */ /* 0x140fe20000000000 */
[--C-:B------:R-:W-:Y:S01]  /*0870*/  FADD R39, RZ, -R2.reuse ;  /* 0x80000002ff277221 */ /* 0x100fe20000000000 */
[----:B------:R-:W-:Y:S01]  /*0880*/  FFMA R49, R2, 0.5, RZ ;  /* 0x3f00000002317823 */ /* 0x000fe200000000ff */
[----:B------:R-:W-:Y:S01]  /*0890*/  FADD R37, RZ, R2 ;  /* 0x00000002ff257221 */ /* 0x000fe20000000000 */
[----:B------:R-:W-:Y:S01]  /*08a0*/  MOV R10, RZ ;  /* 0x000000ff000a7202 */ /* 0x000fe20000000f00 */
[----:B------:R-:W-:Y:S01]  /*08b0*/  CS2R R8, SRZ ;  /* 0x0000000000087805 */ /* 0x000fe2000001ff00 */
[----:B------:R-:W-:Y:S01]  /*08c0*/  MOV R6, RZ ;  /* 0x000000ff00067202 */ /* 0x000fe20000000f00 */
[----:B------:R0:W3:Y:S01]  /*08d0*/  @!P6 LDG.E.CONSTANT R13, [R30.64+0x2b0] ;  /* 0x0002b0041e0de981 */ /* 0x0000e2000c1e9900 */
[----:B------:R-:W-:-:S02]  /*08e0*/  MOV R4, RZ ;  /* 0x000000ff00047202 */ /* 0x000fc40000000f00 */
[----:B------:R-:W-:Y:S01]  /*08f0*/  MOV R3, RZ ;  /* 0x000000ff00037202 */ /* 0x000fe20000000f00 */
[----:B------:R-:W-:Y:S01]  /*0900*/  FADD R47, RZ, -R38 ;  /* 0x80000026ff2f7221 */ /* 0x000fe20000000000 */
[C---:B------:R-:W-:Y:S01]  /*0910*/  FFMA R41, R36.reuse, 0.5, R39 ;  /* 0x3f00000024297823 */ /* 0x040fe20000000027 */
[----:B------:R-:W-:Y:S01]  /*0920*/  FADD R49, R49, -R36 ;  /* 0x8000002431317221 */ /* 0x000fe20000000000 */
[C-C-:B------:R-:W-:Y:S01]  /*0930*/  FFMA R39, R36.reuse, -2.5, R37.reuse ;  /* 0xc020000024277823 */ /* 0x140fe20000000025 */
[----:B------:R-:W-:Y:S01]  /*0940*/  FFMA R37, R36, -1.5, R37 ;  /* 0xbfc0000024257823 */ /* 0x000fe20000000025 */
[C---:B----4-:R-:W-:Y:S01]  /*0950*/  FADD R2, R34.reuse, R34 ;  /* 0x0000002222027221 */ /* 0x050fe20000000000 */
[----:B------:R0:W4:Y:S01]  /*0960*/  @!P4 LDG.E.CONSTANT R10, [R30.64+0x380] ;  /* 0x000380041e0ac981 */ /* 0x000122000c1e9900 */
[----:B------:R-:W-:Y:S01]  /*0970*/  FADD R47, R47, -R36 ;  /* 0x800000242f2f7221 */ /* 0x000fe20000000000 */
[C---:B------:R-:W-:Y:S01]  /*0980*/  FFMA R40, R34.reuse, 2.5, R41 ;  /* 0x4020000022287823 */ /* 0x040fe20000000029 */
[----:B------:R-:W-:Y:S01]  /*0990*/  FFMA R36, R34, -0.5, R49 ;  /* 0xbf00000022247823 */ /* 0x000fe20000000031 */
[----:B------:R0:W2:Y:S01]  /*09a0*/  @!P3 LDG.E.CONSTANT R6, [R30.64+0x37c] ;  /* 0x00037c041e06b981 */ /* 0x0000a2000c1e9900 */
[----:B------:R-:W-:-:S03]  /*09b0*/  FADD R52, -R2, R37 ;  /* 0x0000002502347221 */ /* 0x000fc60000000100 */
[----:B------:R0:W2:Y:S04]  /*09c0*/  @!P0 LDG.E.CONSTANT R8, [R30.64+0x388] ;  /* 0x000388041e088981 */ /* 0x0000a8000c1e9900 */
[----:B------:R0:W2:Y:S04]  /*09d0*/  @!P5 LDG.E.CONSTANT R9, [R30.64+0x384] ;  /* 0x000384041e09d981 */ /* 0x0000a8000c1e9900 */
[----:B------:R0:W2:Y:S04]  /*09e0*/  @!P1 LDG.E.CONSTANT R4, [R30.64+0x38c] ;  /* 0x00038c041e049981 */ /* 0x0000a8000c1e9900 */
[----:B------:R0:W2:Y:S01]  /*09f0*/  @!P2 LDG.E.CONSTANT R3, [R30.64+0x390] ;  /* 0x000390041e03a981 */ /* 0x0000a2000c1e9900 */
[----:B------:R-:W-:Y:S01]  /*0a00*/  FADD R2, R47, R2 ;  /* 0x000000022f027221 */ /* 0x000fe20000000000 */
[----:B------:R-:W-:Y:S01]  /*0a10*/  FFMA R37, R0, 0.5, RZ ;  /* 0x3f00000000257823 */ /* 0x000fe200000000ff */
[C---:B0-----:R-:W-:Y:S01]  /*0a20*/  FFMA R30, R34.reuse, 0.5, R39 ;  /* 0x3f000000221e7823 */ /* 0x041fe20000000027 */
[----:B------:R-:W-:Y:S01]  /*0a30*/  FFMA R34, R34, 1.5, R35 ;  /* 0x3fc0000022227823 */ /* 0x000fe20000000023 */
[----:B-----5:R-:W-:-:S03]  /*0a40*/  FADD R48, R2, R33 ;  /* 0x0000002102307221 */ /* 0x020fc60000000000 */
[--C-:B------:R-:W-:Y:S01]  /*0a50*/  FADD R35, R34, R33.reuse ;  /* 0x0000002122237221 */ /* 0x100fe20000000000 */
[----:B------:R-:W-:Y:S01]  /*0a60*/  FMUL R2, R45, 0.5 ;  /* 0x3f0000002d027820 */ /* 0x000fe20000400000 */
[--C-:B------:R-:W-:Y:S01]  /*0a70*/  FADD R30, R30, R33.reuse ;  /* 0x000000211e1e7221 */ /* 0x100fe20000000000 */
[--C-:B------:R-:W-:Y:S01]  /*0a80*/  FADD R40, R40, R33.reuse ;  /* 0x0000002128287221 */ /* 0x100fe20000000000 */
[----:B------:R-:W-:Y:S01]  /*0a90*/  FADD R39, R36, R33 ;  /* 0x0000002124277221 */ /* 0x000fe20000000000 */
[----:B------:R-:W-:Y:S01]  /*0aa0*/  FFMA R52, R33, 1.5, R52 ;  /* 0x3fc0000021347823 */ /* 0x000fe20000000034 */
[----:B------:R-:W-:Y:S01]  /*0ab0*/  FMUL R50, R45, -1.5 ;  /* 0xbfc000002d327820 */ /* 0x000fe20000400000 */
[----:B------:R-:W-:Y:S01]  /*0ac0*/  FFMA R35, R0, -1.5, R35 ;  /* 0xbfc0000000237823 */ /* 0x000fe20000000023 */
[C---:B------:R-:W-:Y:S01]  /*0ad0*/  FMUL R31, R43.reuse, -1.5 ;  /* 0xbfc000002b1f7820 */ /* 0x040fe20000400000 */
[----:B------:R-:W-:Y:S01]  /*0ae0*/  FMUL R33, R43, 0.5 ;  /* 0x3f0000002b217820 */ /* 0x000fe20000400000 */
[----:B------:R-:W-:Y:S01]  /*0af0*/  FFMA R49, R2, -1.5, R37 ;  /* 0xbfc0000002317823 */ /* 0x000fe20000000025 */
[C---:B------:R-:W-:Y:S01]  /*0b00*/  FADD R37, R50.reuse, R50 ;  /* 0x0000003232257221 */ /* 0x040fe20000000000 */
[C---:B------:R-:W-:Y:S01]  /*0b10*/  FFMA R35, R50.reuse, -1.5, R35 ;  /* 0xbfc0000032237823 */ /* 0x040fe20000000023 */
[----:B------:R-:W-:Y:S01]  /*0b20*/  FADD R34, R31, R31 ;  /* 0x0000001f1f227221 */ /* 0x000fe20000000000 */
[----:B------:R-:W-:Y:S01]  /*0b30*/  FADD R36, R33, R33 ;  /* 0x0000002121247221 */ /* 0x000fe20000000000 */
[----:B------:R-:W-:Y:S01]  /*0b40*/  FFMA R50, R50, 0.5, R39 ;  /* 0x3f00000032327823 */ /* 0x000fe20000000027 */
[----:B------:R-:W-:Y:S01]  /*0b50*/  FADD R46, RZ, R45 ;  /* 0x0000002dff2e7221 */ /* 0x000fe20000000000 */
[----:B------:R-:W-:Y:S01]  /*0b60*/  FADD R39, R2, R2 ;  /* 0x0000000202277221 */ /* 0x000fe20000000000 */
[----:B------:R-:W-:Y:S01]  /*0b70*/  FADD R48, R48, -R37 ;  /* 0x8000002530307221 */ /* 0x000fe20000000000 */
[----:B------:R-:W-:Y:S01]  /*0b80*/  FADD R49, R49, -R36 ;  /* 0x8000002431317221 */ /* 0x000fe20000000000 */
[----:B------:R-:W-:Y:S01]  /*0b90*/  FADD R35, R35, -R34 ;  /* 0x8000002223237221 */ /* 0x000fe20000000000 */
[----:B------:R-:W-:Y:S01]  /*0ba0*/  FMUL R44, R32, 0.5 ;  /* 0x3f000000202c7820 */ /* 0x000fe20000400000 */
[----:B------:R-:W-:Y:S01]  /*0bb0*/  FADD R38, RZ, -R2 ;  /* 0x80000002ff267221 */ /* 0x000fe20000000000 */
[----:B------:R-:W-:Y:S01]  /*0bc0*/  FFMA R37, R43, -2.5, R46 ;  /* 0xc02000002b257823 */ /* 0x000fe2000000002e */
[----:B------:R-:W-:Y:S01]  /*0bd0*/  FADD R36, RZ, -R45 ;  /* 0x8000002dff247221 */ /* 0x000fe20000000000 */
[----:B------:R-:W-:Y:S01]  /*0be0*/  FADD R34, RZ, R2 ;  /* 0x00000002ff227221 */ /* 0x000fe20000000000 */
[----:B------:R-:W-:Y:S01]  /*0bf0*/  FFMA R54, R2, 0.5, RZ ;  /* 0x3f00000002367823 */ /* 0x000fe200000000ff */
[----:B------:R-:W-:Y:S01]  /*0c00*/  FADD R42, RZ, -R39 ;  /* 0x80000027ff2a7221 */ /* 0x000fe20000000000 */
[--C-:B------:R-:W-:Y:S01]  /*0c10*/  FADD R41, R38, R43.reuse ;  /* 0x0000002b26297221 */ /* 0x100fe20000000000 */
[----:B------:R-:W-:Y:S01]  /*0c20*/  FADD R60, R37, R44 ;  /* 0x0000002c253c7221 */ /* 0x000fe20000000000 */
[----:B------:R-:W-:Y:S01]  /*0c30*/  FFMA R57, R43, 2.5, R36 ;  /* 0x402000002b397823 */ /* 0x000fe20000000024 */
[----:B------:R-:W-:Y:S01]  /*0c40*/  FADD R2, R44, R44 ;  /* 0x0000002c2c027221 */ /* 0x000fe20000000000 */
[C---:B------:R-:W-:Y:S01]  /*0c50*/  FFMA R51, R33.reuse, 0.5, R38 ;  /* 0x3f00000021337823 */ /* 0x040fe20000000026 */
[C---:B------:R-:W-:Y:S01]  /*0c60*/  FADD R39, -R33.reuse, R54 ;  /* 0x0000003621277221 */ /* 0x040fe20000000100 */
[----:B------:R-:W-:Y:S01]  /*0c70*/  FADD R59, R34, -R43 ;  /* 0x8000002b223b7221 */ /* 0x000fe20000000000 */
[C-C-:B------:R-:W-:Y:S01]  /*0c80*/  FFMA R47, R33.reuse, -2.5, R34.reuse ;  /* 0xc0200000212f7823 */ /* 0x140fe20000000022 */
[C---:B------:R-:W-:Y:S01]  /*0c90*/  FFMA R55, R33.reuse, -1.5, R34 ;  /* 0xbfc0000021377823 */ /* 0x040fe20000000022 */
[----:B------:R-:W-:Y:S01]  /*0ca0*/  FADD R37, -R33, R42 ;  /* 0x0000002a21257221 */ /* 0x000fe20000000100 */
[C---:B------:R-:W-:Y:S01]  /*0cb0*/  FADD R38, R44.reuse, R41 ;  /* 0x000000292c267221 */ /* 0x040fe20000000000 */
[C---:B------:R-:W-:Y:S01]  /*0cc0*/  FADD R34, -R44.reuse, R57 ;  /* 0x000000392c227221 */ /* 0x040fe20000000100 */
[C---:B------:R-:W-:Y:S01]  /*0cd0*/  FFMA R49, R44.reuse, 1.5, R49 ;  /* 0x3fc000002c317823 */ /* 0x040fe20000000031 */
[C---:B------:R-:W-:Y:S01]  /*0ce0*/  FADD R59, -R44.reuse, R59 ;  /* 0x0000003b2c3b7221 */ /* 0x040fe20000000100 */
[C---:B------:R-:W-:Y:S01]  /*0cf0*/  FFMA R41, R44.reuse, 2.5, R51 ;  /* 0x402000002c297823 */ /* 0x040fe20000000033 */
[----:B------:R-:W-:Y:S01]  /*0d00*/  FFMA R42, R44, 0.5, R47 ;  /* 0x3f0000002c2a7823 */ /* 0x000fe2000000002f */
[----:B------:R-:W-:Y:S01]  /*0d10*/  FADD R55, -R2, R55 ;  /* 0x0000003702377221 */ /* 0x000fe20000000100 */
[----:B------:R-:W-:Y:S01]  /*0d20*/  FFMA R40, R45, 1.5, R40 ;  /* 0x3fc000002d287823 */ /* 0x000fe20000000028 */
[----:B------:R-:W-:Y:S01]  /*0d30*/  FFMA R44, R44, -0.5, R39 ;  /* 0xbf0000002c2c7823 */ /* 0x000fe20000000027 */
[----:B------:R-:W-:Y:S01]  /*0d40*/  FFMA R39, R43, 1.5, R50 ;  /* 0x3fc000002b277823 */ /* 0x000fe20000000032 */
[----:B------:R-:W-:Y:S01]  /*0d50*/  FFMA R30, R45, -1.5, R30 ;  /* 0xbfc000002d1e7823 */ /* 0x000fe2000000001e */
[C---:B------:R-:W-:Y:S01]  /*0d60*/  FFMA R48, R43.reuse, 1.5, R48 ;  /* 0x3fc000002b307823 */ /* 0x040fe20000000030 */
[----:B------:R-:W-:Y:S01]  /*0d70*/  FFMA R61, R43, 1.5, R36 ;  /* 0x3fc000002b3d7823 */ /* 0x000fe20000000024 */
[--C-:B------:R-:W-:Y:S01]  /*0d80*/  FADD R60, R60, R29.reuse ;  /* 0x0000001d3c3c7221 */ /* 0x100fe20000000000 */
[--C-:B------:R-:W-:Y:S01]  /*0d90*/  FADD R34, R34, -R29.reuse ;  /* 0x8000001d22227221 */ /* 0x100fe20000000000 */
[--C-:B------:R-:W-:Y:S01]  /*0da0*/  FADD R59, R59, R29.reuse ;  /* 0x0000001d3b3b7221 */ /* 0x100fe20000000000 */
[----:B------:R-:W-:Y:S01]  /*0db0*/  FADD R38, R38, -R29 ;  /* 0x8000001d26267221 */ /* 0x000fe20000000000 */
[----:B------:R-:W-:Y:S01]  /*0dc0*/  FADD R54, R52, R27 ;  /* 0x0000001b34367221 */ /* 0x000fe20000000000 */
[----:B------:R-:W-:Y:S01]  /*0dd0*/  FADD R52, R37, R2 ;  /* 0x0000000225347221 */ /* 0x000fe20000000000 */
[----:B------:R-:W-:-:S02]  /*0de0*/  FMUL R2, R32, -1.5 ;  /* 0xbfc0000020027820 */ /* 0x000fc40000400000 */
[----:B------:R-:W-:Y:S01]  /*0df0*/  FFMA R54, R45, -1.5, R54 ;  /* 0xbfc000002d367823 */ /* 0x000fe20000000036 */
[C---:B------:R-:W-:Y:S01]  /*0e00*/  FFMA R37, R31.reuse, 0.5, R40 ;  /* 0x3f0000001f257823 */ /* 0x040fe20000000028 */
[C---:B------:R-:W-:Y:S02]  /*0e10*/  FADD R51, R2.reuse, R2 ;  /* 0x0000000202337221 */ /* 0x040fe40000000000 */
[----:B------:R-:W-:Y:S01]  /*0e20*/  FFMA R40, R31, -1.5, R54 ;  /* 0xbfc000001f287823 */ /* 0x000fe20000000036 */
[----:B------:R-:W-:Y:S01]  /*0e30*/  FFMA R54, R2, -0.5, R39 ;  /* 0xbf00000002367823 */ /* 0x000fe20000000027 */
[----:B------:R-:W-:Y:S01]  /*0e40*/  FADD R39, R45, R45 ;  /* 0x0000002d2d277221 */ /* 0x000fe20000000000 */
[----:B------:R-:W-:Y:S01]  /*0e50*/  FFMA R27, R31, -2.5, R30 ;  /* 0xc02000001f1b7823 */ /* 0x000fe2000000001e */
[----:B------:R-:W-:Y:S01]  /*0e60*/  FADD R56, R48, R51 ;  /* 0x0000003330387221 */ /* 0x000fe20000000000 */
[----:B------:R-:W-:Y:S01]  /*0e70*/  FADD R51, -R51, R40 ;  /* 0x0000002833337221 */ /* 0x000fe20000000100 */
[--C-:B------:R-:W-:Y:S01]  /*0e80*/  FADD R40, RZ, -R39.reuse ;  /* 0x80000027ff287221 */ /* 0x100fe20000000000 */
[----:B------:R-:W-:Y:S01]  /*0e90*/  FADD R39, RZ, R39 ;  /* 0x00000027ff277221 */ /* 0x000fe20000000000 */
[C---:B------:R-:W-:Y:S01]  /*0ea0*/  FFMA R30, R2.reuse, 0.5, R27 ;  /* 0x3f000000021e7823 */ /* 0x040fe2000000001b */
[C---:B------:R-:W-:Y:S01]  /*0eb0*/  FFMA R31, R2.reuse, 2.5, R37 ;  /* 0x40200000021f7823 */ /* 0x040fe20000000025 */
[----:B------:R-:W-:Y:S01]  /*0ec0*/  FFMA R27, R2, 1.5, R35 ;  /* 0x3fc00000021b7823 */ /* 0x000fe20000000023 */
[----:B------:R-:W-:Y:S01]  /*0ed0*/  FADD R2, R32, R32 ;  /* 0x0000002020027221 */ /* 0x000fe20000000000 */
[----:B------:R-:W-:Y:S01]  /*0ee0*/  FFMA R35, R43, -1.5, R46 ;  /* 0xbfc000002b237823 */ /* 0x000fe2000000002e */
[--C-:B------:R-:W-:Y:S01]  /*0ef0*/  FADD R47, R40, -R43.reuse ;  /* 0x8000002b282f7221 */ /* 0x100fe20000000000 */
[----:B------:R-:W-:Y:S01]  /*0f00*/  FADD R57, R39, R43 ;  /* 0x0000002b27397221 */ /* 0x000fe20000000000 */
[----:B------:R-:W-:Y:S01]  /*0f10*/  FADD R37, R46, -R33 ;  /* 0x800000212e257221 */ /* 0x000fe20000000000 */
[----:B------:R-:W-:Y:S01]  /*0f20*/  FADD R33, R33, R36 ;  /* 0x0000002421217221 */ /* 0x000fe20000000000 */
[C---:B------:R-:W-:Y:S01]  /*0f30*/  FADD R46, -R2.reuse, R35 ;  /* 0x00000023022e7221 */ /* 0x040fe20000000100 */
[C---:B------:R-:W-:Y:S01]  /*0f40*/  FADD R35, R2.reuse, R61 ;  /* 0x0000003d02237221 */ /* 0x040fe20000000000 */
[----:B------:R-:W-:Y:S01]  /*0f50*/  FADD R50, R47, R2 ;  /* 0x000000022f327221 */ /* 0x000fe20000000000 */
[----:B------:R-:W-:Y:S01]  /*0f60*/  FADD R36, -R2, R57 ;  /* 0x0000003902247221 */ /* 0x000fe20000000100 */
[--C-:B------:R-:W-:Y:S01]  /*0f70*/  FADD R2, RZ, R0.reuse ;  /* 0x00000000ff027221 */ /* 0x100fe20000000000 */
[--C-:B------:R-:W-:Y:S01]  /*0f80*/  FADD R48, RZ, -R0.reuse ;  /* 0x80000000ff307221 */ /* 0x100fe20000000000 */
[----:B------:R-:W-:Y:S01]  /*0f90*/  FADD R47, R0, R0 ;  /* 0x00000000002f7221 */ /* 0x000fe20000000000 */
[C---:B------:R-:W-:Y:S01]  /*0fa0*/  FMUL R0, R45.reuse, -2 ;  /* 0xc00000002d007820 */ /* 0x040fe20000400000 */
[C---:B------:R-:W-:Y:S01]  /*0fb0*/  FFMA R57, R45.reuse, -1.5, R2 ;  /* 0xbfc000002d397823 */ /* 0x040fe20000000002 */
[----:B------:R-:W-:Y:S01]  /*0fc0*/  FFMA R2, R45, 1.5, R48 ;  /* 0x3fc000002d027823 */ /* 0x000fe20000000030 */
[----:B------:R-:W-:Y:S01]  /*0fd0*/  FADD R45, RZ, -R47 ;  /* 0x8000002fff2d7221 */ /* 0x000fe20000000000 */
[----:B------:R-:W-:-:S03]  /*0fe0*/  FMUL R47, R43, -2 ;  /* 0xc00000002b2f7820 */ /* 0x000fc60000400000 */
[C---:B------:R-:W-:Y:S01]  /*0ff0*/  FFMA R45, R0.reuse, -1.5, R45 ;  /* 0xbfc00000002d7823 */ /* 0x040fe2000000002d */
[----:B------:R-:W-:Y:S01]  /*1000*/  FADD R48, R47, R47 ;  /* 0x0000002f2f307221 */ /* 0x000fe20000000000 */
[----:B------:R-:W-:-:S03]  /*1010*/  FADD R58, R0, R0 ;  /* 0x00000000003a7221 */ /* 0x000fc60000000000 */
[----:B------:R-:W-:Y:S01]  /*1020*/  FADD R48, R45, -R48 ;  /* 0x800000302d307221 */ /* 0x000fe20000000000 */
[----:B------:R-:W-:Y:S01]  /*1030*/  FADD R45, R43, R43 ;  /* 0x0000002b2b2d7221 */ /* 0x000fe20000000000 */
[----:B------:R-:W-:Y:S01]  /*1040*/  FADD R58, RZ, -R58 ;  /* 0x8000003aff3a7221 */ /* 0x000fe20000000000 */
[----:B------:R-:W-:Y:S02]  /*1050*/  FFMA R61, R0, 0.5, RZ ;  /* 0x3f000000003d7823 */ /* 0x000fe400000000ff */
[----:B------:R-:W-:Y:S01]  /*1060*/  FADD R43, R45, R2 ;  /* 0x000000022d2b7221 */ /* 0x000fe20000000000 */
[----:B------:R-:W-:Y:S01]  /*1070*/  FADD R57, R57, -R45 ;  /* 0x8000002d39397221 */ /* 0x000fe20000000000 */
[----:B------:R-:W-:Y:S01]  /*1080*/  FADD R0, R45, R58 ;  /* 0x0000003a2d007221 */ /* 0x000fe20000000000 */
[C---:B------:R-:W-:Y:S01]  /*1090*/  FFMA R58, R32.reuse, 2.5, R33 ;  /* 0x40200000203a7823 */ /* 0x040fe20000000021 */
[C---:B------:R-:W-:Y:S01]  /*10a0*/  FFMA R2, R32.reuse, -1.5, R43 ;  /* 0xbfc0000020027823 */ /* 0x040fe2000000002b */
[C---:B------:R-:W-:Y:S01]  /*10b0*/  FFMA R37, R32.reuse, -2.5, R37 ;  /* 0xc020000020257823 */ /* 0x040fe20000000025 */
[C---:B------:R-:W-:Y:S01]  /*10c0*/  FFMA R33, R32.reuse, 1.5, R57 ;  /* 0x3fc0000020217823 */ /* 0x040fe20000000039 */
[----:B------:R-:W-:Y:S01]  /*10d0*/  FMUL R43, R32, -2 ;  /* 0xc0000000202b7820 */ /* 0x000fe20000400000 */
[--C-:B------:R-:W-:Y:S01]  /*10e0*/  FFMA R32, R47, -2.5, R40.reuse ;  /* 0xc02000002f207823 */ /* 0x100fe20000000028 */
[----:B------:R-:W-:Y:S01]  /*10f0*/  FADD R45, R45, R61 ;  /* 0x0000003d2d2d7221 */ /* 0x000fe20000000000 */
[C---:B------:R-:W-:Y:S01]  /*1100*/  FFMA R39, R47.reuse, 0.5, R39 ;  /* 0x3f0000002f277823 */ /* 0x040fe20000000027 */
[----:B------:R-:W-:Y:S01]  /*1110*/  FFMA R61, R47, -1.5, R40 ;  /* 0xbfc000002f3d7823 */ /* 0x000fe20000000028 */
[C---:B------:R-:W-:Y:S01]  /*1120*/  FFMA R40, R43.reuse, 0.5, R32 ;  /* 0x3f0000002b287823 */ /* 0x040fe20000000020 */
[C---:B------:R-:W-:Y:S01]  /*1130*/  FFMA R32, R43.reuse, -0.5, R45 ;  /* 0xbf0000002b207823 */ /* 0x040fe2000000002d */
[C---:B------:R-:W-:Y:S01]  /*1140*/  FFMA R39, R43.reuse, 2.5, R39 ;  /* 0x402000002b277823 */ /* 0x040fe20000000027 */
[C---:B------:R-:W-:Y:S01]  /*1150*/  FFMA R48, R43.reuse, 1.5, R48 ;  /* 0x3fc000002b307823 */ /* 0x040fe20000000030 */
[----:B------:R-:W-:-:S04]  /*1160*/  FADD R43, R43, R43 ;  /* 0x0000002b2b2b7221 */ /* 0x000fc80000000000 */
[----:B------:R-:W-:Y:S01]  /*1170*/  FADD R0, R0, R43 ;  /* 0x0000002b00007221 */ /* 0x000fe20000000000 */
[----:B------:R-:W-:Y:S01]  /*1180*/  FADD R61, -R43, R61 ;  /* 0x0000003d2b3d7221 */ /* 0x000fe20000000100 */
[C---:B------:R-:W-:Y:S01]  /*1190*/  FMUL R43, R29.reuse, -1.5 ;  /* 0xbfc000001d2b7820 */ /* 0x040fe20000400000 */
[--C-:B------:R-:W-:Y:S01]  /*11a0*/  FADD R47, R50, R29.reuse ;  /* 0x0000001d322f7221 */ /* 0x100fe20000000000 */
[----:B------:R-:W-:Y:S01]  /*11b0*/  FFMA R45, R29, 1.5, R46 ;  /* 0x3fc000001d2d7823 */ /* 0x000fe2000000002e */
[----:B------:R-:W-:Y:S01]  /*11c0*/  FADD R50, R33, R29 ;  /* 0x0000001d21327221 */ /* 0x000fe20000000000 */
[----:B------:R-:W-:Y:S01]  /*11d0*/  FFMA R51, R43, 1.5, R51 ;  /* 0x3fc000002b337823 */ /* 0x000fe20000000033 */
[--C-:B------:R-:W-:Y:S01]  /*11e0*/  FADD R43, R29, R29.reuse ;  /* 0x0000001d1d2b7221 */ /* 0x100fe20000000000 */
[--C-:B------:R-:W-:Y:S01]  /*11f0*/  FADD R58, R58, R29.reuse ;  /* 0x0000001d3a3a7221 */ /* 0x100fe20000000000 */
[----:B------:R-:W-:Y:S01]  /*1200*/  FADD R46, R37, -R29 ;  /* 0x8000001d252e7221 */ /* 0x000fe20000000000 */
[C---:B------:R-:W-:Y:S01]  /*1210*/  FFMA R35, R29.reuse, -1.5, R35 ;  /* 0xbfc000001d237823 */ /* 0x040fe20000000023 */
[--C-:B------:R-:W-:Y:S01]  /*1220*/  FADD R36, R36, -R29.reuse ;  /* 0x8000001d24247221 */ /* 0x100fe20000000000 */
[----:B------:R-:W-:Y:S01]  /*1230*/  FADD R2, R2, -R29 ;  /* 0x8000001d02027221 */ /* 0x000fe20000000000 */
[C---:B------:R-:W-:Y:S01]  /*1240*/  FFMA R30, R29.reuse, -1.5, R30 ;  /* 0xbfc000001d1e7823 */ /* 0x040fe2000000001e */
[C---:B------:R-:W-:Y:S01]  /*1250*/  FFMA R31, R29.reuse, -1.5, R31 ;  /* 0xbfc000001d1f7823 */ /* 0x040fe2000000001f */
[C---:B------:R-:W-:Y:S01]  /*1260*/  FFMA R54, R29.reuse, -1.5, R54 ;  /* 0xbfc000001d367823 */ /* 0x040fe20000000036 */
[C---:B------:R-:W-:Y:S01]  /*1270*/  FFMA R56, R29.reuse, -1.5, R56 ;  /* 0xbfc000001d387823 */ /* 0x040fe20000000038 */
[C---:B------:R-:W-:Y:S01]  /*1280*/  FFMA R27, R29.reuse, -1.5, R27 ;  /* 0xbfc000001d1b7823 */ /* 0x040fe2000000001b */
[C---:B------:R-:W-:Y:S01]  /*1290*/  FMUL R33, R29.reuse, -2 ;  /* 0xc00000001d217820 */ /* 0x040fe20000400000 */
[----:B------:R-:W-:-:S03]  /*12a0*/  FMUL R29, R29, 0.5 ;  /* 0x3f0000001d1d7820 */ /* 0x000fc60000400000 */
[----:B------:R-:W-:Y:S01]  /*12b0*/  FFMA R61, R33, 1.5, R61 ;  /* 0x3fc00000213d7823 */ /* 0x000fe2000000003d */
[----:B------:R-:W-:Y:S01]  /*12c0*/  FADD R49, R49, R29 ;  /* 0x0000001d31317221 */ /* 0x000fe20000000000 */
[C---:B------:R-:W-:Y:S01]  /*12d0*/  FADD R42, R29.reuse, R42 ;  /* 0x0000002a1d2a7221 */ /* 0x040fe20000000000 */
[C---:B------:R-:W-:Y:S01]  /*12e0*/  FADD R41, R29.reuse, R41 ;  /* 0x000000291d297221 */ /* 0x040fe20000000000 */
[C---:B------:R-:W-:Y:S01]  /*12f0*/  FADD R44, R29.reuse, R44 ;  /* 0x0000002c1d2c7221 */ /* 0x040fe20000000000 */
[C---:B------:R-:W-:Y:S01]  /*1300*/  FFMA R55, R29.reuse, 1.5, R55 ;  /* 0x3fc000001d377823 */ /* 0x040fe20000000037 */
[----:B------:R-:W-:Y:S01]  /*1310*/  FADD R52, R29, R52 ;  /* 0x000000341d347221 */ /* 0x000fe20000000000 */
[----:B------:R-:W-:-:S04]  /*1320*/  FADD R29, R26, R26 ;  /* 0x0000001a1a1d7221 */ /* 0x000fc80000000000 */
[----:B------:R-:W-:Y:S01]  /*1330*/  FADD R61, R61, -R29 ;  /* 0x8000001d3d3d7221 */ /* 0x000fe20000000000 */
[----:B------:R-:W-:-:S04]  /*1340*/  FADD R29, R53, R53 ;  /* 0x00000035351d7221 */ /* 0x000fc80000000000 */
[----:B------:R-:W-:Y:S01]  /*1350*/  FADD R29, R27, -R29 ;  /* 0x8000001d1b1d7221 */ /* 0x000fe20000000000 */
[----:B------:R-:W-:-:S04]  /*1360*/  FMUL R27, R28, -2 ;  /* 0xc00000001c1b7820 */ /* 0x000fc80000400000 */
[----:B------:R-:W-:-:S04]  /*1370*/  FADD R33, R27, R27 ;  /* 0x0000001b1b217221 */ /* 0x000fc80000000000 */
[----:B------:R-:W-:Y:S01]  /*1380*/  FADD R56, R56, -R33 ;  /* 0x8000002138387221 */ /* 0x000fe20000000000 */
[----:B------:R-:W-:Y:S01]  /*1390*/  FMUL R33, R28, 0.5 ;  /* 0x3f0000001c217820 */ /* 0x000fe20000400000 */
[C---:B------:R-:W-:Y:S01]  /*13a0*/  FFMA R54, R27.reuse, 0.5, R54 ;  /* 0x3f0000001b367823 */ /* 0x040fe20000000036 */
[----:B------:R-:W-:Y:S02]  /*13b0*/  FFMA R29, R27, -1.5, R29 ;  /* 0xbfc000001b1d7823 */ /* 0x000fe4000000001d */
[----:B------:R-:W-:Y:S01]  /*13c0*/  FADD R27, R33, R33 ;  /* 0x00000021211b7221 */ /* 0x000fe20000000000 */
[----:B------:R-:W-:Y:S01]  /*13d0*/  FADD R48, R48, -R43 ;  /* 0x8000002b30307221 */ /* 0x000fe20000000000 */
[----:B------:R-:W-:Y:S01]  /*13e0*/  FFMA R2, R53, 0.5, R2 ;  /* 0x3f00000035027823 */ /* 0x000fe20000000002 */
[----:B------:R-:W-:Y:S01]  /*13f0*/  FADD R49, R49, -R53 ;  /* 0x8000003531317221 */ /* 0x000fe20000000000 */
[----:B------:R-:W-:Y:S01]  /*1400*/  FADD R36, R36, -R27 ;  /* 0x8000001b24247221 */ /* 0x000fe20000000000 */
[C-C-:B------:R-:W-:Y:S01]  /*1410*/  FFMA R27, R53.reuse, -2.5, R50.reuse ;  /* 0xc0200000351b7823 */ /* 0x140fe20000000032 */
[----:B------:R-:W-:Y:S01]  /*1420*/  FFMA R57, R53, -1.5, R50 ;  /* 0xbfc0000035397823 */ /* 0x000fe20000000032 */
[----:B------:R-:W-:Y:S01]  /*1430*/  FADD R53, R48, -R53 ;  /* 0x8000003530357221 */ /* 0x000fe20000000000 */
[----:B------:R-:W-:Y:S01]  /*1440*/  FADD R48, R35, -R26 ;  /* 0x8000001a23307221 */ /* 0x000fe20000000000 */
[----:B------:R-:W-:Y:S01]  /*1450*/  FADD R32, -R43, R32 ;  /* 0x000000202b207221 */ /* 0x000fe20000000100 */
[C---:B------:R-:W-:Y:S01]  /*1460*/  FADD R35, -R33.reuse, R46 ;  /* 0x0000002e21237221 */ /* 0x040fe20000000100 */
[C---:B------:R-:W-:Y:S01]  /*1470*/  FFMA R37, R33.reuse, 0.5, R38 ;  /* 0x3f00000021257823 */ /* 0x040fe20000000026 */
[----:B------:R-:W-:Y:S01]  /*1480*/  FADD R38, R33, R48 ;  /* 0x0000003021267221 */ /* 0x000fe20000000000 */
[----:B------:R-:W-:Y:S01]  /*1490*/  FMUL R46, R28, -2.5 ;  /* 0xc02000001c2e7820 */ /* 0x000fe20000400000 */
[C---:B------:R-:W-:Y:S01]  /*14a0*/  FADD R40, -R43.reuse, R40 ;  /* 0x000000282b287221 */ /* 0x040fe20000000100 */
[C---:B------:R-:W-:Y:S01]  /*14b0*/  FADD R39, -R43.reuse, R39 ;  /* 0x000000272b277221 */ /* 0x040fe20000000100 */
[----:B------:R-:W-:Y:S01]  /*14c0*/  FADD R0, -R43, R0 ;  /* 0x000000002b007221 */ /* 0x000fe20000000100 */
[----:B------:R-:W-:Y:S01]  /*14d0*/  FMUL R48, R25, -2.5 ;  /* 0xc020000019307820 */ /* 0x000fe20000400000 */
[C---:B------:R-:W-:Y:S01]  /*14e0*/  FADD R34, R33.reuse, R34 ;  /* 0x0000002221227221 */ /* 0x040fe20000000000 */
[C---:B------:R-:W-:Y:S01]  /*14f0*/  FADD R43, -R33.reuse, R32 ;  /* 0x00000020212b7221 */ /* 0x040fe20000000100 */
[C---:B------:R-:W-:Y:S01]  /*1500*/  FADD R44, -R33.reuse, R44 ;  /* 0x0000002c212c7221 */ /* 0x040fe20000000100 */
[----:B------:R-:W-:Y:S01]  /*1510*/  FFMA R33, R33, -1.5, R2 ;  /* 0xbfc0000021217823 */ /* 0x000fe20000000002 */
[----:B------:R-:W-:Y:S01]  /*1520*/  FADD R45, R45, R26 ;  /* 0x0000001a2d2d7221 */ /* 0x000fe20000000000 */
[----:B------:R-:W-:Y:S01]  /*1530*/  FFMA R55, R26, 0.5, R55 ;  /* 0x3f0000001a377823 */ /* 0x000fe20000000037 */
[----:B------:R-:W-:Y:S01]  /*1540*/  FADD R32, R28, R28 ;  /* 0x0000001c1c207221 */ /* 0x000fe20000000000 */
[----:B------:R-:W-:Y:S01]  /*1550*/  FFMA R2, R46, -1.5, R27 ;  /* 0xbfc000002e027823 */ /* 0x000fe2000000001b */
[----:B------:R-:W-:Y:S01]  /*1560*/  FFMA R26, R26, -1.5, R51 ;  /* 0xbfc000001a1a7823 */ /* 0x000fe20000000033 */
[----:B------:R-:W-:Y:S01]  /*1570*/  FADD R27, R48, R48 ;  /* 0x00000030301b7221 */ /* 0x000fe20000000000 */
[C---:B------:R-:W-:Y:S01]  /*1580*/  FADD R51, R32.reuse, R0 ;  /* 0x0000000020337221 */ /* 0x040fe20000000000 */
[----:B------:R-:W-:Y:S01]  /*1590*/  FADD R52, R32, R52 ;  /* 0x0000003420347221 */ /* 0x000fe20000000000 */
[----:B------:R-:W-:Y:S01]  /*15a0*/  FADD R30, R30, -R32 ;  /* 0x800000201e1e7221 */ /* 0x000fe20000000000 */
[C---:B------:R-:W-:Y:S01]  /*15b0*/  FADD R31, R32.reuse, R31 ;  /* 0x0000001f201f7221 */ /* 0x040fe20000000000 */
[----:B------:R-:W-:Y:S01]  /*15c0*/  FADD R32, -R32, R26 ;  /* 0x0000001a20207221 */ /* 0x000fe20000000100 */
[----:B------:R-:W-:Y:S01]  /*15d0*/  FADD R2, R2, -R27 ;  /* 0x8000001b02027221 */ /* 0x000fe20000000000 */
[C---:B------:R-:W-:Y:S01]  /*15e0*/  FFMA R26, R28.reuse, -2.5, R60 ;  /* 0xc02000001c1a7823 */ /* 0x040fe2000000003c */
[C---:B------:R-:W-:Y:S01]  /*15f0*/  FFMA R0, R28.reuse, 2.5, R58 ;  /* 0x402000001c007823 */ /* 0x040fe2000000003a */
[----:B------:R-:W-:Y:S01]  /*1600*/  FFMA R27, R28, -2.5, R45 ;  /* 0xc02000001c1b7823 */ /* 0x000fe2000000002d */
[----:B------:R-:W-:Y:S01]  /*1610*/  FADD R50, R55, -R28 ;  /* 0x8000001c37327221 */ /* 0x000fe20000000000 */
[C---:B------:R-:W-:Y:S01]  /*1620*/  FFMA R26, R48.reuse, -2.5, R26 ;  /* 0xc0200000301a7823 */ /* 0x040fe2000000001a */
[C---:B------:R-:W-:Y:S01]  /*1630*/  FFMA R0, R48.reuse, 0.5, R0 ;  /* 0x3f00000030007823 */ /* 0x040fe20000000000 */
[----:B------:R-:W-:Y:S01]  /*1640*/  FFMA R27, R48, -1.5, R27 ;  /* 0xbfc00000301b7823 */ /* 0x000fe2000000001b */
[C---:B------:R-:W-:Y:S01]  /*1650*/  FFMA R60, R28.reuse, -1.5, R60 ;  /* 0xbfc000001c3c7823 */ /* 0x040fe2000000003c */
[----:B------:R-:W-:Y:S01]  /*1660*/  FFMA R58, R28, 1.5, R58 ;  /* 0x3fc000001c3a7823 */ /* 0x000fe2000000003a */
[--C-:B------:R-:W-:Y:S01]  /*1670*/  FADD R40, R40, -R28.reuse ;  /* 0x8000001c28287221 */ /* 0x100fe20000000000 */
[--C-:B------:R-:W-:Y:S01]  /*1680*/  FADD R39, R39, R28.reuse ;  /* 0x0000001c27277221 */ /* 0x100fe20000000000 */
[--C-:B------:R-:W-:Y:S01]  /*1690*/  FADD R42, R42, -R28.reuse ;  /* 0x8000001c2a2a7221 */ /* 0x100fe20000000000 */
[--C-:B------:R-:W-:Y:S01]  /*16a0*/  FADD R41, R41, R28.reuse ;  /* 0x0000001c29297221 */ /* 0x100fe20000000000 */
[C---:B------:R-:W-:Y:S01]  /*16b0*/  FFMA R49, R28.reuse, 1.5, R49 ;  /* 0x3fc000001c317823 */ /* 0x040fe20000000031 */
[----:B------:R-:W-:Y:S01]  /*16c0*/  FADD R48, R61, -R28 ;  /* 0x8000001c3d307221 */ /* 0x000fe20000000000 */
[C---:B------:R-:W-:Y:S01]  /*16d0*/  FFMA R53, R28.reuse, 1.5, R53 ;  /* 0x3fc000001c357823 */ /* 0x040fe20000000035 */
[C---:B------:R-:W-:Y:S01]  /*16e0*/  FMUL R55, R28.reuse, -1.5 ;  /* 0xbfc000001c377820 */ /* 0x040fe20000400000 */
[----:B------:R-:W-:Y:S01]  /*16f0*/  FFMA R28, R28, -1.5, R45 ;  /* 0xbfc000001c1c7823 */ /* 0x000fe2000000002d */
[C---:B------:R-:W-:Y:S01]  /*1700*/  FADD R45, R46.reuse, R46 ;  /* 0x0000002e2e2d7221 */ /* 0x040fe20000000000 */
[----:B------:R-:W-:Y:S01]  /*1710*/  FFMA R46, R46, 0.5, R59 ;  /* 0x3f0000002e2e7823 */ /* 0x000fe2000000003b */
[C---:B------:R-:W-:Y:S01]  /*1720*/  FADD R61, R55.reuse, R55 ;  /* 0x00000037373d7221 */ /* 0x040fe20000000000 */
[C---:B------:R-:W-:Y:S01]  /*1730*/  FFMA R57, R55.reuse, -1.5, R57 ;  /* 0xbfc0000037397823 */ /* 0x040fe20000000039 */
[----:B------:R-:W-:Y:S01]  /*1740*/  FFMA R59, R55, 0.5, R59 ;  /* 0x3f000000373b7823 */ /* 0x000fe2000000003b */
[----:B------:R-:W-:Y:S01]  /*1750*/  FMUL R55, R25, -2 ;  /* 0xc000000019377820 */ /* 0x000fe20000400000 */
[C---:B------:R-:W-:Y:S01]  /*1760*/  FADD R45, R47.reuse, -R45 ;  /* 0x8000002d2f2d7221 */ /* 0x040fe20000000000 */
[----:B------:R-:W-:-:S02]  /*1770*/  FADD R47, R47, -R61 ;  /* 0x8000003d2f2f7221 */ /* 0x000fc40000000000 */
[C---:B------:R-:W-:Y:S01]  /*1780*/  FADD R61, R55.reuse, R55 ;  /* 0x00000037373d7221 */ /* 0x040fe20000000000 */
[C---:B------:R-:W-:Y:S01]  /*1790*/  FFMA R30, R55.reuse, -2.5, R30 ;  /* 0xc0200000371e7823 */ /* 0x040fe2000000001e */
[C---:B------:R-:W-:Y:S01]  /*17a0*/  FFMA R31, R55.reuse, 0.5, R31 ;  /* 0x3f000000371f7823 */ /* 0x040fe2000000001f */
[----:B------:R-:W-:Y:S01]  /*17b0*/  FFMA R32, R55, -1.5, R32 ;  /* 0xbfc0000037207823 */ /* 0x000fe20000000020 */
[----:B------:R-:W-:Y:S01]  /*17c0*/  FMUL R55, R25, 0.5 ;  /* 0x3f00000019377820 */ /* 0x000fe20000400000 */
[----:B------:R-:W-:-:S03]  /*17d0*/  FADD R29, R29, -R61 ;  /* 0x8000003d1d1d7221 */ /* 0x000fc60000000000 */
[C---:B------:R-:W-:Y:S01]  /*17e0*/  FADD R61, R55.reuse, R55 ;  /* 0x00000037373d7221 */ /* 0x040fe20000000000 */
[C---:B------:R-:W-:Y:S01]  /*17f0*/  FFMA R34, R55.reuse, -2.5, R34 ;  /* 0xc020000037227823 */ /* 0x040fe20000000022 */
[C---:B------:R-:W-:Y:S01]  /*1800*/  FFMA R35, R55.reuse, 0.5, R35 ;  /* 0x3f00000037237823 */ /* 0x040fe20000000023 */
[C---:B------:R-:W-:Y:S01]  /*1810*/  FADD R36, -R55.reuse, R36 ;  /* 0x0000002437247221 */ /* 0x040fe20000000100 */
[C---:B------:R-:W-:Y:S01]  /*1820*/  FADD R37, -R55.reuse, R37 ;  /* 0x0000002537257221 */ /* 0x040fe20000000100 */
[C---:B------:R-:W-:Y:S01]  /*1830*/  FFMA R38, R55.reuse, -1.5, R38 ;  /* 0xbfc0000037267823 */ /* 0x040fe20000000026 */
[C---:B------:R-:W-:Y:S01]  /*1840*/  FADD R39, -R55.reuse, R39 ;  /* 0x0000002737277221 */ /* 0x040fe20000000100 */
[----:B------:R-:W-:Y:S01]  /*1850*/  FADD R41, -R55, R41 ;  /* 0x0000002937297221 */ /* 0x000fe20000000100 */
[C---:B------:R-:W-:Y:S01]  /*1860*/  FMUL R55, R25.reuse, -1.5 ;  /* 0xbfc0000019377820 */ /* 0x040fe20000400000 */
[C---:B------:R-:W-:Y:S01]  /*1870*/  FFMA R40, R25.reuse, 2.5, R40 ;  /* 0x4020000019287823 */ /* 0x040fe20000000028 */
[----:B------:R-:W-:Y:S01]  /*1880*/  FFMA R42, R25, 2.5, R42 ;  /* 0x40200000192a7823 */ /* 0x000fe2000000002a */
[--C-:B------:R-:W-:Y:S01]  /*1890*/  FADD R43, R43, R25.reuse ;  /* 0x000000192b2b7221 */ /* 0x100fe20000000000 */
[----:B------:R-:W-:Y:S01]  /*18a0*/  FADD R44, R44, R25 ;  /* 0x000000192c2c7221 */ /* 0x000fe20000000000 */
[C---:B------:R-:W-:Y:S01]  /*18b0*/  FFMA R45, R25.reuse, 2.5, R45 ;  /* 0x40200000192d7823 */ /* 0x040fe2000000002d */
[C---:B------:R-:W-:Y:S01]  /*18c0*/  FFMA R46, R25.reuse, 2.5, R46 ;  /* 0x40200000192e7823 */ /* 0x040fe2000000002e */
[C---:B------:R-:W-:Y:S01]  /*18d0*/  FFMA R47, R25.reuse, 1.5, R47 ;  /* 0x3fc00000192f7823 */ /* 0x040fe2000000002f */
[C---:B------:R-:W-:Y:S01]  /*18e0*/  FFMA R49, R25.reuse, 2, R49 ;  /* 0x4000000019317823 */ /* 0x040fe20000000031 */
[C---:B------:R-:W-:Y:S01]  /*18f0*/  FFMA R48, R25.reuse, 1.5, R48 ;  /* 0x3fc0000019307823 */ /* 0x040fe20000000030 */
[----:B------:R-:W-:Y:S01]  /*1900*/  FFMA R50, R25, 1.5, R50 ;  /* 0x3fc0000019327823 */ /* 0x000fe20000000032 */
[--C-:B------:R-:W-:Y:S01]  /*1910*/  FADD R51, R51, R25.reuse ;  /* 0x0000001933337221 */ /* 0x100fe20000000000 */
[----:B------:R-:W-:Y:S01]  /*1920*/  FADD R52, R52, R25 ;  /* 0x0000001934347221 */ /* 0x000fe20000000000 */
[C---:B------:R-:W-:Y:S01]  /*1930*/  FFMA R53, R25.reuse, 2, R53 ;  /* 0x4000000019357823 */ /* 0x040fe20000000035 */
[C---:B------:R-:W-:Y:S01]  /*1940*/  FFMA R54, R25.reuse, 2, R54 ;  /* 0x4000000019367823 */ /* 0x040fe20000000036 */
[C---:B------:R-:W-:Y:S01]  /*1950*/  FFMA R56, R25.reuse, 2, R56 ;  /* 0x4000000019387823 */ /* 0x040fe20000000038 */
[----:B------:R-:W-:Y:S01]  /*1960*/  FFMA R25, R25, 1.5, R59 ;  /* 0x3fc0000019197823 */ /* 0x000fe2000000003b */
[C---:B------:R-:W-:Y:S01]  /*1970*/  FADD R59, R55.reuse, R55 ;  /* 0x00000037373b7221 */ /* 0x040fe20000000000 */
[C---:B------:R-:W-:Y:S01]  /*1980*/  FFMA R58, R55.reuse, 0.5, R58 ;  /* 0x3f000000373a7823 */ /* 0x040fe2000000003a */
[----:B------:R-:W-:-:S02]  /*1990*/  FFMA R28, R55, -1.5, R28 ;  /* 0xbfc00000371c7823 */ /* 0x000fc4000000001c */
[----:B------:R-:W-:Y:S01]  /*19a0*/  FADD R57, R57, -R59 ;  /* 0x8000003b39397221 */ /* 0x000fe20000000000 */
[----:B------:R-:W-:Y:S01]  /*19b0*/  FFMA R59, R55, -2.5, R60 ;  /* 0xc0200000373b7823 */ /* 0x000fe2000000003c */
[----:B------:R-:W-:-:S04]  /*19c0*/  FMUL R55, R12, -2 ;  /* 0xc00000000c377820 */ /* 0x000fc80000400000 */
[C---:B------:R-:W-:Y:S01]  /*19d0*/  FFMA R30, R55.reuse, 0.5, R30 ;  /* 0x3f000000371e7823 */ /* 0x040fe2000000001e */
[C---:B------:R-:W-:Y:S01]  /*19e0*/  FFMA R31, R55.reuse, 2.5, R31 ;  /* 0x40200000371f7823 */ /* 0x040fe2000000001f */
[C---:B------:R-:W-:Y:S01]  /*19f0*/  FFMA R54, R55.reuse, -0.5, R54 ;  /* 0xbf00000037367823 */ /* 0x040fe20000000036 */
[C---:B------:R-:W-:Y:S01]  /*1a00*/  FFMA R29, R55.reuse, 1.5, R29 ;  /* 0x3fc00000371d7823 */ /* 0x040fe2000000001d */
[----:B------:R-:W-:-:S04]  /*1a10*/  FADD R55, R55, R55 ;  /* 0x0000003737377221 */ /* 0x000fc80000000000 */
[----:B------:R-:W-:Y:S01]  /*1a20*/  FADD R56, R56, R55 ;  /* 0x0000003738387221 */ /* 0x000fe20000000000 */
[----:B------:R-:W-:Y:S01]  /*1a30*/  FADD R32, -R55, R32 ;  /* 0x0000002037207221 */ /* 0x000fe20000000100 */
[----:B------:R-:W-:Y:S01]  /*1a40*/  FMUL R55, R12, -2.5 ;  /* 0xc02000000c377820 */ /* 0x000fe20000400000 */
[----:B------:R-:W-:-:S03]  /*1a50*/  FADD R33, R33, -R61 ;  /* 0x8000003d21217221 */ /* 0x000fc60000000000 */
[C---:B------:R-:W-:Y:S01]  /*1a60*/  FFMA R61, R55.reuse, 0.5, R26 ;  /* 0x3f000000373d7823 */ /* 0x040fe2000000001a */
[----:B------:R-:W-:-:S04]  /*1a70*/  FADD R26, R55, R55 ;  /* 0x00000037371a7221 */ /* 0x000fc80000000000 */
[----:B------:R-:W-:Y:S01]  /*1a80*/  FADD R45, R45, R26 ;  /* 0x0000001a2d2d7221 */ /* 0x000fe20000000000 */
[----:B------:R-:W-:Y:S01]  /*1a90*/  FADD R27, -R26, R27 ;  /* 0x0000001b1a1b7221 */ /* 0x000fe20000000100 */
[----:B------:R-:W-:Y:S01]  /*1aa0*/  FMUL R26, R12, 0.5 ;  /* 0x3f0000000c1a7820 */ /* 0x000fe20000400000 */
[C---:B------:R-:W-:Y:S01]  /*1ab0*/  FFMA R0, R55.reuse, 2.5, R0 ;  /* 0x4020000037007823 */ /* 0x040fe20000000000 */
[C---:B------:R-:W-:Y:S01]  /*1ac0*/  FFMA R46, R55.reuse, -0.5, R46 ;  /* 0xbf000000372e7823 */ /* 0x040fe2000000002e */
[----:B------:R-:W-:Y:S01]  /*1ad0*/  FFMA R2, R55, 1.5, R2 ;  /* 0x3fc0000037027823 */ /* 0x000fe20000000002 */
[C---:B------:R-:W-:Y:S01]  /*1ae0*/  FADD R55, R26.reuse, R26 ;  /* 0x0000001a1a377221 */ /* 0x040fe20000000000 */
[C---:B------:R-:W-:Y:S01]  /*1af0*/  FFMA R34, R26.reuse, 0.5, R34 ;  /* 0x3f0000001a227823 */ /* 0x040fe20000000022 */
[C---:B------:R-:W-:Y:S01]  /*1b00*/  FFMA R35, R26.reuse, 2.5, R35 ;  /* 0x402000001a237823 */ /* 0x040fe20000000023 */
[----:B------:R-:W-:Y:S01]  /*1b10*/  FFMA R37, R26, -0.5, R37 ;  /* 0xbf0000001a257823 */ /* 0x000fe20000000025 */
[----:B------:R-:W-:Y:S01]  /*1b20*/  FADD R36, R36, R55 ;  /* 0x0000003724247221 */ /* 0x000fe20000000000 */
[----:B------:R-:W-:Y:S01]  /*1b30*/  FADD R38, -R55, R38 ;  /* 0x0000002637267221 */ /* 0x000fe20000000100 */
[C---:B------:R-:W-:Y:S01]  /*1b40*/  FADD R55, -R26.reuse, R40 ;  /* 0x000000281a377221 */ /* 0x040fe20000000100 */
[C---:B------:R-:W-:Y:S01]  /*1b50*/  FADD R43, R26.reuse, R43 ;  /* 0x0000002b1a2b7221 */ /* 0x040fe20000000000 */
[C---:B------:R-:W-:Y:S01]  /*1b60*/  FADD R42, -R26.reuse, R42 ;  /* 0x0000002a1a2a7221 */ /* 0x040fe20000000100 */
[C---:B------:R-:W-:Y:S01]  /*1b70*/  FFMA R33, R26.reuse, 1.5, R33 ;  /* 0x3fc000001a217823 */ /* 0x040fe20000000021 */
[----:B------:R-:W-:Y:S01]  /*1b80*/  FADD R44, R26, R44 ;  /* 0x0000002c1a2c7221 */ /* 0x000fe20000000000 */
[C---:B------:R-:W-:Y:S01]  /*1b90*/  FADD R26, R12.reuse, R12 ;  /* 0x0000000c0c1a7221 */ /* 0x040fe20000000000 */
[C---:B------:R-:W-:Y:S01]  /*1ba0*/  FFMA R39, R12.reuse, -2.5, R39 ;  /* 0xc02000000c277823 */ /* 0x040fe20000000027 */
[C---:B------:R-:W-:Y:S01]  /*1bb0*/  FFMA R41, R12.reuse, -2.5, R41 ;  /* 0xc02000000c297823 */ /* 0x040fe20000000029 */
[C---:B------:R-:W-:Y:S01]  /*1bc0*/  FFMA R49, R12.reuse, -1.5, R49 ;  /* 0xbfc000000c317823 */ /* 0x040fe20000000031 */
[C---:B------:R-:W-:Y:S01]  /*1bd0*/  FFMA R53, R12.reuse, -1.5, R53 ;  /* 0xbfc000000c357823 */ /* 0x040fe20000000035 */
[----:B------:R-:W-:Y:S01]  /*1be0*/  FMUL R12, R12, -1.5 ;  /* 0xbfc000000c0c7820 */ /* 0x000fe20000400000 */
[----:B------:R-:W-:Y:S01]  /*1bf0*/  FADD R51, R51, -R26 ;  /* 0x8000001a33337221 */ /* 0x000fe20000000000 */
[C---:B------:R-:W-:Y:S01]  /*1c00*/  FADD R48, R26.reuse, R48 ;  /* 0x000000301a307221 */ /* 0x040fe20000000000 */
[C---:B------:R-:W-:Y:S01]  /*1c10*/  FADD R52, -R26.reuse, R52 ;  /* 0x000000341a347221 */ /* 0x040fe20000000100 */
[----:B------:R-:W-:Y:S01]  /*1c20*/  FADD R50, R26, R50 ;  /* 0x000000321a327221 */ /* 0x000fe20000000000 */
[C---:B------:R-:W-:Y:S01]  /*1c30*/  FFMA R59, R12.reuse, 0.5, R59 ;  /* 0x3f0000000c3b7823 */ /* 0x040fe2000000003b */
[C---:B------:R-:W-:Y:S01]  /*1c40*/  FFMA R58, R12.reuse, 2.5, R58 ;  /* 0x402000000c3a7823 */ /* 0x040fe2000000003a */
[C---:B------:R-:W-:Y:S01]  /*1c50*/  FADD R26, R12.reuse, R12 ;  /* 0x0000000c0c1a7221 */ /* 0x040fe20000000000 */
[C---:B------:R-:W-:Y:S01]  /*1c60*/  FFMA R57, R12.reuse, 1.5, R57 ;  /* 0x3fc000000c397823 */ /* 0x040fe20000000039 */
[----:B------:R-:W-:Y:S01]  /*1c70*/  FFMA R25, R12, -0.5, R25 ;  /* 0xbf0000000c197823 */ /* 0x000fe20000000019 */
[----:B------:R-:W-:-:S04]  /*1c80*/  FADD R12, R18, R18 ;  /* 0x00000012120c7221 */ /* 0x000fc80000000000 */
[C---:B------:R-:W-:Y:S01]  /*1c90*/  FADD R30, -R12.reuse, R30 ;  /* 0x0000001e0c1e7221 */ /* 0x040fe20000000100 */
[C---:B------:R-:W-:Y:S01]  /*1ca0*/  FADD R31, -R12.reuse, R31 ;  /* 0x0000001f0c1f7221 */ /* 0x040fe20000000100 */
[C---:B------:R-:W-:Y:S01]  /*1cb0*/  FADD R54, -R12.reuse, R54 ;  /* 0x000000360c367221 */ /* 0x040fe20000000100 */
[----:B------:R-:W-:Y:S01]  /*1cc0*/  FADD R56, -R12, R56 ;  /* 0x000000380c387221 */ /* 0x000fe20000000100 */
[----:B------:R-:W-:Y:S01]  /*1cd0*/  FADD R29, R29, -R12 ;  /* 0x8000000c1d1d7221 */ /* 0x000fe20000000000 */
[----:B------:R-:W-:Y:S01]  /*1ce0*/  FMUL R12, R18, -2 ;  /* 0xc0000000120c7820 */ /* 0x000fe20000400000 */
[----:B------:R-:W-:Y:S01]  /*1cf0*/  FADD R47, R47, R26 ;  /* 0x0000001a2f2f7221 */ /* 0x000fe20000000000 */
[----:B------:R-:W-:Y:S01]  /*1d00*/  FADD R28, -R26, R28 ;  /* 0x0000001c1a1c7221 */ /* 0x000fe20000000100 */
[----:B------:R-:W-:Y:S01]  /*1d10*/  FADD R26, R23, R23 ;  /* 0x00000017171a7221 */ /* 0x000fe20000000000 */
[----:B------:R-:W-:-:S04]  /*1d20*/  FFMA R12, R12, 1.5, R32 ;  /* 0x3fc000000c0c7823 */ /* 0x000fc80000000020 */
[----:B------:R-:W-:Y:S01]  /*1d30*/  FADD R12, R12, -R26 ;  /* 0x8000001a0c0c7221 */ /* 0x000fe20000000000 */
[C---:B------:R-:W-:Y:S01]  /*1d40*/  FMUL R26, R18.reuse, -2.5 ;  /* 0xc0200000121a7820 */ /* 0x040fe20000400000 */
[----:B------:R-:W-:-:S03]  /*1d50*/  FFMA R61, R18, -2.5, R61 ;  /* 0xc0200000123d7823 */ /* 0x000fc6000000003d */
[----:B------:R-:W-:Y:S01]  /*1d60*/  FFMA R26, R26, 1.5, R27 ;  /* 0x3fc000001a1a7823 */ /* 0x000fe2000000001b */
[C---:B------:R-:W-:Y:S01]  /*1d70*/  FFMA R27, R18.reuse, -2.5, R2 ;  /* 0xc0200000121b7823 */ /* 0x040fe20000000002 */
[C---:B------:R-:W-:Y:S01]  /*1d80*/  FMUL R2, R18.reuse, -1.5 ;  /* 0xbfc0000012027820 */ /* 0x040fe20000400000 */
[C---:B------:R-:W-:Y:S01]  /*1d90*/  FFMA R0, R18.reuse, -2.5, R0 ;  /* 0xc020000012007823 */ /* 0x040fe20000000000 */
[C---:B------:R-:W-:Y:S01]  /*1da0*/  FFMA R59, R18.reuse, -1.5, R59 ;  /* 0xbfc00000123b7823 */ /* 0x040fe2000000003b */
[C---:B------:R-:W-:Y:S01]  /*1db0*/  FFMA R58, R18.reuse, -1.5, R58 ;  /* 0xbfc00000123a7823 */ /* 0x040fe2000000003a */
[--C-:B------:R-:W-:Y:S01]  /*1dc0*/  FADD R39, R39, -R18.reuse ;  /* 0x8000001227277221 */ /* 0x100fe20000000000 */
[----:B------:R-:W-:Y:S01]  /*1dd0*/  FADD R41, R41, -R18 ;  /* 0x8000001229297221 */ /* 0x000fe20000000000 */
[C---:B------:R-:W-:Y:S01]  /*1de0*/  FFMA R45, R18.reuse, -2.5, R45 ;  /* 0xc0200000122d7823 */ /* 0x040fe2000000002d */
[----:B------:R-:W-:Y:S01]  /*1df0*/  FFMA R46, R18, -2.5, R46 ;  /* 0xc0200000122e7823 */ /* 0x000fe2000000002e */
[--C-:B------:R-:W-:Y:S01]  /*1e00*/  FADD R55, R55, -R18.reuse ;  /* 0x8000001237377221 */ /* 0x100fe20000000000 */
[--C-:B------:R-:W-:Y:S01]  /*1e10*/  FADD R43, R43, -R18.reuse ;  /* 0x800000122b2b7221 */ /* 0x100fe20000000000 */
[--C-:B------:R-:W-:Y:S01]  /*1e20*/  FADD R42, R42, -R18.reuse ;  /* 0x800000122a2a7221 */ /* 0x100fe20000000000 */
[--C-:B------:R-:W-:Y:S01]  /*1e30*/  FADD R44, R44, -R18.reuse ;  /* 0x800000122c2c7221 */ /* 0x100fe20000000000 */
[C---:B------:R-:W-:Y:S01]  /*1e40*/  FFMA R47, R18.reuse, -1.5, R47 ;  /* 0xbfc00000122f7823 */ /* 0x040fe2000000002f */
[C---:B------:R-:W-:Y:S01]  /*1e50*/  FFMA R25, R18.reuse, -1.5, R25 ;  /* 0xbfc0000012197823 */ /* 0x040fe20000000019 */
[--C-:B------:R-:W-:Y:S01]  /*1e60*/  FADD R49, R49, -R18.reuse ;  /* 0x8000001231317221 */ /* 0x100fe20000000000 */
[----:B------:R-:W-:Y:S01]  /*1e70*/  FADD R51, R51, -R18 ;  /* 0x8000001233337221 */ /* 0x000fe20000000000 */
[----:B------:R-:W-:Y:S01]  /*1e80*/  FFMA R48, R18, -1.5, R48 ;  /* 0xbfc0000012307823 */ /* 0x000fe20000000030 */
[----:B------:R-:W-:Y:S01]  /*1e90*/  FADD R52, R52, -R18 ;  /* 0x8000001234347221 */ /* 0x000fe20000000000 */
[C---:B------:R-:W-:Y:S01]  /*1ea0*/  FFMA R50, R18.reuse, -1.5, R50 ;  /* 0xbfc0000012327823 */ /* 0x040fe20000000032 */
[C---:B------:R-:W-:Y:S01]  /*1eb0*/  FFMA R57, R18.reuse, -1.5, R57 ;  /* 0xbfc0000012397823 */ /* 0x040fe20000000039 */
[----:B------:R-:W-:Y:S01]  /*1ec0*/  FADD R53, R53, -R18 ;  /* 0x8000001235357221 */ /* 0x000fe20000000000 */
[----:B------:R-:W-:Y:S01]  /*1ed0*/  FMUL R18, R18, 0.5 ;  /* 0x3f00000012127820 */ /* 0x000fe20000400000 */
[----:B------:R-:W-:Y:S01]  /*1ee0*/  FFMA R28, R2, 1.5, R28 ;  /* 0x3fc00000021c7823 */ /* 0x000fe2000000001c */
[----:B------:R-:W-:-:S02]  /*1ef0*/  FADD R2, R24, R24 ;  /* 0x0000001818027221 */ /* 0x000fc40000000000 */
[----:B------:R-:W-:Y:S01]  /*1f00*/  FADD R33, R33, R18 ;  /* 0x0000001221217221 */ /* 0x000fe20000000000 */
[C---:B------:R-:W-:Y:S01]  /*1f10*/  FADD R34, R18.reuse, R34 ;  /* 0x0000002212227221 */ /* 0x040fe20000000000 */
[C---:B------:R-:W-:Y:S01]  /*1f20*/  FADD R35, R18.reuse, R35 ;  /* 0x0000002312237221 */ /* 0x040fe20000000000 */
[C---:B------:R-:W-:Y:S01]  /*1f30*/  FADD R36, R18.reuse, R36 ;  /* 0x0000002412247221 */ /* 0x040fe20000000000 */
[C---:B------:R-:W-:Y:S01]  /*1f40*/  FADD R37, R18.reuse, R37 ;  /* 0x0000002512257221 */ /* 0x040fe20000000000 */
[----:B------:R-:W-:Y:S01]  /*1f50*/  FFMA R38, R18, 1.5, R38 ;  /* 0x3fc0000012267823 */ /* 0x000fe20000000026 */
[----:B------:R-:W-:Y:S01]  /*1f60*/  FADD R57, -R2, R57 ;  /* 0x0000003902397221 */ /* 0x000fe20000000100 */
[----:B------:R-:W-:Y:S01]  /*1f70*/  FADD R53, R53, R2 ;  /* 0x0000000235357221 */ /* 0x000fe20000000000 */
[C---:B------:R-:W-:Y:S01]  /*1f80*/  FFMA R27, R24.reuse, 0.5, R27 ;  /* 0x3f000000181b7823 */ /* 0x040fe2000000001b */
[C---:B------:R-:W-:Y:S01]  /*1f90*/  FFMA R2, R24.reuse, 2.5, R33 ;  /* 0x4020000018027823 */ /* 0x040fe20000000021 */
[C---:B------:R-:W-:Y:S01]  /*1fa0*/  FFMA R18, R24.reuse, -0.5, R49 ;  /* 0xbf00000018127823 */ /* 0x040fe20000000031 */
[----:B------:R-:W-:Y:S01]  /*1fb0*/  FFMA R29, R24, 1.5, R29 ;  /* 0x3fc00000181d7823 */ /* 0x000fe2000000001d */
[----:B------:R-:W-:Y:S01]  /*1fc0*/  FMUL R24, R11, 2.5 ;  /* 0x402000000b187820 */ /* 0x000fe20000400000 */
[C---:B------:R-:W-:Y:S01]  /*1fd0*/  FFMA R26, R23.reuse, -2.5, R26 ;  /* 0xc0200000171a7823 */ /* 0x040fe2000000001a */
[C---:B------:R-:W-:Y:S01]  /*1fe0*/  FFMA R38, R23.reuse, 0.5, R38 ;  /* 0x3f00000017267823 */ /* 0x040fe20000000026 */
[--C-:B------:R-:W-:Y:S01]  /*1ff0*/  FADD R48, R48, -R23.reuse ;  /* 0x8000001730307221 */ /* 0x100fe20000000000 */
[----:B------:R-:W-:Y:S01]  /*2000*/  FADD R50, R50, -R23 ;  /* 0x8000001732327221 */ /* 0x000fe20000000000 */
[----:B------:R-:W-:Y:S01]  /*2010*/  FFMA R28, R23, -1.5, R28 ;  /* 0xbfc00000171c7823 */ /* 0x000fe2000000001c */
[----:B------:R-:W-:-:S04]  /*2020*/  FADD R23, R24, R24 ;  /* 0x0000001818177221 */ /* 0x000fc80000000000 */
[----:B------:R-:W-:Y:S01]  /*2030*/  FADD R36, R36, -R23 ;  /* 0x8000001724247221 */ /* 0x000fe20000000000 */
[C---:B------:R-:W-:Y:S01]  /*2040*/  FMUL R23, R11.reuse, 0.5 ;  /* 0x3f0000000b177820 */ /* 0x040fe20000400000 */
[C---:B------:R-:W-:Y:S01]  /*2050*/  FADD R34, R24.reuse, R34 ;  /* 0x0000002218227221 */ /* 0x040fe20000000000 */
[C---:B------:R-:W-:Y:S01]  /*2060*/  FADD R35, -R24.reuse, R35 ;  /* 0x0000002318237221 */ /* 0x040fe20000000100 */
[C---:B------:R-:W-:Y:S01]  /*2070*/  FFMA R37, R24.reuse, 0.5, R37 ;  /* 0x3f00000018257823 */ /* 0x040fe20000000025 */
[C---:B------:R-:W-:Y:S01]  /*2080*/  FFMA R2, R24.reuse, -1.5, R2 ;  /* 0xbfc0000018027823 */ /* 0x040fe20000000002 */
[----:B------:R-:W-:Y:S01]  /*2090*/  FADD R38, R24, R38 ;  /* 0x0000002618267221 */ /* 0x000fe20000000000 */
[----:B------:R-:W-:Y:S01]  /*20a0*/  FMUL R33, R11, -0.5 ;  /* 0xbf0000000b217820 */ /* 0x000fe20000400000 */
[C---:B------:R-:W-:Y:S01]  /*20b0*/  FADD R24, R23.reuse, R23 ;  /* 0x0000001717187221 */ /* 0x040fe20000000000 */
[C---:B------:R-:W-:Y:S01]  /*20c0*/  FADD R61, R23.reuse, R61 ;  /* 0x0000003d173d7221 */ /* 0x040fe20000000000 */
[----:B------:R-:W-:Y:S01]  /*20d0*/  FADD R0, -R23, R0 ;  /* 0x0000000017007221 */ /* 0x000fe20000000100 */
[----:B------:R-:W-:Y:S01]  /*20e0*/  FADD R49, R33, R33 ;  /* 0x0000002121317221 */ /* 0x000fe20000000000 */
[----:B------:R-:W-:Y:S01]  /*20f0*/  FADD R45, R45, -R24 ;  /* 0x800000182d2d7221 */ /* 0x000fe20000000000 */
[C---:B------:R-:W-:Y:S01]  /*2100*/  FFMA R46, R23.reuse, 0.5, R46 ;  /* 0x3f000000172e7823 */ /* 0x040fe2000000002e */
[C---:B------:R-:W-:Y:S01]  /*2110*/  FADD R42, -R23.reuse, R42 ;  /* 0x0000002a172a7221 */ /* 0x040fe20000000100 */
[C---:B------:R-:W-:Y:S01]  /*2120*/  FADD R41, R23.reuse, R41 ;  /* 0x0000002917297221 */ /* 0x040fe20000000000 */
[C---:B------:R-:W-:Y:S01]  /*2130*/  FADD R26, R23.reuse, R26 ;  /* 0x0000001a171a7221 */ /* 0x040fe20000000000 */
[C---:B------:R-:W-:Y:S01]  /*2140*/  FFMA R27, R23.reuse, -1.5, R27 ;  /* 0xbfc00000171b7823 */ /* 0x040fe2000000001b */
[----:B------:R-:W-:Y:S01]  /*2150*/  FADD R50, -R23, R50 ;  /* 0x0000003217327221 */ /* 0x000fe20000000100 */
[----:B------:R-:W-:Y:S01]  /*2160*/  FADD R24, R11, R11 ;  /* 0x0000000b0b187221 */ /* 0x000fe20000000000 */
[----:B------:R-:W-:Y:S01]  /*2170*/  FMUL R23, R16, 0.5 ;  /* 0x3f00000010177820 */ /* 0x000fe20000400000 */
[----:B------:R-:W-:Y:S01]  /*2180*/  FADD R52, R52, -R49 ;  /* 0x8000003134347221 */ /* 0x000fe20000000000 */
[----:B------:R-:W-:Y:S01]  /*2190*/  FFMA R44, R33, 0.5, R44 ;  /* 0x3f000000212c7823 */ /* 0x000fe2000000002c */
[C---:B------:R-:W-:Y:S01]  /*21a0*/  FADD R32, R24.reuse, R24 ;  /* 0x0000001818207221 */ /* 0x040fe20000000000 */
[C---:B------:R-:W-:Y:S01]  /*21b0*/  FADD R59, -R24.reuse, R59 ;  /* 0x0000003b183b7221 */ /* 0x040fe20000000100 */
[C---:B------:R-:W-:Y:S01]  /*21c0*/  FADD R58, R24.reuse, R58 ;  /* 0x0000003a183a7221 */ /* 0x040fe20000000000 */
[C---:B------:R-:W-:Y:S01]  /*21d0*/  FADD R55, R24.reuse, R55 ;  /* 0x0000003718377221 */ /* 0x040fe20000000000 */
[C---:B------:R-:W-:Y:S01]  /*21e0*/  FADD R39, -R24.reuse, R39 ;  /* 0x0000002718277221 */ /* 0x040fe20000000100 */
[C---:B------:R-:W-:Y:S01]  /*21f0*/  FFMA R43, R24.reuse, 0.5, R43 ;  /* 0x3f000000182b7823 */ /* 0x040fe2000000002b */
[C---:B------:R-:W-:Y:S01]  /*2200*/  FADD R28, -R24.reuse, R28 ;  /* 0x0000001c181c7221 */ /* 0x040fe20000000100 */
[C---:B------:R-:W-:Y:S01]  /*2210*/  FFMA R53, R24.reuse, -1.5, R53 ;  /* 0xbfc0000018357823 */ /* 0x040fe20000000035 */
[----:B------:R-:W-:Y:S01]  /*2220*/  FADD R48, R24, R48 ;  /* 0x0000003018307221 */ /* 0x000fe20000000000 */
[C---:B------:R-:W-:Y:S01]  /*2230*/  FADD R24, R23.reuse, R23 ;  /* 0x0000001717187221 */ /* 0x040fe20000000000 */
[C---:B------:R-:W-:Y:S01]  /*2240*/  FFMA R61, R23.reuse, -2.5, R61 ;  /* 0xc0200000173d7823 */ /* 0x040fe2000000003d */
[C---:B------:R-:W-:Y:S01]  /*2250*/  FFMA R0, R23.reuse, 0.5, R0 ;  /* 0x3f00000017007823 */ /* 0x040fe20000000000 */
[C---:B------:R-:W-:Y:S01]  /*2260*/  FADD R45, -R23.reuse, R45 ;  /* 0x0000002d172d7221 */ /* 0x040fe20000000100 */
[C---:B------:R-:W-:Y:S01]  /*2270*/  FADD R46, -R23.reuse, R46 ;  /* 0x0000002e172e7221 */ /* 0x040fe20000000100 */
[C---:B------:R-:W-:Y:S01]  /*2280*/  FADD R44, R23.reuse, R44 ;  /* 0x0000002c172c7221 */ /* 0x040fe20000000000 */
[C---:B------:R-:W-:Y:S01]  /*2290*/  FADD R52, R23.reuse, R52 ;  /* 0x0000003417347221 */ /* 0x040fe20000000000 */
[----:B------:R-:W-:Y:S01]  /*22a0*/  FFMA R26, R23, -1.5, R26 ;  /* 0xbfc00000171a7823 */ /* 0x000fe2000000001a */
[----:B------:R-:W-:Y:S01]  /*22b0*/  FADD R51, R51, -R32 ;  /* 0x8000002033337221 */ /* 0x000fe20000000000 */
[C---:B------:R-:W-:Y:S01]  /*22c0*/  FMUL R23, R16.reuse, 2.5 ;  /* 0x4020000010177820 */ /* 0x040fe20000400000 */
[----:B------:R-:W-:Y:S01]  /*22d0*/  FMUL R32, R11, -2 ;  /* 0xc00000000b207820 */ /* 0x000fe20000400000 */
[----:B------:R-:W-:Y:S01]  /*22e0*/  FADD R27, R27, -R24 ;  /* 0x800000181b1b7221 */ /* 0x000fe20000000000 */
[----:B------:R-:W-:Y:S01]  /*22f0*/  FMUL R24, R16, -2 ;  /* 0xc000000010187820 */ /* 0x000fe20000400000 */
[----:B------:R-:W-:Y:S01]  /*2300*/  FFMA R18, R33, -1.5, R18 ;  /* 0xbfc0000021127823 */ /* 0x000fe20000000012 */
[C---:B------:R-:W-:Y:S01]  /*2310*/  FADD R33, R23.reuse, R23 ;  /* 0x0000001717217221 */ /* 0x040fe20000000000 */
[C---:B------:R-:W-:Y:S01]  /*2320*/  FFMA R34, R23.reuse, -2.5, R34 ;  /* 0xc020000017227823 */ /* 0x040fe20000000022 */
[C---:B------:R-:W-:Y:S01]  /*2330*/  FFMA R35, R23.reuse, 0.5, R35 ;  /* 0x3f00000017237823 */ /* 0x040fe20000000023 */
[C---:B------:R-:W-:Y:S01]  /*2340*/  FADD R36, -R23.reuse, R36 ;  /* 0x0000002417247221 */ /* 0x040fe20000000100 */
[C---:B------:R-:W-:Y:S01]  /*2350*/  FADD R37, -R23.reuse, R37 ;  /* 0x0000002517257221 */ /* 0x040fe20000000100 */
[----:B------:R-:W-:Y:S01]  /*2360*/  FFMA R38, R23, -1.5, R38 ;  /* 0xbfc0000017267823 */ /* 0x000fe20000000026 */
[C---:B------:R-:W-:Y:S01]  /*2370*/  FADD R40, R32.reuse, R32 ;  /* 0x0000002020287221 */ /* 0x040fe20000000000 */
[C---:B------:R-:W-:Y:S01]  /*2380*/  FFMA R25, R32.reuse, 0.5, R25 ;  /* 0x3f00000020197823 */ /* 0x040fe20000000019 */
[----:B------:R-:W-:Y:S01]  /*2390*/  FFMA R57, R32, -1.5, R57 ;  /* 0xbfc0000020397823 */ /* 0x000fe20000000039 */
[----:B------:R-:W-:Y:S01]  /*23a0*/  FMUL R23, R16, -0.5 ;  /* 0xbf00000010177820 */ /* 0x000fe20000400000 */
[C---:B------:R-:W-:Y:S01]  /*23b0*/  FADD R32, R24.reuse, R24 ;  /* 0x0000001818207221 */ /* 0x040fe20000000000 */
[C---:B------:R-:W-:Y:S01]  /*23c0*/  FFMA R59, R24.reuse, -2.5, R59 ;  /* 0xc0200000183b7823 */ /* 0x040fe2000000003b */
[C---:B------:R-:W-:Y:S01]  /*23d0*/  FFMA R58, R24.reuse, 0.5, R58 ;  /* 0x3f000000183a7823 */ /* 0x040fe2000000003a */
[----:B------:R-:W-:Y:S01]  /*23e0*/  FFMA R28, R24, -1.5, R28 ;  /* 0xbfc00000181c7823 */ /* 0x000fe2000000001c */
[----:B------:R-:W-:Y:S01]  /*23f0*/  FADD R24, R16, R16 ;  /* 0x0000001010187221 */ /* 0x000fe20000000000 */
[----:B------:R-:W-:Y:S01]  /*2400*/  FADD R2, R2, -R33 ;  /* 0x8000002102027221 */ /* 0x000fe20000000000 */
[C---:B------:R-:W-:Y:S01]  /*2410*/  FADD R33, R23.reuse, R23 ;  /* 0x0000001717217221 */ /* 0x040fe20000000000 */
[C---:B------:R-:W-:Y:S01]  /*2420*/  FFMA R42, R23.reuse, -2.5, R42 ;  /* 0xc0200000172a7823 */ /* 0x040fe2000000002a */
[C---:B------:R-:W-:Y:S01]  /*2430*/  FFMA R41, R23.reuse, 0.5, R41 ;  /* 0x3f00000017297823 */ /* 0x040fe20000000029 */
[----:B------:R-:W-:Y:S01]  /*2440*/  FFMA R50, R23, -1.5, R50 ;  /* 0xbfc0000017327823 */ /* 0x000fe20000000032 */
[----:B------:R-:W-:Y:S01]  /*2450*/  FADD R57, R57, -R32 ;  /* 0x8000002039397221 */ /* 0x000fe20000000000 */
[----:B------:R-:W-:Y:S01]  /*2460*/  FMUL R23, R22, 2.5 ;  /* 0x4020000016177820 */ /* 0x000fe20000400000 */
[----:B------:R-:W-:Y:S01]  /*2470*/  FADD R32, R24, R24 ;  /* 0x0000001818207221 */ /* 0x000fe20000000000 */
[----:B------:R-:W-:-:S02]  /*2480*/  FADD R47, R47, -R40 ;  /* 0x800000282f2f7221 */ /* 0x000fc40000000000 */
[C---:B------:R-:W-:Y:S01]  /*2490*/  FFMA R34, R23.reuse, 0.5, R34 ;  /* 0x3f00000017227823 */ /* 0x040fe20000000022 */
[C---:B------:R-:W-:Y:S01]  /*24a0*/  FFMA R35, R23.reuse, 2.5, R35 ;  /* 0x4020000017237823 */ /* 0x040fe20000000023 */
[C---:B------:R-:W-:Y:S01]  /*24b0*/  FFMA R37, R23.reuse, -0.5, R37 ;  /* 0xbf00000017257823 */ /* 0x040fe20000000025 */
[----:B------:R-:W-:Y:S01]  /*24c0*/  FFMA R2, R23, 1.5, R2 ;  /* 0x3fc0000017027823 */ /* 0x000fe20000000002 */
[----:B------:R-:W-:Y:S01]  /*24d0*/  FADD R53, R53, -R32 ;  /* 0x8000002035357221 */ /* 0x000fe20000000000 */
[----:B------:R-:W-:Y:S01]  /*24e0*/  FADD R23, R23, R23 ;  /* 0x0000001717177221 */ /* 0x000fe20000000000 */
[----:B------:R-:W-:Y:S01]  /*24f0*/  FMUL R32, R22, -2 ;  /* 0xc000000016207820 */ /* 0x000fe20000400000 */
[----:B------:R-:W-:Y:S02]  /*2500*/  FADD R47, R24, R47 ;  /* 0x0000002f182f7221 */ /* 0x000fe40000000000 */
[----:B------:R-:W-:Y:S01]  /*2510*/  FADD R36, R36, R23 ;  /* 0x0000001724247221 */ /* 0x000fe20000000000 */
[----:B------:R-:W-:Y:S01]  /*2520*/  FADD R38, -R23, R38 ;  /* 0x0000002617267221 */ /* 0x000fe20000000100 */
[----:B------:R-:W-:Y:S01]  /*2530*/  FADD R23, R32, R32 ;  /* 0x0000002020177221 */ /* 0x000fe20000000000 */
[----:B------:R-:W-:-:S03]  /*2540*/  FADD R18, R18, -R33 ;  /* 0x8000002112127221 */ /* 0x000fc60000000000 */
[----:B------:R-:W-:Y:S01]  /*2550*/  FADD R47, R47, R23 ;  /* 0x000000172f2f7221 */ /* 0x000fe20000000000 */
[----:B------:R-:W-:Y:S01]  /*2560*/  FADD R28, -R23, R28 ;  /* 0x0000001c171c7221 */ /* 0x000fe20000000100 */
[----:B------:R-:W-:Y:S01]  /*2570*/  FMUL R23, R22, -0.5 ;  /* 0xbf00000016177820 */ /* 0x000fe20000400000 */
[C---:B------:R-:W-:Y:S01]  /*2580*/  FFMA R55, R24.reuse, -2.5, R55 ;  /* 0xc020000018377823 */ /* 0x040fe20000000037 */
[C---:B------:R-:W-:Y:S01]  /*2590*/  FFMA R39, R24.reuse, 0.5, R39 ;  /* 0x3f00000018277823 */ /* 0x040fe20000000027 */
[C---:B------:R-:W-:Y:S01]  /*25a0*/  FADD R43, -R24.reuse, R43 ;  /* 0x0000002b182b7221 */ /* 0x040fe20000000100 */
[C---:B------:R-:W-:Y:S01]  /*25b0*/  FADD R25, R24.reuse, R25 ;  /* 0x0000001918197221 */ /* 0x040fe20000000000 */
[C---:B------:R-:W-:Y:S01]  /*25c0*/  FADD R51, -R24.reuse, R51 ;  /* 0x0000003318337221 */ /* 0x040fe20000000100 */
[----:B------:R-:W-:Y:S01]  /*25d0*/  FFMA R48, R24, -1.5, R48 ;  /* 0xbfc0000018307823 */ /* 0x000fe20000000030 */
[----:B------:R-:W-:Y:S01]  /*25e0*/  FMUL R24, R22, 0.5 ;  /* 0x3f00000016187820 */ /* 0x000fe20000400000 */
[C---:B------:R-:W-:Y:S01]  /*25f0*/  FFMA R42, R23.reuse, 0.5, R42 ;  /* 0x3f000000172a7823 */ /* 0x040fe2000000002a */
[C---:B------:R-:W-:Y:S01]  /*2600*/  FFMA R41, R23.reuse, 2.5, R41 ;  /* 0x4020000017297823 */ /* 0x040fe20000000029 */
[C---:B------:R-:W-:Y:S01]  /*2610*/  FFMA R44, R23.reuse, -0.5, R44 ;  /* 0xbf000000172c7823 */ /* 0x040fe2000000002c */
[C---:B------:R-:W-:Y:S01]  /*2620*/  FFMA R18, R23.reuse, 1.5, R18 ;  /* 0x3fc0000017127823 */ /* 0x040fe20000000012 */
[----:B------:R-:W-:Y:S01]  /*2630*/  FADD R23, R23, R23 ;  /* 0x0000001717177221 */ /* 0x000fe20000000000 */
[C---:B------:R-:W-:Y:S01]  /*2640*/  FFMA R61, R24.reuse, 0.5, R61 ;  /* 0x3f000000183d7823 */ /* 0x040fe2000000003d */
[C---:B------:R-:W-:Y:S01]  /*2650*/  FFMA R0, R24.reuse, 2.5, R0 ;  /* 0x4020000018007823 */ /* 0x040fe20000000000 */
[C---:B------:R-:W-:Y:S01]  /*2660*/  FFMA R46, R24.reuse, -0.5, R46 ;  /* 0xbf000000182e7823 */ /* 0x040fe2000000002e */
[C---:B------:R-:W-:Y:S01]  /*2670*/  FFMA R27, R24.reuse, 1.5, R27 ;  /* 0x3fc00000181b7823 */ /* 0x040fe2000000001b */
[----:B------:R-:W-:Y:S01]  /*2680*/  FADD R24, R24, R24 ;  /* 0x0000001818187221 */ /* 0x000fe20000000000 */
[----:B------:R-:W-:Y:S01]  /*2690*/  FMUL R11, R11, 1.5 ;  /* 0x3fc000000b0b7820 */ /* 0x000fe20000400000 */
[----:B------:R-:W-:Y:S01]  /*26a0*/  FADD R52, R52, R23 ;  /* 0x0000001734347221 */ /* 0x000fe20000000000 */
[----:B------:R-:W-:Y:S01]  /*26b0*/  FADD R50, -R23, R50 ;  /* 0x0000003217327221 */ /* 0x000fe20000000100 */
[----:B------:R-:W-:Y:S01]  /*26c0*/  FMUL R23, R16, 1.5 ;  /* 0x3fc0000010177820 */ /* 0x000fe20000400000 */
[----:B------:R-:W-:Y:S01]  /*26d0*/  FADD R45, R45, R24 ;  /* 0x000000182d2d7221 */ /* 0x000fe20000000000 */
[----:B------:R-:W-:Y:S01]  /*26e0*/  FADD R26, -R24, R26 ;  /* 0x0000001a181a7221 */ /* 0x000fe20000000100 */
[----:B------:R-:W-:Y:S01]  /*26f0*/  FADD R24, R22, R22 ;  /* 0x0000001616187221 */ /* 0x000fe20000000000 */
[C---:B------:R-:W-:Y:S01]  /*2700*/  FADD R33, R11.reuse, R11 ;  /* 0x0000000b0b217221 */ /* 0x040fe20000000000 */
[----:B------:R-:W-:Y:S01]  /*2710*/  FFMA R29, R11, -1.5, R29 ;  /* 0xbfc000000b1d7823 */ /* 0x000fe2000000001d */
[----:B------:R-:W-:Y:S01]  /*2720*/  FADD R16, R23, R23 ;  /* 0x0000001717107221 */ /* 0x000fe20000000000 */
[C---:B------:R-:W-:Y:S01]  /*2730*/  FFMA R55, R24.reuse, 0.5, R55 ;  /* 0x3f00000018377823 */ /* 0x040fe20000000037 */
[C---:B------:R-:W-:Y:S01]  /*2740*/  FFMA R39, R24.reuse, 2.5, R39 ;  /* 0x4020000018277823 */ /* 0x040fe20000000027 */
[C---:B------:R-:W-:Y:S01]  /*2750*/  FFMA R43, R24.reuse, -0.5, R43 ;  /* 0xbf000000182b7823 */ /* 0x040fe2000000002b */
[----:B------:R-:W-:Y:S01]  /*2760*/  FFMA R53, R24, 1.5, R53 ;  /* 0x3fc0000018357823 */ /* 0x000fe20000000035 */
[----:B------:R-:W-:Y:S01]  /*2770*/  FADD R56, R56, -R33 ;  /* 0x8000002138387221 */ /* 0x000fe20000000000 */
[----:B------:R-:W-:Y:S01]  /*2780*/  FADD R24, R24, R24 ;  /* 0x0000001818187221 */ /* 0x000fe20000000000 */
[----:B------:R-:W-:Y:S01]  /*2790*/  FADD R33, R29, -R16 ;  /* 0x800000101d217221 */ /* 0x000fe20000000000 */
[----:B------:R-:W-:-:S02]  /*27a0*/  FMUL R29, R14, 0.5 ;  /* 0x3f0000000e1d7820 */ /* 0x000fc40000400000 */
[----:B------:R-:W-:Y:S01]  /*27b0*/  FADD R51, R51, R24 ;  /* 0x0000001833337221 */ /* 0x000fe20000000000 */
[----:B------:R-:W-:Y:S01]  /*27c0*/  FADD R48, -R24, R48 ;  /* 0x0000003018307221 */ /* 0x000fe20000000100 */
[----:B------:R-:W-:Y:S01]  /*27d0*/  FADD R24, R27, R29 ;  /* 0x0000001d1b187221 */ /* 0x000fe20000000000 */
[----:B------:R-:W-:Y:S01]  /*27e0*/  FMUL R27, R14, 2.5 ;  /* 0x402000000e1b7820 */ /* 0x000fe20000400000 */
[----:B------:R-:W-:Y:S01]  /*27f0*/  FMUL R16, R22, 1.5 ;  /* 0x3fc0000016107820 */ /* 0x000fe20000400000 */
[C---:B------:R-:W-:Y:S01]  /*2800*/  FFMA R59, R32.reuse, 0.5, R59 ;  /* 0x3f000000203b7823 */ /* 0x040fe2000000003b */
[C---:B------:R-:W-:Y:S01]  /*2810*/  FFMA R58, R32.reuse, 2.5, R58 ;  /* 0x40200000203a7823 */ /* 0x040fe2000000003a */
[C---:B------:R-:W-:Y:S01]  /*2820*/  FFMA R25, R32.reuse, -0.5, R25 ;  /* 0xbf00000020197823 */ /* 0x040fe20000000019 */
[----:B------:R-:W-:Y:S01]  /*2830*/  FFMA R57, R32, 1.5, R57 ;  /* 0x3fc0000020397823 */ /* 0x000fe20000000039 */
[----:B------:R-:W-:Y:S01]  /*2840*/  FADD R22, R14, R14 ;  /* 0x0000000e0e167221 */ /* 0x000fe20000000000 */
[----:B------:R-:W-:Y:S01]  /*2850*/  FADD R32, R2, R27 ;  /* 0x0000001b02207221 */ /* 0x000fe20000000000 */
[----:B------:R-:W-:Y:S01]  /*2860*/  FFMA R33, R16, 1.5, R33 ;  /* 0x3fc0000010217823 */ /* 0x000fe20000000021 */
[----:B------:R-:W-:Y:S01]  /*2870*/  FMUL R2, R14, 1.5 ;  /* 0x3fc000000e027820 */ /* 0x000fe20000400000 */
[----:B------:R-:W-:Y:S01]  /*2880*/  FADD R18, -R29, R18 ;  /* 0x000000121d127221 */ /* 0x000fe20000000100 */
[----:B------:R-:W-:Y:S01]  /*2890*/  FADD R60, -R22, R57 ;  /* 0x00000039163c7221 */ /* 0x000fe20000000100 */
[----:B------:R-:W-:Y:S01]  /*28a0*/  FADD R40, R53, R22 ;  /* 0x0000001635287221 */ /* 0x000fe20000000000 */
[----:B------:R-:W-:Y:S01]  /*28b0*/  FADD R33, R33, R2 ;  /* 0x0000000221217221 */ /* 0x000fe20000000000 */
[----:B------:R-:W-:Y:S01]  /*28c0*/  FADD R30, R11, R30 ;  /* 0x0000001e0b1e7221 */ /* 0x000fe20000000000 */
[--C-:B------:R-:W-:Y:S01]  /*28d0*/  FADD R24, R24, R21.reuse ;  /* 0x0000001518187221 */ /* 0x100fe20000000000 */
[--C-:B------:R-:W-:Y:S01]  /*28e0*/  FADD R18, R18, R21.reuse ;  /* 0x0000001512127221 */ /* 0x100fe20000000000 */
[--C-:B------:R-:W-:Y:S01]  /*28f0*/  FADD R32, R32, R21.reuse ;  /* 0x0000001520207221 */ /* 0x100fe20000000000 */
[----:B------:R-:W-:Y:S01]  /*2900*/  FFMA R60, R21, 1.5, R60 ;  /* 0x3fc00000153c7823 */ /* 0x000fe2000000003c */
[--C-:B------:R-:W-:Y:S01]  /*2910*/  FADD R40, R40, R21.reuse ;  /* 0x0000001528287221 */ /* 0x100fe20000000000 */
[----:B------:R-:W-:Y:S01]  /*2920*/  FADD R21, R33, R21 ;  /* 0x0000001521157221 */ /* 0x000fe20000000000 */
[C---:B------:R-:W-:Y:S01]  /*2930*/  FADD R31, -R11.reuse, R31 ;  /* 0x0000001f0b1f7221 */ /* 0x040fe20000000100 */
[----:B------:R-:W-:Y:S01]  /*2940*/  FFMA R54, R11, 0.5, R54 ;  /* 0x3f0000000b367823 */ /* 0x000fe20000000036 */
[C---:B------:R-:W-:Y:S01]  /*2950*/  FFMA R33, R23.reuse, -2.5, R30 ;  /* 0xc020000017217823 */ /* 0x040fe2000000001e */
[C---:B------:R-:W-:Y:S01]  /*2960*/  FADD R30, R16.reuse, R16 ;  /* 0x00000010101e7221 */ /* 0x040fe20000000000 */
[C---:B------:R-:W-:Y:S01]  /*2970*/  FADD R53, -R23.reuse, R56 ;  /* 0x0000003817357221 */ /* 0x040fe20000000100 */
[C---:B------:R-:W-:Y:S01]  /*2980*/  FFMA R31, R23.reuse, 0.5, R31 ;  /* 0x3f000000171f7823 */ /* 0x040fe2000000001f */
[----:B------:R-:W-:Y:S01]  /*2990*/  FADD R49, -R23, R54 ;  /* 0x0000003617317221 */ /* 0x000fe20000000100 */
[----:B------:R-:W-:Y:S01]  /*29a0*/  FADD R57, R29, R45 ;  /* 0x0000002d1d397221 */ /* 0x000fe20000000000 */
[----:B------:R-:W-:Y:S01]  /*29b0*/  FADD R45, R27, R36 ;  /* 0x000000241b2d7221 */ /* 0x000fe20000000000 */
[----:B------:R-:W-:Y:S01]  /*29c0*/  FADD R36, R53, R30 ;  /* 0x0000001e35247221 */ /* 0x000fe20000000000 */
[C---:B------:R-:W-:Y:S01]  /*29d0*/  FFMA R33, R16.reuse, 0.5, R33 ;  /* 0x3f00000010217823 */ /* 0x040fe20000000021 */
[C---:B------:R-:W-:Y:S01]  /*29e0*/  FFMA R31, R16.reuse, 2.5, R31 ;  /* 0x40200000101f7823 */ /* 0x040fe2000000001f */
[----:B------:R-:W-:Y:S01]  /*29f0*/  FFMA R49, R16, -0.5, R49 ;  /* 0xbf00000010317823 */ /* 0x000fe20000000031 */
[----:B------:R-:W-:Y:S01]  /*2a00*/  FADD R53, -R29, R52 ;  /* 0x000000341d357221 */ /* 0x000fe20000000100 */
[----:B------:R-:W-:Y:S01]  /*2a10*/  FADD R16, R7, R7 ;  /* 0x0000000707107221 */ /* 0x000fe20000000000 */
[----:B------:R-:W-:Y:S01]  /*2a20*/  FADD R52, R22, R51 ;  /* 0x0000003316347221 */ /* 0x000fe20000000000 */
[----:B------:R-:W-:-:S02]  /*2a30*/  FADD R51, R2, R36 ;  /* 0x0000002402337221 */ /* 0x000fc40000000000 */
[C---:B------:R-:W-:Y:S01]  /*2a40*/  FADD R36, -R16.reuse, R45 ;  /* 0x0000002d10247221 */ /* 0x040fe20000000100 */
[C---:B------:R-:W-:Y:S01]  /*2a50*/  FADD R57, -R16.reuse, R57 ;  /* 0x0000003910397221 */ /* 0x040fe20000000100 */
[C---:B------:R-:W-:Y:S01]  /*2a60*/  FADD R45, -R16.reuse, R52 ;  /* 0x00000034102d7221 */ /* 0x040fe20000000100 */
[----:B------:R-:W-:Y:S01]  /*2a70*/  FADD R53, -R16, R53 ;  /* 0x0000003510357221 */ /* 0x000fe20000000100 */
[----:B------:R-:W-:Y:S01]  /*2a80*/  FADD R51, R51, -R16 ;  /* 0x8000001033337221 */ /* 0x000fe20000000000 */
[C---:B------:R-:W-:Y:S01]  /*2a90*/  FADD R16, R29.reuse, R61 ;  /* 0x0000003d1d107221 */ /* 0x040fe20000000000 */
[C---:B------:R-:W-:Y:S01]  /*2aa0*/  FADD R0, R29.reuse, R0 ;  /* 0x000000001d007221 */ /* 0x040fe20000000000 */
[C---:B------:R-:W-:Y:S01]  /*2ab0*/  FADD R46, R29.reuse, R46 ;  /* 0x0000002e1d2e7221 */ /* 0x040fe20000000000 */
[C---:B------:R-:W-:Y:S01]  /*2ac0*/  FADD R42, -R29.reuse, R42 ;  /* 0x0000002a1d2a7221 */ /* 0x040fe20000000100 */
[C---:B------:R-:W-:Y:S01]  /*2ad0*/  FADD R52, -R29.reuse, R41 ;  /* 0x000000291d347221 */ /* 0x040fe20000000100 */
[C---:B------:R-:W-:Y:S01]  /*2ae0*/  FADD R44, -R29.reuse, R44 ;  /* 0x0000002c1d2c7221 */ /* 0x040fe20000000100 */
[----:B------:R-:W-:Y:S01]  /*2af0*/  FFMA R26, R29, 1.5, R26 ;  /* 0x3fc000001d1a7823 */ /* 0x000fe2000000001a */
[----:B------:R-:W-:Y:S01]  /*2b00*/  FMUL R29, R7, 1.5 ;  /* 0x3fc00000071d7820 */ /* 0x000fe20000400000 */
[----:B------:R-:W-:-:S03]  /*2b10*/  FADD R41, R20, R20 ;  /* 0x0000001414297221 */ /* 0x000fc60000000000 */
[C---:B------:R-:W-:Y:S01]  /*2b20*/  FADD R56, -R29.reuse, R24 ;  /* 0x000000181d387221 */ /* 0x040fe20000000100 */
[C---:B------:R-:W-:Y:S01]  /*2b30*/  FADD R32, -R29.reuse, R32 ;  /* 0x000000201d207221 */ /* 0x040fe20000000100 */
[C---:B------:R-:W-:Y:S01]  /*2b40*/  FADD R24, -R29.reuse, R18 ;  /* 0x000000121d187221 */ /* 0x040fe20000000100 */
[----:B------:R-:W-:Y:S02]  /*2b50*/  FADD R54, -R29, R40 ;  /* 0x000000281d367221 */ /* 0x000fe40000000100 */
[C---:B------:R-:W-:Y:S01]  /*2b60*/  FADD R40, -R41.reuse, R32 ;  /* 0x0000002029287221 */ /* 0x040fe20000000100 */
[C---:B------:R-:W-:Y:S01]  /*2b70*/  FADD R32, -R41.reuse, R24 ;  /* 0x0000001829207221 */ /* 0x040fe20000000100 */
[C---:B------:R-:W-:Y:S02]  /*2b80*/  FADD R24, -R41.reuse, R54 ;  /* 0x0000003629187221 */ /* 0x040fe40000000100 */
[----:B------:R-:W0:Y:S01]  /*2b90*/  S2R R54, SR_TID.X ;  /* 0x0000000000367919 */ /* 0x000e220000002100 */
[----:B------:R-:W-:Y:S01]  /*2ba0*/  FADD R18, -R41, R56 ;  /* 0x0000003829127221 */ /* 0x000fe20000000100 */
[----:B------:R-:W-:Y:S01]  /*2bb0*/  FADD R56, R21, -R29 ;  /* 0x8000001d15387221 */ /* 0x000fe20000000000 */
[----:B------:R-:W-:-:S03]  /*2bc0*/  FADD R34, R27, R34 ;  /* 0x000000221b227221 */ /* 0x000fc60000000000 */
[----:B------:R-:W-:Y:S01]  /*2bd0*/  FADD R21, R56, -R41 ;  /* 0x8000002938157221 */ /* 0x000fe20000000000 */
[--C-:B------:R-:W-:Y:S01]  /*2be0*/  FADD R41, R16, R7.reuse ;  /* 0x0000000710297221 */ /* 0x100fe20000000000 */
[--C-:B------:R-:W-:Y:S01]  /*2bf0*/  FADD R16, R34, R7.reuse ;  /* 0x0000000722107221 */ /* 0x100fe20000000000 */
[----:B------:R-:W-:-:S03]  /*2c00*/  FADD R61, R0, -R7 ;  /* 0x80000007003d7221 */ /* 0x000fc60000000000 */
[C---:B------:R-:W-:Y:S01]  /*2c10*/  FFMA R16, R20.reuse, -2.5, R16 ;  /* 0xc020000014107823 */ /* 0x040fe20000000010 */
[C---:B------:R-:W-:Y:S01]  /*2c20*/  FFMA R0, R20.reuse, -2.5, R41 ;  /* 0xc020000014007823 */ /* 0x040fe20000000029 */
[----:B------:R-:W-:Y:S01]  /*2c30*/  MOV R56, 0x4 ;  /* 0x0000000400387802 */ /* 0x000fe20000000f00 */
[----:B------:R-:W-:Y:S02]  /*2c40*/  FFMA R34, R20, 0.5, R61 ;  /* 0x3f00000014227823 */ /* 0x000fe4000000003d */
[----:B------:R-:W-:Y:S01]  /*2c50*/  FFMA R0, R19, 0.5, R0 ;  /* 0x3f00000013007823 */ /* 0x000fe20000000000 */
[----:B0-----:R-:W-:Y:S01]  /*2c60*/  LEA R17, R17, R54, 0x7 ;  /* 0x0000003611117211 */ /* 0x001fe200078e38ff */
[C---:B------:R-:W-:Y:S01]  /*2c70*/  FFMA R54, R19.reuse, 0.5, R16 ;  /* 0x3f00000013367823 */ /* 0x040fe20000000010 */
[----:B------:R-:W-:-:S03]  /*2c80*/  FFMA R34, R19, 2.5, R34 ;  /* 0x4020000013227823 */ /* 0x000fc60000000022 */
[----:B------:R-:W-:Y:S01]  /*2c90*/  IMAD.WIDE R16, R17, R56, c[0x0][0x160] ;  /* 0x0000580011107625 */ /* 0x000fe200078e0238 */
[--C-:B------:R-:W-:Y:S01]  /*2ca0*/  FADD R54, R54, R5.reuse ;  /* 0x0000000536367221 */ /* 0x100fe20000000000 */
[----:B------:R-:W-:Y:S01]  /*2cb0*/  FADD R41, R0, R5 ;  /* 0x0000000500297221 */ /* 0x000fe20000000000 */
[----:B------:R-:W-:Y:S01]  /*2cc0*/  FADD R31, R2, R31 ;  /* 0x0000001f021f7221 */ /* 0x000fe20000000000 */
[----:B------:R-:W-:Y:S01]  /*2cd0*/  FADD R61, R34, R5 ;  /* 0x00000005223d7221 */ /* 0x000fe20000000000 */
[C---:B------:R-:W-:Y:S01]  /*2ce0*/  FADD R35, R27.reuse, R35 ;  /* 0x000000231b237221 */ /* 0x040fe20000000000 */
[----:B------:R0:W-:Y:S01]  /*2cf0*/  STG.E [R16.64+0x9f400], R54 ;  /* 0x09f4003610007986 */ /* 0x0001e2000c101904 */
[C---:B------:R-:W-:Y:S01]  /*2d00*/  FADD R34, R27.reuse, R37 ;  /* 0x000000251b227221 */ /* 0x040fe20000000000 */
[----:B------:R-:W-:Y:S01]  /*2d10*/  FFMA R38, R27, 1.5, R38 ;  /* 0x3fc000001b267823 */ /* 0x000fe20000000026 */
[C---:B------:R-:W-:Y:S01]  /*2d20*/  FADD R56, R22.reuse, R39 ;  /* 0x0000002716387221 */ /* 0x040fe20000000000 */
[----:B------:R-:W-:Y:S01]  /*2d30*/  FADD R0, -R22, R47 ;  /* 0x0000002f16007221 */ /* 0x000fe20000000100 */
[----:B------:R-:W-:Y:S01]  /*2d40*/  FADD R27, R29, R29 ;  /* 0x0000001d1d1b7221 */ /* 0x000fe20000000000 */
[--C-:B------:R-:W-:Y:S01]  /*2d50*/  FADD R39, R42, R7.reuse ;  /* 0x000000072a277221 */ /* 0x100fe20000000000 */
[----:B------:R-:W-:Y:S01]  /*2d60*/  FADD R37, R52, -R7 ;  /* 0x8000000734257221 */ /* 0x000fe20000000000 */
[----:B------:R1:W-:Y:S01]  /*2d70*/  STG.E [R16.64+0x55c00], R41 ;  /* 0x055c002910007986 */ /* 0x0003e2000c101904 */
[----:B------:R-:W-:Y:S01]  /*2d80*/  FADD R43, R22, R43 ;  /* 0x0000002b162b7221 */ /* 0x000fe20000000000 */
[----:B------:R-:W-:Y:S01]  /*2d90*/  FADD R33, R2, R33 ;  /* 0x0000002102217221 */ /* 0x000fe20000000000 */
[----:B0-----:R-:W-:Y:S01]  /*2da0*/  FADD R54, R22, R55 ;  /* 0x0000003716367221 */ /* 0x001fe20000000000 */
[----:B------:R-:W-:Y:S01]  /*2db0*/  FADD R49, R2, R49 ;  /* 0x0000003102317221 */ /* 0x000fe20000000000 */
[--C-:B------:R-:W-:Y:S01]  /*2dc0*/  FADD R31, R31, -R7.reuse ;  /* 0x800000071f1f7221 */ /* 0x100fe20000000000 */
[----:B------:R0:W-:Y:S01]  /*2dd0*/  STG.E [R16.64+0x62000], R61 ;  /* 0x0620003d10007986 */ /* 0x0001e2000c101904 */
[----:B------:R-:W-:Y:S01]  /*2de0*/  FADD R55, R54, R7 ;  /* 0x0000000736377221 */ /* 0x000fe20000000000 */
[----:B------:R-:W-:Y:S01]  /*2df0*/  FADD R0, R0, -R27 ;  /* 0x8000001b00007221 */ /* 0x000fe20000000000 */
[C---:B------:R-:W-:Y:S01]  /*2e00*/  FFMA R54, R20.reuse, -2.5, R39 ;  /* 0xc020000014367823 */ /* 0x040fe20000000027 */
[----:B-1----:R-:W-:Y:S01]  /*2e10*/  FADD R41, R35, -R7 ;  /* 0x8000000723297221 */ /* 0x002fe20000000000 */
[C---:B------:R-:W-:Y:S01]  /*2e20*/  FFMA R35, R7.reuse, 0.5, R44 ;  /* 0x3f00000007237823 */ /* 0x040fe2000000002c */
[----:B------:R-:W-:Y:S01]  /*2e30*/  FFMA R44, R20, 0.5, R37 ;  /* 0x3f000000142c7823 */ /* 0x000fe20000000025 */
[C---:B------:R-:W-:Y:S01]  /*2e40*/  FFMA R27, R7.reuse, 0.5, R46 ;  /* 0x3f000000071b7823 */ /* 0x040fe2000000002e */
[C---:B------:R-:W-:Y:S01]  /*2e50*/  FFMA R47, R7.reuse, 0.5, R34 ;  /* 0x3f000000072f7823 */ /* 0x040fe20000000022 */
[----:B------:R-:W-:Y:S01]  /*2e60*/  FFMA R43, R7, 0.5, R43 ;  /* 0x3f000000072b7823 */ /* 0x000fe2000000002b */
[--C-:B------:R-:W-:Y:S01]  /*2e70*/  FADD R33, R33, R7.reuse ;  /* 0x0000000721217221 */ /* 0x100fe20000000000 */
[----:B0-----:R-:W-:Y:S01]  /*2e80*/  FADD R61, R56, -R7 ;  /* 0x80000007383d7221 */ /* 0x001fe20000000000 */
[----:B------:R-:W-:Y:S01]  /*2e90*/  FFMA R39, R7, 0.5, R49 ;  /* 0x3f00000007277823 */ /* 0x000fe20000000031 */
[C---:B------:R-:W-:Y:S01]  /*2ea0*/  FFMA R37, R20.reuse, 0.5, R31 ;  /* 0x3f00000014257823 */ /* 0x040fe2000000001f */
[C---:B------:R-:W-:Y:S01]  /*2eb0*/  FMUL R31, R20.reuse, 1.5 ;  /* 0x3fc00000141f7820 */ /* 0x040fe20000400000 */
[C---:B------:R-:W-:Y:S01]  /*2ec0*/  FFMA R42, R20.reuse, 0.5, R41 ;  /* 0x3f000000142a7823 */ /* 0x040fe20000000029 */
[--C-:B------:R-:W-:Y:S01]  /*2ed0*/  FADD R27, R27, -R20.reuse ;  /* 0x800000141b1b7221 */ /* 0x100fe20000000000 */
[--C-:B------:R-:W-:Y:S01]  /*2ee0*/  FADD R56, R47, -R20.reuse ;  /* 0x800000142f387221 */ /* 0x100fe20000000000 */
[C---:B------:R-:W-:Y:S01]  /*2ef0*/  FFMA R34, R20.reuse, -2.5, R55 ;  /* 0xc020000014227823 */ /* 0x040fe20000000037 */
[----:B------:R-:W-:Y:S01]  /*2f00*/  FFMA R46, R20, 0.5, R61 ;  /* 0x3f000000142e7823 */ /* 0x000fe2000000003d */
[--C-:B------:R-:W-:Y:S01]  /*2f10*/  FADD R52, R43, -R20.reuse ;  /* 0x800000142b347221 */ /* 0x100fe20000000000 */
[--C-:B------:R-:W-:Y:S01]  /*2f20*/  FADD R57, R57, -R20.reuse ;  /* 0x8000001439397221 */ /* 0x100fe20000000000 */
[--C-:B------:R-:W-:Y:S01]  /*2f30*/  FADD R36, R36, -R20.reuse ;  /* 0x8000001424247221 */ /* 0x100fe20000000000 */
[--C-:B------:R-:W-:Y:S01]  /*2f40*/  FADD R35, R35, -R20.reuse ;  /* 0x8000001423237221 */ /* 0x100fe20000000000 */
[--C-:B------:R-:W-:Y:S01]  /*2f50*/  FADD R45, R45, -R20.reuse ;  /* 0x800000142d2d7221 */ /* 0x100fe20000000000 */
[--C-:B------:R-:W-:Y:S01]  /*2f60*/  FADD R53, R53, -R20.reuse ;  /* 0x8000001435357221 */ /* 0x100fe20000000000 */
[----:B------:R-:W-:Y:S01]  /*2f70*/  FFMA R41, R20, -2.5, R33 ;  /* 0xc020000014297823 */ /* 0x000fe20000000021 */
[--C-:B------:R-:W-:Y:S01]  /*2f80*/  FADD R39, R39, -R20.reuse ;  /* 0x8000001427277221 */ /* 0x100fe20000000000 */
[----:B------:R-:W-:Y:S01]  /*2f90*/  FADD R51, R51, -R20 ;  /* 0x8000001433337221 */ /* 0x000fe20000000000 */
[----:B------:R-:W-:Y:S01]  /*2fa0*/  FFMA R33, R29, -1.5, R60 ;  /* 0xbfc000001d217823 */ /* 0x000fe2000000003c */
[----:B------:R-:W-:-:S04]  /*2fb0*/  FADD R20, R31, R31 ;  /* 0x0000001f1f147221 */ /* 0x000fc80000000000 */
[----:B------:R-:W-:Y:S01]  /*2fc0*/  FADD R33, R33, -R20 ;  /* 0x8000001421217221 */ /* 0x000fe20000000000 */
[C---:B------:R-:W-:Y:S01]  /*2fd0*/  FADD R20, R19.reuse, R19 ;  /* 0x0000001313147221 */ /* 0x040fe20000000000 */
[----:B------:R-:W-:-:S03]  /*2fe0*/  FFMA R34, R19, 0.5, R34 ;  /* 0x3f00000013227823 */ /* 0x000fc60000000022 */
[C---:B------:R-:W-:Y:S01]  /*2ff0*/  FADD R36, R20.reuse, R36 ;  /* 0x0000002414247221 */ /* 0x040fe20000000000 */
[C---:B------:R-:W-:Y:S01]  /*3000*/  FFMA R43, R19.reuse, 2.5, R42 ;  /* 0x40200000132b7823 */ /* 0x040fe2000000002a */
[----:B------:R-:W-:Y:S01]  /*3010*/  FADD R42, R20, R57 ;  /* 0x00000039142a7221 */ /* 0x000fe20000000000 */
[--C-:B------:R-:W-:Y:S01]  /*3020*/  FADD R57, R34, R5.reuse ;  /* 0x0000000522397221 */ /* 0x100fe20000000000 */
[----:B------:R-:W-:Y:S01]  /*3030*/  FADD R49, R36, R5 ;  /* 0x0000000524317221 */ /* 0x000fe20000000000 */
[C---:B------:R-:W-:Y:S01]  /*3040*/  FFMA R34, R19.reuse, 2.5, R44 ;  /* 0x4020000013227823 */ /* 0x040fe2000000002c */
[C---:B------:R-:W-:Y:S01]  /*3050*/  FFMA R36, R19.reuse, -0.5, R35 ;  /* 0xbf00000013247823 */ /* 0x040fe20000000023 */
[----:B------:R-:W-:Y:S01]  /*3060*/  FFMA R60, R19, -0.5, R27 ;  /* 0xbf000000133c7823 */ /* 0x000fe2000000001b */
[--C-:B------:R-:W-:Y:S01]  /*3070*/  FADD R27, R42, R5.reuse ;  /* 0x000000052a1b7221 */ /* 0x100fe20000000000 */
[----:B------:R0:W-:Y:S01]  /*3080*/  STG.E [R16.64+0xb7c00], R49 ;  /* 0x0b7c003110007986 */ /* 0x0001e2000c101904 */
[----:B------:R-:W-:Y:S01]  /*3090*/  FADD R35, R34, R5 ;  /* 0x0000000522237221 */ /* 0x000fe20000000000 */
[----:B------:R-:W-:Y:S01]  /*30a0*/  FADD R12, R11, R12 ;  /* 0x0000000c0b0c7221 */ /* 0x000fe20000000000 */
[C---:B------:R-:W-:Y:S01]  /*30b0*/  FFMA R56, R19.reuse, -0.5, R56 ;  /* 0xbf00000013387823 */ /* 0x040fe20000000038 */
[C---:B------:R-:W-:Y:S01]  /*30c0*/  FFMA R46, R19.reuse, 2.5, R46 ;  /* 0x40200000132e7823 */ /* 0x040fe2000000002e */
[C---:B------:R-:W-:Y:S01]  /*30d0*/  FFMA R52, R19.reuse, -0.5, R52 ;  /* 0xbf00000013347823 */ /* 0x040fe20000000034 */
[C---:B------:R-:W-:Y:S01]  /*30e0*/  FFMA R54, R19.reuse, 0.5, R54 ;  /* 0x3f00000013367823 */ /* 0x040fe20000000036 */
[C---:B------:R-:W-:Y:S01]  /*30f0*/  FFMA R34, R19.reuse, 0.5, R41 ;  /* 0x3f00000013227823 */ /* 0x040fe20000000029 */
[C---:B------:R-:W-:Y:S01]  /*3100*/  FFMA R42, R19.reuse, -0.5, R39 ;  /* 0xbf000000132a7823 */ /* 0x040fe20000000027 */
[----:B------:R-:W-:Y:S01]  /*3110*/  FMUL R11, R14, -2 ;  /* 0xc00000000e0b7820 */ /* 0x000fe20000400000 */
[----:B0-----:R-:W-:Y:S01]  /*3120*/  FADD R49, R36, R5 ;  /* 0x0000000524317221 */ /* 0x001fe20000000000 */
[C---:B------:R-:W-:Y:S01]  /*3130*/  FFMA R36, R19.reuse, 2.5, R37 ;  /* 0x4020000013247823 */ /* 0x040fe20000000025 */
[----:B------:R-:W-:Y:S01]  /*3140*/  FMUL R19, R19, 1.5 ;  /* 0x3fc0000013137820 */ /* 0x000fe20000400000 */
[----:B------:R-:W-:Y:S01]  /*3150*/  FFMA R28, R11, 1.5, R28 ;  /* 0x3fc000000b1c7823 */ /* 0x000fe2000000001c */
[----:B------:R-:W-:Y:S01]  /*3160*/  FFMA R23, R23, -1.5, R12 ;  /* 0xbfc0000017177823 */ /* 0x000fe2000000000c */
[----:B------:R-:W-:Y:S01]  /*3170*/  FMUL R11, R14, -0.5 ;  /* 0xbf0000000e0b7820 */ /* 0x000fe20000400000 */
[----:B------:R-:W-:Y:S01]  /*3180*/  FADD R18, R19, R18 ;  /* 0x0000001213127221 */ /* 0x000fe20000000000 */
[----:B------:R0:W-:Y:S01]  /*3190*/  STG.E [R16.64+0x6e400], R27 ;  /* 0x06e4001b10007986 */ /* 0x0001e2000c101904 */
[C---:B------:R-:W-:Y:S01]  /*31a0*/  FADD R12, -R22.reuse, R59 ;  /* 0x0000003b160c7221 */ /* 0x040fe20000000100 */
[C---:B------:R-:W-:Y:S01]  /*31b0*/  FADD R58, -R22.reuse, R58 ;  /* 0x0000003a163a7221 */ /* 0x040fe20000000100 */
[----:B------:R-:W-:Y:S01]  /*31c0*/  FADD R14, -R22, R25 ;  /* 0x00000019160e7221 */ /* 0x000fe20000000100 */
[----:B------:R-:W-:Y:S01]  /*31d0*/  FADD R37, R18, R5 ;  /* 0x0000000512257221 */ /* 0x000fe20000000000 */
[----:B------:R-:W-:Y:S01]  /*31e0*/  FFMA R50, R11, 1.5, R50 ;  /* 0x3fc000000b327823 */ /* 0x000fe20000000032 */
[----:B------:R-:W-:Y:S01]  /*31f0*/  FADD R23, -R30, R23 ;  /* 0x000000171e177221 */ /* 0x000fe20000000100 */
[----:B------:R-:W-:Y:S01]  /*3200*/  FADD R18, R21, R19 ;  /* 0x0000001315127221 */ /* 0x000fe20000000000 */
[----:B--2---:R-:W-:Y:S01]  /*3210*/  FADD R11, R15, R15 ;  /* 0x0000000f0f0b7221 */ /* 0x004fe20000000000 */
[----:B0-----:R-:W-:Y:S01]  /*3220*/  FADD R27, R52, R5 ;  /* 0x00000005341b7221 */ /* 0x001fe20000000000 */
[C---:B------:R-:W-:Y:S01]  /*3230*/  FADD R12, R29.reuse, R12 ;  /* 0x0000000c1d0c7221 */ /* 0x040fe20000000000 */
[C---:B------:R-:W-:Y:S01]  /*3240*/  FADD R58, -R29.reuse, R58 ;  /* 0x0000003a1d3a7221 */ /* 0x040fe20000000100 */
[----:B------:R-:W-:Y:S01]  /*3250*/  FFMA R14, R29, 0.5, R14 ;  /* 0x3f0000001d0e7823 */ /* 0x000fe2000000000e */
[----:B------:R-:W-:Y:S01]  /*3260*/  FFMA R48, R22, 1.5, R48 ;  /* 0x3fc0000016307823 */ /* 0x000fe20000000030 */
[----:B------:R0:W-:Y:S01]  /*3270*/  STG.E [R16.64+0x10d800], R27 ;  /* 0x10d8001b10007986 */ /* 0x0001e2000c101904 */
[----:B------:R-:W-:Y:S01]  /*3280*/  FFMA R2, R2, 1.5, R23 ;  /* 0x3fc0000002027823 */ /* 0x000fe20000000017 */
[--C-:B------:R-:W-:Y:S01]  /*3290*/  FADD R47, R43, R5.reuse ;  /* 0x000000052b2f7221 */ /* 0x100fe20000000000 */
[--C-:B------:R-:W-:Y:S01]  /*32a0*/  FADD R21, R18, R5.reuse ;  /* 0x0000000512157221 */ /* 0x100fe20000000000 */
[----:B------:R-:W-:Y:S01]  /*32b0*/  FADD R28, -R11, R28 ;  /* 0x0000001c0b1c7221 */ /* 0x000fe20000000100 */
[----:B------:R-:W-:Y:S01]  /*32c0*/  FFMA R26, R15, 0.5, R26 ;  /* 0x3f0000000f1a7823 */ /* 0x000fe2000000001a */
[--C-:B------:R-:W-:Y:S01]  /*32d0*/  FADD R43, R60, R5.reuse ;  /* 0x000000053c2b7221 */ /* 0x100fe20000000000 */
[----:B------:R-:W-:Y:S01]  /*32e0*/  FADD R32, R19, R32 ;  /* 0x0000002013207221 */ /* 0x000fe20000000000 */
[C---:B------:R-:W-:Y:S01]  /*32f0*/  FFMA R12, R31.reuse, -2.5, R12 ;  /* 0xc02000001f0c7823 */ /* 0x040fe2000000000c */
[C---:B------:R-:W-:Y:S01]  /*3300*/  FFMA R58, R31.reuse, 0.5, R58 ;  /* 0x3f0000001f3a7823 */ /* 0x040fe2000000003a */
[----:B------:R-:W-:Y:S01]  /*3310*/  FADD R14, -R31, R14 ;  /* 0x0000000e1f0e7221 */ /* 0x000fe20000000100 */
[----:B0-----:R-:W-:Y:S01]  /*3320*/  FADD R27, R34, R5 ;  /* 0x00000005221b7221 */ /* 0x001fe20000000000 */
[----:B------:R-:W-:Y:S01]  /*3330*/  FADD R48, R48, R11 ;  /* 0x0000000b30307221 */ /* 0x000fe20000000000 */
[C---:B------:R-:W-:Y:S01]  /*3340*/  FFMA R38, R15.reuse, 2.5, R38 ;  /* 0x402000000f267823 */ /* 0x040fe20000000026 */
[C---:B------:R-:W-:Y:S01]  /*3350*/  FFMA R50, R15.reuse, -0.5, R50 ;  /* 0xbf0000000f327823 */ /* 0x040fe20000000032 */
[----:B------:R-:W-:Y:S01]  /*3360*/  FFMA R2, R15, 1.5, R2 ;  /* 0x3fc000000f027823 */ /* 0x000fe20000000002 */
[----:B------:R-:W-:Y:S01]  /*3370*/  FADD R44, R20, R45 ;  /* 0x0000002d142c7221 */ /* 0x000fe20000000000 */
[----:B------:R-:W-:Y:S01]  /*3380*/  FADD R28, R29, R28 ;  /* 0x0000001c1d1c7221 */ /* 0x000fe20000000000 */
[----:B------:R-:W-:Y:S01]  /*3390*/  FADD R26, R26, R7 ;  /* 0x000000071a1a7221 */ /* 0x000fe20000000000 */
[----:B------:R-:W-:Y:S01]  /*33a0*/  FADD R45, R32, R5 ;  /* 0x00000005202d7221 */ /* 0x000fe20000000000 */
[----:B------:R0:W-:Y:S01]  /*33b0*/  STG.E [R16.64+0xc400], R27 ;  /* 0x00c4001b10007986 */ /* 0x0001e2000c101904 */
[C---:B------:R-:W-:Y:S01]  /*33c0*/  FADD R40, R19.reuse, R40 ;  /* 0x0000002813287221 */ /* 0x040fe20000000000 */
[C---:B------:R-:W-:Y:S01]  /*33d0*/  FADD R32, R19.reuse, R24 ;  /* 0x0000001813207221 */ /* 0x040fe20000000000 */
[C---:B------:R-:W-:Y:S01]  /*33e0*/  FFMA R25, R19.reuse, 2.5, R58 ;  /* 0x4020000013197823 */ /* 0x040fe2000000003a */
[----:B------:R1:W-:Y:S01]  /*33f0*/  STG.E [R16.64], R21 ;  /* 0x0000001510007986 */ /* 0x0003e2000c101904 */
[----:B------:R-:W-:Y:S01]  /*3400*/  FFMA R33, R19, 1.5, R33 ;  /* 0x3fc0000013217823 */ /* 0x000fe20000000021 */
[----:B------:R-:W-:Y:S01]  /*3410*/  FADD R0, -R31, R0 ;  /* 0x000000001f007221 */ /* 0x000fe20000000100 */
[--C-:B------:R-:W-:Y:S01]  /*3420*/  FADD R38, R38, R7.reuse ;  /* 0x0000000726267221 */ /* 0x100fe20000000000 */
[----:B------:R2:W-:Y:S01]  /*3430*/  STG.E [R16.64+0x7a800], R43 ;  /* 0x07a8002b10007986 */ /* 0x0005e2000c101904 */
[--C-:B------:R-:W-:Y:S01]  /*3440*/  FADD R48, R48, R7.reuse ;  /* 0x0000000730307221 */ /* 0x100fe20000000000 */
[--C-:B------:R-:W-:Y:S01]  /*3450*/  FADD R50, R50, R7.reuse ;  /* 0x0000000732327221 */ /* 0x100fe20000000000 */
[----:B------:R-:W-:Y:S01]  /*3460*/  FADD R2, R2, R7 ;  /* 0x0000000702027221 */ /* 0x000fe20000000000 */
[----:B0-----:R-:W-:Y:S01]  /*3470*/  FFMA R27, R19, -0.5, R14 ;  /* 0xbf000000131b7823 */ /* 0x001fe2000000000e */
[----:B------:R0:W-:Y:S01]  /*3480*/  STG.E [R16.64+0xab800], R47 ;  /* 0x0ab8002f10007986 */ /* 0x0001e2000c101904 */
[----:B------:R-:W-:Y:S01]  /*3490*/  FFMA R28, R31, -1.5, R28 ;  /* 0xbfc000001f1c7823 */ /* 0x000fe2000000001c */
[C---:B-1----:R-:W-:Y:S01]  /*34a0*/  FFMA R21, R19.reuse, 0.5, R12 ;  /* 0x3f00000013157823 */ /* 0x042fe2000000000c */
[----:B------:R-:W-:Y:S01]  /*34b0*/  FADD R19, R19, R19 ;  /* 0x0000001313137221 */ /* 0x000fe20000000000 */
[----:B------:R-:W-:Y:S01]  /*34c0*/  FADD R7, -R31, R26 ;  /* 0x0000001a1f077221 */ /* 0x000fe20000000100 */
[----:B--2---:R-:W-:-:S02]  /*34d0*/  FADD R43, R54, R5 ;  /* 0x00000005362b7221 */ /* 0x004fc40000000000 */
[----:B------:R-:W-:Y:S01]  /*34e0*/  FADD R23, R0, R19 ;  /* 0x0000001300177221 */ /* 0x000fe20000000000 */
[----:B0-----:R-:W-:Y:S01]  /*34f0*/  FADD R47, R46, R5 ;  /* 0x000000052e2f7221 */ /* 0x001fe20000000000 */
[C---:B------:R-:W-:Y:S01]  /*3500*/  FADD R46, R20.reuse, R53 ;  /* 0x00000035142e7221 */ /* 0x040fe20000000000 */
[----:B------:R0:W-:Y:S01]  /*3510*/  STG.E [R16.64+0x132400], R43 ;  /* 0x1324002b10007986 */ /* 0x0001e2000c101904 */
[----:B------:R-:W-:Y:S01]  /*3520*/  FADD R29, -R19, R28 ;  /* 0x0000001c131d7221 */ /* 0x000fe20000000100 */
[----:B------:R-:W-:Y:S01]  /*3530*/  FMUL R0, R5, 1.5 ;  /* 0x3fc0000005007820 */ /* 0x000fe20000400000 */
[----:B------:R-:W-:Y:S01]  /*3540*/  FADD R7, -R20, R7 ;  /* 0x0000000714077221 */ /* 0x000fe20000000100 */
[----:B------:R-:W-:Y:S01]  /*3550*/  FADD R39, R44, R5 ;  /* 0x000000052c277221 */ /* 0x000fe20000000000 */
[C---:B------:R-:W-:Y:S01]  /*3560*/  FADD R11, -R31.reuse, R38 ;  /* 0x000000261f0b7221 */ /* 0x040fe20000000100 */
[C---:B------:R-:W-:Y:S01]  /*3570*/  FADD R15, -R31.reuse, R48 ;  /* 0x000000301f0f7221 */ /* 0x040fe20000000100 */
[----:B------:R-:W-:Y:S01]  /*3580*/  FADD R19, -R31, R50 ;  /* 0x000000321f137221 */ /* 0x000fe20000000100 */
[----:B------:R-:W-:Y:S01]  /*3590*/  FADD R31, R2, -R31 ;  /* 0x8000001f021f7221 */ /* 0x000fe20000000000 */
[----:B------:R-:W-:Y:S01]  /*35a0*/  FADD R24, R51, R20 ;  /* 0x0000001433187221 */ /* 0x000fe20000000000 */
[----:B0-----:R-:W-:Y:S01]  /*35b0*/  FADD R43, R46, R5 ;  /* 0x000000052e2b7221 */ /* 0x001fe20000000000 */
[----:B------:R-:W-:Y:S01]  /*35c0*/  FADD R2, R0, R7 ;  /* 0x0000000700027221 */ /* 0x000fe20000000000 */
[C---:B------:R-:W-:Y:S01]  /*35d0*/  FADD R11, -R20.reuse, R11 ;  /* 0x0000000b140b7221 */ /* 0x040fe20000000100 */
[C---:B------:R-:W-:Y:S01]  /*35e0*/  FADD R15, -R20.reuse, R15 ;  /* 0x0000000f140f7221 */ /* 0x040fe20000000100 */
[C---:B------:R-:W-:Y:S01]  /*35f0*/  FADD R19, -R20.reuse, R19 ;  /* 0x0000001314137221 */ /* 0x040fe20000000100 */
[----:B------:R0:W-:Y:S01]  /*3600*/  STG.E [R16.64+0x13e800], R35 ;  /* 0x13e8002310007986 */ /* 0x0001e2000c101904 */
[----:B------:R-:W-:Y:S01]  /*3610*/  FADD R31, -R20, R31 ;  /* 0x0000001f141f7221 */ /* 0x000fe20000000100 */
[--C-:B------:R-:W-:Y:S01]  /*3620*/  FADD R55, R56, R5.reuse ;  /* 0x0000000538377221 */ /* 0x100fe20000000000 */
[----:B------:R-:W-:Y:S01]  /*3630*/  FADD R41, R40, R5 ;  /* 0x0000000528297221 */ /* 0x000fe20000000000 */
[----:B------:R1:W-:Y:S01]  /*3640*/  STG.E [R16.64+0x101400], R39 ;  /* 0x1014002710007986 */ /* 0x0003e2000c101904 */
[----:B------:R-:W-:-:S03]  /*3650*/  FADD R21, R0, R21 ;  /* 0x0000001500157221 */ /* 0x000fc60000000000 */
[----:B------:R2:W-:Y:S01]  /*3660*/  STG.E [R16.64+0x14ac00], R43 ;  /* 0x14ac002b10007986 */ /* 0x0005e2000c101904 */
[----:B------:R-:W-:-:S03]  /*3670*/  FADD R25, R0, R25 ;  /* 0x0000001900197221 */ /* 0x000fc60000000000 */
[----:B------:R5:W-:Y:S01]  /*3680*/  STG.E [R16.64+0x49800], R37 ;  /* 0x0498002510007986 */ /* 0x000be2000c101904 */
[----:B0-----:R-:W-:Y:S01]  /*3690*/  FADD R35, R36, R5 ;  /* 0x0000000524237221 */ /* 0x001fe20000000000 */
[----:B------:R-:W-:Y:S01]  /*36a0*/  FADD R23, R0, R23 ;  /* 0x0000001700177221 */ /* 0x000fe20000000000 */
[----:B-1----:R-:W-:Y:S01]  /*36b0*/  FADD R39, R42, R5 ;  /* 0x000000052a277221 */ /* 0x002fe20000000000 */
[C---:B------:R-:W-:Y:S01]  /*36c0*/  FADD R27, R0.reuse, R27 ;  /* 0x0000001b001b7221 */ /* 0x040fe20000000000 */
[----:B------:R-:W-:Y:S01]  /*36d0*/  FADD R12, R0, R11 ;  /* 0x0000000b000c7221 */ /* 0x000fe20000000000 */
[----:B--2---:R-:W-:Y:S01]  /*36e0*/  FADD R43, R32, R5 ;  /* 0x00000005202b7221 */ /* 0x004fe20000000000 */
[C---:B------:R-:W-:Y:S01]  /*36f0*/  FFMA R18, R0.reuse, 1.5, R29 ;  /* 0x3fc0000000127823 */ /* 0x040fe2000000001d */
[----:B------:R-:W-:Y:S01]  /*3700*/  FADD R33, R0, R33 ;  /* 0x0000002100217221 */ /* 0x000fe20000000000 */
[----:B-----5:R-:W-:Y:S01]  /*3710*/  FADD R37, R24, R5 ;  /* 0x0000000518257221 */ /* 0x020fe20000000000 */
[----:B---3--:R-:W-:Y:S01]  /*3720*/  FADD R5, R2, R13 ;  /* 0x0000000d02057221 */ /* 0x008fe20000000000 */
[C---:B------:R-:W-:Y:S01]  /*3730*/  FADD R2, R0.reuse, R15 ;  /* 0x0000000f00027221 */ /* 0x040fe20000000000 */
[----:B------:R-:W-:Y:S01]  /*3740*/  FADD R14, R0, R19 ;  /* 0x00000013000e7221 */ /* 0x000fe20000000000 */
[----:B------:R-:W-:Y:S01]  /*3750*/  FADD R0, R31, R0 ;  /* 0x000000001f007221 */ /* 0x000fe20000000000 */
[--C-:B------:R-:W-:Y:S01]  /*3760*/  FADD R7, R12, R13.reuse ;  /* 0x0000000d0c077221 */ /* 0x100fe20000000000 */
[----:B------:R-:W-:Y:S01]  /*3770*/  FFMA R19, R13, 1.5, R18 ;  /* 0x3fc000000d137823 */ /* 0x000fe20000000012 */
[--C-:B------:R-:W-:Y:S01]  /*3780*/  FADD R11, R2, R13.reuse ;  /* 0x0000000d020b7221 */ /* 0x100fe20000000000 */
[--C-:B------:R-:W-:Y:S01]  /*3790*/  FADD R15, R14, R13.reuse ;  /* 0x0000000d0e0f7221 */ /* 0x100fe20000000000 */
[----:B------:R-:W-:Y:S01]  /*37a0*/  FADD R13, R0, R13 ;  /* 0x0000000d000d7221 */ /* 0x000fe20000000000 */
[----:B----4-:R-:W-:Y:S01]  /*37b0*/  FADD R0, R10, R10 ;  /* 0x0000000a0a007221 */ /* 0x010fe20000000000 */
[----:B------:R-:W-:Y:S01]  /*37c0*/  FADD R33, R33, R6 ;  /* 0x0000000621217221 */ /* 0x000fe20000000000 */
[----:B------:R-:W-:-:S02]  /*37d0*/  FADD R14, R19, R10 ;  /* 0x0000000a130e7221 */ /* 0x000fc40000000000 */
[----:B------:R-:W-:Y:S01]  /*37e0*/  FADD R12, R23, -R0 ;  /* 0x80000000170c7221 */ /* 0x000fe20000000000 */
[--C-:B------:R-:W-:Y:S01]  /*37f0*/  FADD R0, R21, R10.reuse ;  /* 0x0000000a15007221 */ /* 0x100fe20000000000 */
[----:B------:R0:W-:Y:S01]  /*3800*/  STG.E [R16.64+0x86c00], R5 ;  /* 0x086c000510007986 */ /* 0x0001e2000c101904 */
[----:B------:R-:W-:Y:S01]  /*3810*/  FADD R2, R25, -R10 ;  /* 0x8000000a19027221 */ /* 0x000fe20000000000 */
[----:B------:R-:W-:Y:S01]  /*3820*/  FFMA R6, R10, 0.5, R27 ;  /* 0x3f0000000a067823 */ /* 0x000fe2000000001b */
[----:B------:R-:W-:Y:S01]  /*3830*/  FADD R12, R12, -R9 ;  /* 0x800000090c0c7221 */ /* 0x000fe20000000000 */
[----:B------:R1:W-:Y:S01]  /*3840*/  STG.E [R16.64+0x119c00], R11 ;  /* 0x119c000b10007986 */ /* 0x0003e2000c101904 */
[----:B------:R-:W-:Y:S01]  /*3850*/  FFMA R33, R10, -1.5, R33 ;  /* 0xbfc000000a217823 */ /* 0x000fe20000000021 */
[C---:B------:R-:W-:Y:S02]  /*3860*/  FFMA R14, R9.reuse, -1.5, R14 ;  /* 0xbfc00000090e7823 */ /* 0x040fe4000000000e */
[----:B------:R2:W-:Y:S01]  /*3870*/  STG.E [R16.64+0xd0400], R7 ;  /* 0x0d04000710007986 */ /* 0x0005e2000c101904 */
[C---:B0-----:R-:W-:Y:S01]  /*3880*/  FFMA R5, R9.reuse, -2.5, R0 ;  /* 0xc020000009057823 */ /* 0x041fe20000000000 */
[----:B------:R-:W-:-:S02]  /*3890*/  FADD R0, R9, R9 ;  /* 0x0000000909007221 */ /* 0x000fc40000000000 */
[----:B------:R0:W-:Y:S01]  /*38a0*/  STG.E [R16.64+0x3d400], R13 ;  /* 0x03d4000d10007986 */ /* 0x0001e2000c101904 */
[----:B-1----:R-:W-:Y:S01]  /*38b0*/  FADD R11, R8, R8 ;  /* 0x00000008080b7221 */ /* 0x002fe20000000000 */
[----:B------:R-:W-:Y:S01]  /*38c0*/  FADD R33, R33, -R0 ;  /* 0x8000000021217221 */ /* 0x000fe20000000000 */
[----:B--2---:R-:W-:Y:S01]  /*38d0*/  FFMA R7, R9, 0.5, R2 ;  /* 0x3f00000009077823 */ /* 0x004fe20000000002 */
[----:B0-----:R-:W-:Y:S01]  /*38e0*/  FADD R13, R6, -R9 ;  /* 0x80000009060d7221 */ /* 0x001fe20000000000 */
[----:B------:R-:W-:Y:S01]  /*38f0*/  FADD R9, R12, R11 ;  /* 0x0000000b0c097221 */ /* 0x000fe20000000000 */
[----:B------:R-:W-:Y:S01]  /*3900*/  FADD R11, -R11, R14 ;  /* 0x0000000e0b0b7221 */ /* 0x000fe20000000100 */
[C---:B------:R-:W-:Y:S01]  /*3910*/  FFMA R5, R8.reuse, 0.5, R5 ;  /* 0x3f00000008057823 */ /* 0x040fe20000000005 */
[C---:B------:R-:W-:Y:S01]  /*3920*/  FFMA R7, R8.reuse, 2.5, R7 ;  /* 0x4020000008077823 */ /* 0x040fe20000000007 */
[C---:B------:R-:W-:Y:S01]  /*3930*/  FFMA R13, R8.reuse, -0.5, R13 ;  /* 0xbf000000080d7823 */ /* 0x040fe2000000000d */
[----:B------:R-:W-:Y:S01]  /*3940*/  FFMA R33, R8, 1.5, R33 ;  /* 0x3fc0000008217823 */ /* 0x000fe20000000021 */
[----:B------:R-:W-:Y:S01]  /*3950*/  FFMA R0, R4, 1.5, R11 ;  /* 0x3fc0000004007823 */ /* 0x000fe2000000000b */
[--C-:B------:R-:W-:Y:S01]  /*3960*/  FADD R5, R5, R4.reuse ;  /* 0x0000000405057221 */ /* 0x100fe20000000000 */
[--C-:B------:R-:W-:Y:S01]  /*3970*/  FADD R7, R7, R4.reuse ;  /* 0x0000000407077221 */ /* 0x100fe20000000000 */
[--C-:B------:R-:W-:Y:S01]  /*3980*/  FADD R9, R9, R4.reuse ;  /* 0x0000000409097221 */ /* 0x100fe20000000000 */
[--C-:B------:R-:W-:Y:S01]  /*3990*/  FADD R13, R13, R4.reuse ;  /* 0x000000040d0d7221 */ /* 0x100fe20000000000 */
[----:B------:R-:W-:Y:S01]  /*39a0*/  FADD R33, R33, R4 ;  /* 0x0000000421217221 */ /* 0x000fe20000000000 */
        /* <DEDUP_REMOVED lines=19> */
.L_x_14:
        /* <DEDUP_REMOVED lines=10> */
.L_x_95:


//--------------------- .text.tvmgen_default_fused_nn_conv2d_add_kernel --------------------------
	.section	.text.tvmgen_default_fused_nn_conv2d_add_kernel,"ax",@progbits
	.sectionflags	@"SHF_BARRIERS=1"
	.sectioninfo	@"SHI_REGISTERS=40"
	.align	128
        .global         tvmgen_default_fused_nn_conv2d_add_kernel
        .type           tvmgen_default_fused_nn_conv2d_add_kernel,@function
        .size           tvmgen_default_fused_nn_conv2d_add_kernel,(.L_x_96 - tvmgen_default_fused_nn_conv2d_add_kernel)
        .other          tvmgen_default_fused_nn_conv2d_add_kernel,@"STO_CUDA_ENTRY STV_DEFAULT"
tvmgen_default_fused_nn_conv2d_add_kernel:
.text.tvmgen_default_fused_nn_conv2d_add_kernel:
[----:B------:R-:W-:Y:S02]  /*0000*/  MOV R1, c[0x0][0x28] ;  /* 0x00000a0000017a02 */ /* 0x000fe40000000f00 */
[----:B------:R-:W0:Y:S01]  /*0010*/  S2R R0, SR_TID.Z ;  /* 0x0000000000007919 */ /* 0x000e220000002300 */
[----:B------:R-:W-:Y:S01]  /*0020*/  MOV R33, RZ ;  /* 0x000000ff00217202 */ /* 0x000fe20000000f00 */
[----:B------:R-:W-:Y:S01]  /*0030*/  ULDC.64 UR4, c[0x0][0x118] ;  /* 0x0000460000047ab9 */ /* 0x000fe20000000a00 */
[----:B------:R-:W-:Y:S01]  /*0040*/  MOV R35, RZ ;  /* 0x000000ff00237202 */ /* 0x000fe20000000f00 */
[----:B------:R-:W0:Y:S01]  /*0050*/  S2R R3, SR_TID.X ;  /* 0x0000000000037919 */ /* 0x000e220000002100 */
[----:B------:R-:W-:Y:S02]  /*0060*/  MOV R31, RZ ;  /* 0x000000ff001f7202 */ /* 0x000fe40000000f00 */
[----:B------:R-:W-:Y:S01]  /*0070*/  MOV R37, RZ ;  /* 0x000000ff00257202 */ /* 0x000fe20000000f00 */
[----:B------:R-:W1:Y:S01]  /*0080*/  S2R R13, SR_CTAID.Z ;  /* 0x00000000000d7919 */ /* 0x000e620000002700 */
[--C-:B0-----:R-:W-:Y:S01]  /*0090*/  IMAD R28, R0, 0xe, R3.reuse ;  /* 0x0000000e001c7824 */ /* 0x101fe200078e0203 */
[----:B------:R-:W-:Y:S01]  /*00a0*/  SHF.R.S32.HI R5, RZ, 0x1, R3 ;  /* 0x00000001ff057819 */ /* 0x000fe20000011403 */
[C---:B------:R-:W-:Y:S01]  /*00b0*/  IMAD R24, R3.reuse, 0xc, RZ ;  /* 0x0000000c03187824 */ /* 0x040fe200078e02ff */
[----:B------:R-:W-:-:S02]  /*00c0*/  LEA R23, R3, R3, 0x1 ;  /* 0x0000000303177211 */ /* 0x000fc400078e08ff */
[----:B------:R-:W-:Y:S01]  /*00d0*/  SHF.L.U32 R28, R28, 0x1, RZ ;  /* 0x000000011c1c7819 */ /* 0x000fe200000006ff */
[----:B------:R-:W-:Y:S01]  /*00e0*/  IMAD R5, R0, 0x7, R5 ;  /* 0x0000000700057824 */ /* 0x000fe200078e0205 */
[----:B------:R-:W-:Y:S02]  /*00f0*/  LEA.HI.SX32 R6, R23, R0, 0x1b ;  /* 0x0000000017067211 */ /* 0x000fe400078fdaff */
[C---:B------:R-:W-:Y:S01]  /*0100*/  IADD3 R25, R28.reuse, 0x1, RZ ;  /* 0x000000011c197810 */ /* 0x040fe20007ffe0ff */
[----:B------:R-:W-:Y:S01]  /*0110*/  IMAD.HI R2, R28, 0x94f2095, RZ ;  /* 0x094f20951c027827 */ /* 0x000fe200078e02ff */
[----:B------:R-:W-:Y:S02]  /*0120*/  ISETP.GT.AND P3, PT, R5, 0xdb, PT ;  /* 0x000000db0500780c */ /* 0x000fe40003f64270 */
[----:B------:R-:W-:Y:S01]  /*0130*/  ISETP.GE.AND P0, PT, R6, 0x20, PT ;  /* 0x000000200600780c */ /* 0x000fe20003f06270 */
[----:B------:R-:W-:Y:S01]  /*0140*/  IMAD.HI R4, R25, 0x94f2095, RZ ;  /* 0x094f209519047827 */ /* 0x000fe200078e02ff */
[----:B------:R-:W-:-:S02]  /*0150*/  SHF.R.U32.HI R5, RZ, 0x1f, R2 ;  /* 0x0000001fff057819 */ /* 0x000fc40000011602 */
[----:B------:R-:W-:Y:S02]  /*0160*/  IADD3 R21, R23, 0x1, RZ ;  /* 0x0000000117157810 */ /* 0x000fe40007ffe0ff */
[CC--:B------:R-:W-:Y:S02]  /*0170*/  LEA.HI.SX32 R9, R2.reuse, R5.reuse, 0x1b ;  /* 0x0000000502097211 */ /* 0x0c0fe400078fdaff */
[----:B------:R-:W-:Y:S02]  /*0180*/  LEA.HI.SX32 R5, R2, R5, 0x1f ;  /* 0x0000000502057211 */ /* 0x000fe400078ffaff */
[----:B------:R-:W-:Y:S01]  /*0190*/  SHF.R.U32.HI R11, RZ, 0x1f, R4 ;  /* 0x0000001fff0b7819 */ /* 0x000fe20000011604 */
[--C-:B------:R-:W-:Y:S01]  /*01a0*/  IMAD R9, R9, -0x370, R28.reuse ;  /* 0xfffffc9009097824 */ /* 0x100fe200078e021c */
[----:B------:R-:W-:Y:S01]  /*01b0*/  LEA.HI.SX32 R8, R21, R0, 0x1b ;  /* 0x0000000015087211 */ /* 0x000fe200078fdaff */
[----:B------:R-:W-:Y:S01]  /*01c0*/  IMAD R28, R5, -0x37, R28 ;  /* 0xffffffc9051c7824 */ /* 0x000fe200078e021c */
[----:B------:R-:W-:Y:S01]  /*01d0*/  LEA.HI.SX32 R6, R4, R11, 0x1b ;  /* 0x0000000b04067211 */ /* 0x000fe200078fdaff */
[----:B------:R-:W-:Y:S01]  /*01e0*/  IMAD.HI R9, R9, 0x94f2095, RZ ;  /* 0x094f209509097827 */ /* 0x000fe200078e02ff */
[----:B------:R-:W-:-:S02]  /*01f0*/  IADD3 R7, R23, 0x2, RZ ;  /* 0x0000000217077810 */ /* 0x000fc40007ffe0ff */
[----:B------:R-:W-:Y:S01]  /*0200*/  ISETP.GE.AND P2, PT, R8, 0x20, PT ;  /* 0x000000200800780c */ /* 0x000fe20003f46270 */
[----:B------:R-:W-:Y:S01]  /*0210*/  IMAD R6, R6, -0x370, R25 ;  /* 0xfffffc9006067824 */ /* 0x000fe200078e0219 */
[----:B------:R-:W-:Y:S02]  /*0220*/  SHF.R.S32.HI R2, RZ, 0x1, R9 ;  /* 0x00000001ff027819 */ /* 0x000fe40000011409 */
[----:B------:R-:W-:Y:S01]  /*0230*/  LEA.HI.SX32 R8, R7, R0, 0x1b ;  /* 0x0000000007087211 */ /* 0x000fe200078fdaff */
[----:B------:R-:W-:Y:S01]  /*0240*/  IMAD.HI R6, R6, 0x94f2095, RZ ;  /* 0x094f209506067827 */ /* 0x000fe200078e02ff */
[----:B------:R-:W-:Y:S02]  /*0250*/  LEA.HI R29, R9, R2, RZ, 0x1 ;  /* 0x00000002091d7211 */ /* 0x000fe400078f08ff */
[----:B------:R-:W0:Y:S01]  /*0260*/  S2R R2, SR_CTAID.Y ;  /* 0x0000000000027919 */ /* 0x000e220000002600 */
[----:B------:R-:W-:Y:S02]  /*0270*/  LEA.HI.SX32 R4, R4, R11, 0x1f ;  /* 0x0000000b04047211 */ /* 0x000fe400078ffaff */
[----:B------:R-:W-:-:S02]  /*0280*/  ISETP.GE.AND P1, PT, R8, 0x20, PT ;  /* 0x000000200800780c */ /* 0x000fc40003f26270 */
[----:B------:R-:W-:Y:S01]  /*0290*/  SHF.R.S32.HI R11, RZ, 0x1, R6 ;  /* 0x00000001ff0b7819 */ /* 0x000fe20000011406 */
[----:B------:R-:W-:Y:S01]  /*02a0*/  IMAD R25, R4, -0x37, R25 ;  /* 0xffffffc904197824 */ /* 0x000fe200078e0219 */
[----:B------:R-:W-:Y:S02]  /*02b0*/  SHF.L.U32 R27, R3, 0x3, RZ ;  /* 0x00000003031b7819 */ /* 0x000fe400000006ff */
[----:B------:R-:W-:Y:S02]  /*02c0*/  SHF.L.U32 R22, R21, 0x2, RZ ;  /* 0x0000000215167819 */ /* 0x000fe400000006ff */
[----:B------:R-:W-:Y:S01]  /*02d0*/  SHF.L.U32 R20, R7, 0x2, RZ ;  /* 0x0000000207147819 */ /* 0x000fe200000006ff */
[----:B------:R-:W-:Y:S01]  /*02e0*/  IMAD R27, R0, 0x70, R27 ;  /* 0x00000070001b7824 */ /* 0x000fe200078e021b */
[----:B------:R-:W-:Y:S02]  /*02f0*/  LEA.HI R26, R6, R11, RZ, 0x1 ;  /* 0x0000000b061a7211 */ /* 0x000fe400078f08ff */
[----:B------:R-:W-:-:S02]  /*0300*/  LEA R30, R0, R23, 0x5 ;  /* 0x00000017001e7211 */ /* 0x000fc400078e28ff */
[C---:B------:R-:W-:Y:S02]  /*0310*/  ISETP.LT.AND P0, PT, R23.reuse, 0x20, !P0 ;  /* 0x000000201700780c */ /* 0x040fe40004701270 */
[C---:B------:R-:W-:Y:S02]  /*0320*/  ISETP.LT.AND P2, PT, R23.reuse, 0x1f, !P2 ;  /* 0x0000001f1700780c */ /* 0x040fe40005741270 */
[----:B------:R-:W-:Y:S02]  /*0330*/  ISETP.LT.AND P1, PT, R23, 0x1e, !P1 ;  /* 0x0000001e1700780c */ /* 0x000fe40004f21270 */
[----:B------:R-:W-:Y:S02]  /*0340*/  MOV R5, RZ ;  /* 0x000000ff00057202 */ /* 0x000fe40000000f00 */
[----:B-1----:R-:W-:Y:S02]  /*0350*/  LEA R4, R13, R0, 0x5 ;  /* 0x000000000d047211 */ /* 0x002fe400078e28ff */
[----:B------:R-:W-:-:S02]  /*0360*/  LEA R6, R0, 0xdc0, 0x6 ;  /* 0x00000dc000067811 */ /* 0x000fc400078e30ff */
[----:B------:R-:W-:Y:S02]  /*0370*/  LOP3.LUT R23, R23, 0xf, RZ, 0xc0, !PT ;  /* 0x0000000f17177812 */ /* 0x000fe400078ec0ff */
[----:B------:R-:W-:Y:S02]  /*0380*/  LOP3.LUT R24, R24, 0xffffffc0, RZ, 0xc0, !PT ;  /* 0xffffffc018187812 */ /* 0x000fe400078ec0ff */
[----:B------:R-:W-:Y:S02]  /*0390*/  LOP3.LUT R21, R21, 0xf, RZ, 0xc0, !PT ;  /* 0x0000000f15157812 */ /* 0x000fe400078ec0ff */
[----:B------:R-:W-:Y:S02]  /*03a0*/  LOP3.LUT R7, R7, 0xf, RZ, 0xc0, !PT ;  /* 0x0000000f07077812 */ /* 0x000fe400078ec0ff */
[----:B------:R-:W-:Y:S02]  /*03b0*/  LOP3.LUT R22, R22, 0xffffffc0, RZ, 0xc0, !PT ;  /* 0xffffffc016167812 */ /* 0x000fe400078ec0ff */
[----:B0-----:R-:W-:-:S02]  /*03c0*/  LOP3.LUT R20, R20, 0xffffffc0, RZ, 0xc0, !PT ;  /* 0xffffffc014147812 */ /* 0x001fc400078ec0ff */
.L_x_15:
[----:B------:R-:W-:Y:S01]  /*03d0*/  @!P3 IMAD R8, R5, 0x1c0, R2 ;  /* 0x000001c00508b824 */ /* 0x000fe200078e0202 */
[----:B------:R-:W-:Y:S01]  /*03e0*/  LEA R9, R4, R5, 0x3 ;  /* 0x0000000504097211 */ /* 0x000fe200078e18ff */
[----:B------:R-:W-:Y:S01]  /*03f0*/  BAR.SYNC.DEFER_BLOCKING 0x0 ;  /* 0x0000000000007b1d */ /* 0x000fe20000010000 */
[----:B------:R-:W-:Y:S01]  /*0400*/  @!P3 MOV R12, 0x4 ;  /* 0x00000004000cb802 */ /* 0x000fe20000000f00 */
[----:B------:R-:W-:Y:S01]  /*0410*/  @!P3 IMAD R8, R8, 0x70, RZ ;  /* 0x000000700808b824 */ /* 0x000fe200078e02ff */
[----:B------:R-:W-:-:S02]  /*0420*/  SHF.L.U32 R18, R9, 0x4, RZ ;  /* 0x0000000409127819 */ /* 0x000fc400000006ff */
[----:B------:R-:W-:Y:S02]  /*0430*/  @P1 MOV R19, 0x4 ;  /* 0x0000000400131802 */ /* 0x000fe40000000f00 */
[-C--:B------:R-:W-:Y:S02]  /*0440*/  @!P3 IADD3 R14, R28, R8.reuse, RZ ;  /* 0x000000081c0eb210 */ /* 0x080fe40007ffe0ff */
[----:B------:R-:W-:Y:S02]  /*0450*/  @!P3 IADD3 R13, R25, R8, RZ ;  /* 0x00000008190db210 */ /* 0x000fe40007ffe0ff */
[-C--:B------:R-:W-:Y:S01]  /*0460*/  @P0 IADD3 R11, R24, R18.reuse, R23 ;  /* 0x00000012180b0210 */ /* 0x080fe20007ffe017 */
[----:B------:R-:W-:Y:S01]  /*0470*/  @!P3 IMAD R15, R29, 0xc40, R14 ;  /* 0x00000c401d0fb824 */ /* 0x000fe200078e020e */
[-C--:B------:R-:W-:Y:S01]  /*0480*/  @P2 IADD3 R9, R22, R18.reuse, R21 ;  /* 0x0000001216092210 */ /* 0x080fe20007ffe015 */
[----:B------:R-:W-:Y:S01]  /*0490*/  @!P3 IMAD R13, R26, 0xc40, R13 ;  /* 0x00000c401a0db824 */ /* 0x000fe200078e020d */
[----:B------:R-:W-:Y:S01]  /*04a0*/  @P1 IADD3 R18, R20, R18, R7 ;  /* 0x0000001214121210 */ /* 0x000fe20007ffe007 */
[----:B------:R-:W-:Y:S01]  /*04b0*/  @!P3 IMAD.WIDE R14, R15, R12, c[0x0][0x168] ;  /* 0x00005a000f0eb625 */ /* 0x000fe200078e020c */
[----:B------:R-:W-:-:S02]  /*04c0*/  @P0 MOV R10, 0x4 ;  /* 0x00000004000a0802 */ /* 0x000fc40000000f00 */
[----:B------:R-:W-:Y:S01]  /*04d0*/  @P2 MOV R8, 0x4 ;  /* 0x0000000400082802 */ /* 0x000fe20000000f00 */
[----:B------:R-:W-:Y:S01]  /*04e0*/  @!P3 IMAD.WIDE R12, R13, R12, c[0x0][0x168] ;  /* 0x00005a000d0cb625 */ /* 0x000fe200078e020c */
[----:B------:R-:W2:Y:S03]  /*04f0*/  @!P3 LDG.E.CONSTANT R16, [R14.64] ;  /* 0x000000040e10b981 */ /* 0x000ea6000c1e9900 */
[----:B------:R-:W-:Y:S01]  /*0500*/  @P1 IMAD.WIDE R18, R18, R19, c[0x0][0x170] ;  /* 0x00005c0012121625 */ /* 0x000fe200078e0213 */
[----:B------:R-:W2:Y:S03]  /*0510*/  @!P3 LDG.E.CONSTANT R17, [R12.64] ;  /* 0x000000040c11b981 */ /* 0x000ea6000c1e9900 */
[----:B------:R-:W-:Y:S02]  /*0520*/  @P0 IMAD.WIDE R10, R11, R10, c[0x0][0x170] ;  /* 0x00005c000b0a0625 */ /* 0x000fe400078e020a */
[----:B------:R-:W3:Y:S02]  /*0530*/  @P1 LDG.E.CONSTANT R19, [R18.64] ;  /* 0x0000000412131981 */ /* 0x000ee4000c1e9900 */
[----:B------:R-:W-:-:S02]  /*0540*/  @P2 IMAD.WIDE R8, R9, R8, c[0x0][0x170] ;  /* 0x00005c0009082625 */ /* 0x000fc400078e0208 */
[----:B------:R-:W4:Y:S04]  /*0550*/  @P0 LDG.E.CONSTANT R32, [R10.64] ;  /* 0x000000040a200981 */ /* 0x000f28000c1e9900 */
[----:B------:R-:W5:Y:S04]  /*0560*/  @P2 LDG.E.CONSTANT R34, [R8.64] ;  /* 0x0000000408222981 */ /* 0x000f68000c1e9900 */
[----:B--2---:R-:W-:Y:S04]  /*0570*/  @!P3 STS.64 [R27], R16 ;  /* 0x000000101b00b388 */ /* 0x004fe80000000a00 */
[----:B---3--:R-:W-:Y:S04]  /*0580*/  @P1 STS [R30.X4+0xdc8], R19 ;  /* 0x000dc8131e001388 */ /* 0x008fe80000004800 */
[----:B----4-:R-:W-:Y:S04]  /*0590*/  @P0 STS [R30.X4+0xdc0], R32 ;  /* 0x000dc0201e000388 */ /* 0x010fe80000004800 */
[----:B-----5:R-:W-:Y:S04]  /*05a0*/  @P2 STS [R30.X4+0xdc4], R34 ;  /* 0x000dc4221e002388 */ /* 0x020fe80000004800 */
[----:B------:R-:W-:Y:S06]  /*05b0*/  BAR.SYNC.DEFER_BLOCKING 0x0 ;  /* 0x0000000000007b1d */ /* 0x000fec0000010000 */
[----:B------:R-:W-:Y:S04]  /*05c0*/  LDS R36, [R3.X8] ;  /* 0x0000000003247984 */ /* 0x000fe80000008800 */
[----:B------:R-:W0:Y:S04]  /*05d0*/  LDS.128 R12, [R6] ;  /* 0x00000000060c7984 */ /* 0x000e280000000c00 */
[----:B------:R-:W1:Y:S04]  /*05e0*/  LDS.128 R8, [R6+0x800] ;  /* 0x0008000006087984 */ /* 0x000e680000000c00 */
[----:B------:R-:W2:Y:S04]  /*05f0*/  LDS R32, [R3.X8+0x70] ;  /* 0x0000700003207984 */ /* 0x000ea80000008800 */
[----:B------:R-:W3:Y:S04]  /*0600*/  LDS R17, [R3.X8+0xdc] ;  /* 0x0000dc0003117984 */ /* 0x000ee80000008800 */
[----:B------:R-:W-:Y:S01]  /*0610*/  LDS R19, [R3.X8+0x228] ;  /* 0x0002280003137984 */ /* 0x000fe20000008800 */
[----:B0-----:R-:W-:-:S03]  /*0620*/  FFMA R18, R12, R36, R33 ;  /* 0x000000240c127223 */ /* 0x001fc60000000021 */
[----:B------:R-:W0:Y:S01]  /*0630*/  LDS R33, [R3.X8+0x14c] ;  /* 0x00014c0003217984 */ /* 0x000e220000008800 */
[----:B-1----:R-:W-:-:S03]  /*0640*/  FFMA R16, R36, R8, R31 ;  /* 0x0000000824107223 */ /* 0x002fc6000000001f */
[----:B------:R-:W1:Y:S01]  /*0650*/  LDS R31, [R3.X8+0x1b8] ;  /* 0x0001b800031f7984 */ /* 0x000e620000008800 */
[-C--:B--2---:R-:W-:Y:S01]  /*0660*/  FFMA R12, R12, R32.reuse, R35 ;  /* 0x000000200c0c7223 */ /* 0x084fe20000000023 */
[----:B------:R-:W-:Y:S02]  /*0670*/  FFMA R34, R8, R32, R37 ;  /* 0x0000002008227223 */ /* 0x000fe40000000025 */
[----:B------:R-:W2:Y:S04]  /*0680*/  LDS R32, [R3.X8+0x294] ;  /* 0x0002940003207984 */ /* 0x000ea80000008800 */
[----:B------:R-:W4:Y:S01]  /*0690*/  LDS R8, [R3.X8+0x304] ;  /* 0x0003040003087984 */ /* 0x000f220000008800 */
[C---:B---3--:R-:W-:Y:S01]  /*06a0*/  FFMA R18, R17.reuse, R13, R18 ;  /* 0x0000000d11127223 */ /* 0x048fe20000000012 */
[----:B------:R-:W-:Y:S01]  /*06b0*/  FFMA R17, R17, R9, R16 ;  /* 0x0000000911117223 */ /* 0x000fe20000000010 */
[C---:B0-----:R-:W-:Y:S01]  /*06c0*/  FFMA R12, R33.reuse, R13, R12 ;  /* 0x0000000d210c7223 */ /* 0x041fe2000000000c */
[----:B------:R-:W-:-:S02]  /*06d0*/  FFMA R9, R33, R9, R34 ;  /* 0x0000000921097223 */ /* 0x000fc40000000022 */
[----:B------:R-:W-:Y:S01]  /*06e0*/  LDS R33, [R3.X8+0x3e0] ;  /* 0x0003e00003217984 */ /* 0x000fe20000008800 */
[-C--:B------:R-:W-:Y:S01]  /*06f0*/  FFMA R13, R19, R14.reuse, R12 ;  /* 0x0000000e130d7223 */ /* 0x080fe2000000000c */
[C---:B-1----:R-:W-:Y:S01]  /*0700*/  FFMA R35, R31.reuse, R14, R18 ;  /* 0x0000000e1f237223 */ /* 0x042fe20000000012 */
[-C--:B------:R-:W-:Y:S01]  /*0710*/  FFMA R16, R31, R10.reuse, R17 ;  /* 0x0000000a1f107223 */ /* 0x080fe20000000011 */
[----:B------:R-:W-:Y:S02]  /*0720*/  FFMA R9, R19, R10, R9 ;  /* 0x0000000a13097223 */ /* 0x000fe40000000009 */
[C---:B--2---:R-:W-:Y:S01]  /*0730*/  FFMA R35, R32.reuse, R15, R35 ;  /* 0x0000000f20237223 */ /* 0x044fe20000000023 */
[----:B------:R-:W-:Y:S02]  /*0740*/  FFMA R31, R32, R11, R16 ;  /* 0x0000000b201f7223 */ /* 0x000fe40000000010 */
[----:B------:R-:W-:Y:S01]  /*0750*/  LDS R32, [R3.X8+0x370] ;  /* 0x0003700003207984 */ /* 0x000fe20000008800 */
[----:B----4-:R-:W-:-:S03]  /*0760*/  FFMA R10, R8, R15, R13 ;  /* 0x0000000f080a7223 */ /* 0x010fc6000000000d */
[----:B------:R-:W0:Y:S04]  /*0770*/  LDS.128 R12, [R6+0x10] ;  /* 0x00001000060c7984 */ /* 0x000e280000000c00 */
[----:B------:R-:W1:Y:S01]  /*0780*/  LDS.128 R16, [R6+0x810] ;  /* 0x0008100006107984 */ /* 0x000e620000000c00 */
[----:B------:R-:W-:-:S03]  /*0790*/  FFMA R11, R8, R11, R9 ;  /* 0x0000000b080b7223 */ /* 0x000fc60000000009 */
[----:B------:R-:W2:Y:S01]  /*07a0*/  LDS R9, [R3.X8+0x44c] ;  /* 0x00044c0003097984 */ /* 0x000ea20000008800 */
[C---:B0-----:R-:W-:Y:S01]  /*07b0*/  FFMA R8, R12.reuse, R32, R35 ;  /* 0x000000200c087223 */ /* 0x041fe20000000023 */
[-C--:B------:R-:W-:Y:S01]  /*07c0*/  FFMA R12, R12, R33.reuse, R10 ;  /* 0x000000210c0c7223 */ /* 0x080fe2000000000a */
[----:B-1----:R-:W-:Y:S01]  /*07d0*/  FFMA R34, R16, R33, R11 ;  /* 0x0000002110227223 */ /* 0x002fe2000000000b */
[----:B------:R-:W-:Y:S01]  /*07e0*/  FFMA R10, R32, R16, R31 ;  /* 0x00000010200a7223 */ /* 0x000fe2000000001f */
[----:B------:R-:W0:Y:S04]  /*07f0*/  LDS R33, [R3.X8+0x4bc] ;  /* 0x0004bc0003217984 */ /* 0x000e280000008800 */
[----:B------:R-:W1:Y:S04]  /*0800*/  LDS R31, [R3.X8+0x528] ;  /* 0x00052800031f7984 */ /* 0x000e680000008800 */
[----:B------:R-:W3:Y:S04]  /*0810*/  LDS R11, [R3.X8+0x598] ;  /* 0x00059800030b7984 */ /* 0x000ee80000008800 */
[----:B------:R-:W4:Y:S04]  /*0820*/  LDS R32, [R3.X8+0x604] ;  /* 0x0006040003207984 */ /* 0x000f280000008800 */
[----:B------:R-:W5:Y:S01]  /*0830*/  LDS R16, [R3.X8+0x674] ;  /* 0x0006740003107984 */ /* 0x000f620000008800 */
[C---:B--2---:R-:W-:Y:S01]  /*0840*/  FFMA R8, R9.reuse, R13, R8 ;  /* 0x0000000d09087223 */ /* 0x044fe20000000008 */
[----:B------:R-:W-:Y:S01]  /*0850*/  FFMA R9, R9, R17, R10 ;  /* 0x0000001109097223 */ /* 0x000fe2000000000a */
[C---:B0-----:R-:W-:Y:S01]  /*0860*/  FFMA R12, R33.reuse, R13, R12 ;  /* 0x0000000d210c7223 */ /* 0x041fe2000000000c */
[----:B------:R-:W-:Y:S01]  /*0870*/  FFMA R17, R33, R17, R34 ;  /* 0x0000001121117223 */ /* 0x000fe20000000022 */
[C---:B-1----:R-:W-:Y:S01]  /*0880*/  FFMA R35, R31.reuse, R14, R8 ;  /* 0x0000000e1f237223 */ /* 0x042fe20000000008 */
[----:B------:R-:W-:-:S02]  /*0890*/  FFMA R8, R31, R18, R9 ;  /* 0x000000121f087223 */ /* 0x000fc40000000009 */
[----:B------:R-:W-:Y:S01]  /*08a0*/  LDS R31, [R3.X8+0x750] ;  /* 0x00075000031f7984 */ /* 0x000fe20000008800 */
[C---:B---3--:R-:W-:Y:S01]  /*08b0*/  FFMA R9, R11.reuse, R14, R12 ;  /* 0x0000000e0b097223 */ /* 0x048fe2000000000c */
[----:B------:R-:W-:Y:S01]  /*08c0*/  FFMA R17, R11, R18, R17 ;  /* 0x000000120b117223 */ /* 0x000fe20000000011 */
[C---:B----4-:R-:W-:Y:S01]  /*08d0*/  FFMA R35, R32.reuse, R15, R35 ;  /* 0x0000000f20237223 */ /* 0x050fe20000000023 */
[----:B------:R-:W-:Y:S02]  /*08e0*/  FFMA R33, R32, R19, R8 ;  /* 0x0000001320217223 */ /* 0x000fe40000000008 */
[----:B------:R-:W-:Y:S01]  /*08f0*/  LDS R32, [R3.X8+0x6e0] ;  /* 0x0006e00003207984 */ /* 0x000fe20000008800 */
[----:B-----5:R-:W-:-:S03]  /*0900*/  FFMA R18, R16, R15, R9 ;  /* 0x0000000f10127223 */ /* 0x020fc60000000009 */
        /* <DEDUP_REMOVED lines=16> */
[----:B------:R-:W-:-:S02]  /*0a10*/  FFMA R34, R33, R13, R34 ;  /* 0x0000000d21227223 */ /* 0x000fc40000000022 */
[----:B------:R-:W-:Y:S01]  /*0a20*/  LDS R13, [R3.X8+0xac0] ;  /* 0x000ac000030d7984 */ /* 0x000fe20000008800 */
[C---:B-1----:R-:W-:Y:S01]  /*0a30*/  FFMA R33, R31.reuse, R10, R16 ;  /* 0x0000000a1f217223 */ /* 0x042fe20000000010 */
[----:B------:R-:W-:Y:S01]  /*0a40*/  FFMA R16, R31, R14, R17 ;  /* 0x0000000e1f107223 */ /* 0x000fe20000000011 */
        /* <DEDUP_REMOVED lines=9> */
[----:B------:R-:W2:Y:S04]  /*0ae0*/  LDS R15, [R3.X8+0xb2c] ;  /* 0x000b2c00030f7984 */ /* 0x000ea80000008800 */
[----:B------:R-:W-:Y:S01]  /*0af0*/  LDS R14, [R3.X8+0xce4] ;  /* 0x000ce400030e7984 */ /* 0x000fe20000008800 */
[C---:B0-----:R-:W-:Y:S01]  /*0b00*/  FFMA R12, R16.reuse, R32, R33 ;  /* 0x00000020100c7223 */ /* 0x041fe20000000021 */
[----:B------:R-:W-:Y:S02]  /*0b10*/  FFMA R16, R16, R13, R34 ;  /* 0x0000000d10107223 */ /* 0x000fe40000000022 */
[----:B------:R-:W-:Y:S01]  /*0b20*/  LDS R33, [R3.X8+0xc08] ;  /* 0x000c080003217984 */ /* 0x000fe20000008800 */
[----:B-1----:R-:W-:-:S03]  /*0b30*/  FFMA R32, R32, R8, R31 ;  /* 0x0000000820207223 */ /* 0x002fc6000000001f */
[----:B------:R-:W0:Y:S01]  /*0b40*/  LDS R31, [R3.X8+0xb9c] ;  /* 0x000b9c00031f7984 */ /* 0x000e220000008800 */
[----:B------:R-:W-:-:S03]  /*0b50*/  FFMA R34, R8, R13, R35 ;  /* 0x0000000d08227223 */ /* 0x000fc60000000023 */
[----:B------:R-:W1:Y:S04]  /*0b60*/  LDS R13, [R3.X8+0xc78] ;  /* 0x000c7800030d7984 */ /* 0x000e680000008800 */
[----:B------:R-:W3:Y:S01]  /*0b70*/  LDS R8, [R3.X8+0xd54] ;  /* 0x000d540003087984 */ /* 0x000ee20000008800 */
[----:B------:R-:W-:-:S04]  /*0b80*/  IADD3 R5, R5, 0x1, RZ ;  /* 0x0000000105057810 */ /* 0x000fc80007ffe0ff */
[----:B------:R-:W-:Y:S01]  /*0b90*/  ISETP.NE.AND P4, PT, R5, 0x4, PT ;  /* 0x000000040500780c */ /* 0x000fe20003f85270 */
[C---:B--2---:R-:W-:Y:S01]  /*0ba0*/  FFMA R12, R15.reuse, R17, R12 ;  /* 0x000000110f0c7223 */ /* 0x044fe2000000000c */
[----:B------:R-:W-:Y:S01]  /*0bb0*/  FFMA R15, R15, R9, R32 ;  /* 0x000000090f0f7223 */ /* 0x000fe20000000020 */
[C---:B0-----:R-:W-:Y:S01]  /*0bc0*/  FFMA R16, R31.reuse, R17, R16 ;  /* 0x000000111f107223 */ /* 0x041fe20000000010 */
[----:B------:R-:W-:Y:S01]  /*0bd0*/  FFMA R34, R31, R9, R34 ;  /* 0x000000091f227223 */ /* 0x000fe20000000022 */
[C---:B------:R-:W-:Y:S01]  /*0be0*/  FFMA R9, R33.reuse, R18, R12 ;  /* 0x0000001221097223 */ /* 0x040fe2000000000c */
[----:B------:R-:W-:Y:S01]  /*0bf0*/  FFMA R12, R33, R10, R15 ;  /* 0x0000000a210c7223 */ /* 0x000fe2000000000f */
[C---:B-1----:R-:W-:Y:S01]  /*0c00*/  FFMA R35, R13.reuse, R18, R16 ;  /* 0x000000120d237223 */ /* 0x042fe20000000010 */
[----:B------:R-:W-:Y:S01]  /*0c10*/  FFMA R34, R13, R10, R34 ;  /* 0x0000000a0d227223 */ /* 0x000fe20000000022 */
[C---:B------:R-:W-:Y:S01]  /*0c20*/  FFMA R33, R14.reuse, R19, R9 ;  /* 0x000000130e217223 */ /* 0x040fe20000000009 */
[----:B------:R-:W-:Y:S01]  /*0c30*/  FFMA R31, R14, R11, R12 ;  /* 0x0000000b0e1f7223 */ /* 0x000fe2000000000c */
[C---:B---3--:R-:W-:Y:S01]  /*0c40*/  FFMA R35, R8.reuse, R19, R35 ;  /* 0x0000001308237223 */ /* 0x048fe20000000023 */
[----:B------:R-:W-:Y:S01]  /*0c50*/  FFMA R37, R8, R11, R34 ;  /* 0x0000000b08257223 */ /* 0x000fe20000000022 */
[----:B------:R-:W-:Y:S05]  /*0c60*/  @P4 BRA `(.L_x_15) ;  /* 0xfffff76000004947 */ /* 0x000fea000383ffff */
[----:B------:R-:W0:Y:S01]  /*0c70*/  S2R R7, SR_CTAID.Z ;  /* 0x0000000000077919 */ /* 0x000e220000002700 */
[----:B------:R-:W-:-:S02]  /*0c80*/  MOV R9, 0x4 ;  /* 0x0000000400097802 */ /* 0x000fc40000000f00 */
[----:B0-----:R-:W-:-:S05]  /*0c90*/  LEA R4, R7, R0, 0x6 ;  /* 0x0000000007047211 */ /* 0x001fca00078e30ff */
[----:B------:R-:W-:-:S05]  /*0ca0*/  IMAD.WIDE R4, R4, R9, c[0x0][0x178] ;  /* 0x00005e0004047625 */ /* 0x000fca00078e0209 */
[----:B------:R-:W2:Y:S04]  /*0cb0*/  LDG.E.CONSTANT R6, [R4.64] ;  /* 0x0000000404067981 */ /* 0x000ea8000c1e9900 */
[----:B------:R-:W3:Y:S01]  /*0cc0*/  LDG.E.CONSTANT R8, [R4.64+0x80] ;  /* 0x0000800404087981 */ /* 0x000ee2000c1e9900 */
[----:B------:R-:W-:-:S04]  /*0cd0*/  IMAD R0, R0, 0x310, R3 ;  /* 0x0000031000007824 */ /* 0x000fc800078e0203 */
[----:B------:R-:W-:-:S04]  /*0ce0*/  IMAD R3, R7, 0xc400, R0 ;  /* 0x0000c40007037824 */ /* 0x000fc800078e0200 */
[----:B------:R-:W-:-:S04]  /*0cf0*/  IMAD R3, R2, 0x1c, R3 ;  /* 0x0000001c02037824 */ /* 0x000fc800078e0203 */
[----:B------:R-:W-:Y:S01]  /*0d00*/  IMAD.WIDE R2, R3, R9, c[0x0][0x160] ;  /* 0x0000580003027625 */ /* 0x000fe200078e0209 */
[--C-:B--2---:R-:W-:Y:S01]  /*0d10*/  FADD R33, R33, R6.reuse ;  /* 0x0000000621217221 */ /* 0x104fe20000000000 */
[----:B------:R-:W-:Y:S01]  /*0d20*/  FADD R35, R35, R6 ;  /* 0x0000000623237221 */ /* 0x000fe20000000000 */
[--C-:B---3--:R-:W-:Y:S01]  /*0d30*/  FADD R31, R31, R8.reuse ;  /* 0x000000081f1f7221 */ /* 0x108fe20000000000 */
[----:B------:R-:W-:Y:S02]  /*0d40*/  FADD R37, R37, R8 ;  /* 0x0000000825257221 */ /* 0x000fe40000000000 */
[----:B------:R-:W-:Y:S04]  /*0d50*/  STG.E [R2.64], R33 ;  /* 0x0000002102007986 */ /* 0x000fe8000c101904 */
[----:B------:R-:W-:Y:S04]  /*0d60*/  STG.E [R2.64+0x38], R35 ;  /* 0x0000382302007986 */ /* 0x000fe8000c101904 */
[----:B------:R-:W-:Y:S04]  /*0d70*/  STG.E [R2.64+0x18800], R31 ;  /* 0x0188001f02007986 */ /* 0x000fe8000c101904 */
[----:B------:R-:W-:Y:S01]  /*0d80*/  STG.E [R2.64+0x18838], R37 ;  /* 0x0188382502007986 */ /* 0x000fe2000c101904 */
[----:B------:R-:W-:Y:S05]  /*0d90*/  EXIT ;  /* 0x000000000000794d */ /* 0x000fea0003800000 */
.L_x_16:
        /* <DEDUP_REMOVED lines=14> */
.L_x_96:


//--------------------- .text.tvmgen_default_fused_nn_global_avg_pool2d_kernel_1 --------------------------
	.section	.text.tvmgen_default_fused_nn_global_avg_pool2d_kernel_1,"ax",@progbits
	.sectioninfo	@"SHI_REGISTERS=10"
	.align	128
        .global         tvmgen_default_fused_nn_global_avg_pool2d_kernel_1
        .type           tvmgen_default_fused_nn_global_avg_pool2d_kernel_1,@function
        .size           tvmgen_default_fused_nn_global_avg_pool2d_kernel_1,(.L_x_97 - tvmgen_default_fused_nn_global_avg_pool2d_kernel_1)
        .other          tvmgen_default_fused_nn_global_avg_pool2d_kernel_1,@"STO_CUDA_ENTRY STV_DEFAULT"
tvmgen_default_fused_nn_global_avg_pool2d_kernel_1:
.text.tvmgen_default_fused_nn_global_avg_pool2d_kernel_1:
[----:B------:R-:W-:Y:S02]  /*0000*/  MOV R1, c[0x0][0x28] ;  /* 0x00000a0000017a02 */ /* 0x000fe40000000f00 */
[----:B------:R-:W0:Y:S01]  /*0010*/  S2R R4, SR_TID.X ;  /* 0x0000000000047919 */ /* 0x000e220000002100 */
[----:B------:R-:W-:Y:S01]  /*0020*/  MOV R5, 0x4 ;  /* 0x0000000400057802 */ /* 0x000fe20000000f00 */
[----:B------:R-:W-:-:S04]  /*0030*/  ULDC.64 UR4, c[0x0][0x118] ;  /* 0x0000460000047ab9 */ /* 0x000fc80000000a00 */
[----:B0-----:R-:W-:-:S06]  /*0040*/  IMAD.WIDE R2, R4, R5, c[0x0][0x168] ;  /* 0x00005a0004027625 */ /* 0x001fcc00078e0205 */
[----:B------:R-:W2:Y:S01]  /*0050*/  LDG.E.CONSTANT R2, [R2.64] ;  /* 0x0000000402027981 */ /* 0x000ea2000c1e9900 */
[----:B------:R-:W-:Y:S01]  /*0060*/  IMAD.WIDE R4, R4, R5, c[0x0][0x160] ;  /* 0x0000580004047625 */ /* 0x000fe200078e0205 */
[----:B--2---:R-:W-:-:S05]  /*0070*/  FMUL R7, R2, 0.020408159121870994568 ;  /* 0x3ca72f0302077820 */ /* 0x004fca0000400000 */
[----:B------:R-:W-:Y:S01]  /*0080*/  STG.E [R4.64], R7 ;  /* 0x0000000704007986 */ /* 0x000fe2000c101904 */
[----:B------:R-:W-:Y:S05]  /*0090*/  EXIT ;  /* 0x000000000000794d */ /* 0x000fea0003800000 */
.L_x_17:
        /* <DEDUP_REMOVED lines=14> */
.L_x_97:


//--------------------- .text.tvmgen_default_fused_nn_contrib_conv2d_winograd_without_weight_transform_add_nn_relu_3_kernel --------------------------
	.section	.text.tvmgen_default_fused_nn_contrib_conv2d_winograd_without_weight_transform_add_nn_relu_3_kernel,"ax",@progbits
	.sectioninfo	@"SHI_REGISTERS=28"
	.align	128
        .global         tvmgen_default_fused_nn_contrib_conv2d_winograd_without_weight_transform_add_nn_relu_3_kernel
        .type           tvmgen_default_fused_nn_contrib_conv2d_winograd_without_weight_transform_add_nn_relu_3_kernel,@function
        .size           tvmgen_default_fused_nn_contrib_conv2d_winograd_without_weight_transform_add_nn_relu_3_kernel,(.L_x_98 - tvmgen_default_fused_nn_contrib_conv2d_winograd_without_weight_transform_add_nn_relu_3_kernel)
        .other          tvmgen_default_fused_nn_contrib_conv2d_winograd_without_weight_transform_add_nn_relu_3_kernel,@"STO_CUDA_ENTRY STV_DEFAULT"
tvmgen_default_fused_nn_contrib_conv2d_winograd_without_weight_transform_add_nn_relu_3_kernel:
.text.tvmgen_default_fused_nn_contrib_conv2d_winograd_without_weight_transform_add_nn_relu_3_kernel:
[----:B------:R-:W-:Y:S02]  /*0000*/  MOV R1, c[0x0][0x28] ;  /* 0x00000a0000017a02 */ /* 0x000fe40000000f00 */
[----:B------:R-:W0:Y:S01]  /*0010*/  S2R R21, SR_TID.X ;  /* 0x0000000000157919 */ /* 0x000e220000002100 */
[----:B------:R-:W-:Y:S01]  /*0020*/  MOV R23, 0x4 ;  /* 0x0000000400177802 */ /* 0x000fe20000000f00 */
[----:B------:R-:W-:Y:S01]  /*0030*/  ULDC.64 UR4, c[0x0][0x118] ;  /* 0x0000460000047ab9 */ /* 0x000fe20000000a00 */
[----:B------:R-:W-:Y:S01]  /*0040*/  MOV R20, RZ ;  /* 0x000000ff00147202 */ /* 0x000fe20000000f00 */
[----:B------:R-:W1:Y:S01]  /*0050*/  S2R R22, SR_CTAID.X ;  /* 0x0000000000167919 */ /* 0x000e620000002500 */
[----:B------:R-:W-:Y:S01]  /*0060*/  CS2R R16, SRZ ;  /* 0x0000000000107805 */ /* 0x000fe2000001ff00 */
[----:B------:R-:W-:Y:S01]  /*0070*/  CS2R R18, SRZ ;  /* 0x0000000000127805 */ /* 0x000fe2000001ff00 */
[----:B0-----:R-:W-:Y:S02]  /*0080*/  SHF.R.S32.HI R0, RZ, 0x4, R21 ;  /* 0x00000004ff007819 */ /* 0x001fe40000011415 */
[----:B------:R-:W-:Y:S02]  /*0090*/  LOP3.LUT R5, R21, 0xc, RZ, 0xc0, !PT ;  /* 0x0000000c15057812 */ /* 0x000fe400078ec0ff */
[----:B-1----:R-:W-:-:S02]  /*00a0*/  LEA R4, R22, R0, 0x3 ;  /* 0x0000000016047211 */ /* 0x002fc400078e18ff */
[C---:B------:R-:W-:Y:S02]  /*00b0*/  SHF.L.U32 R0, R21.reuse, 0x1, RZ ;  /* 0x0000000115007819 */ /* 0x040fe400000006ff */
[C---:B------:R-:W-:Y:S01]  /*00c0*/  LOP3.LUT P2, RZ, R21.reuse, 0xc, RZ, 0xc0, !PT ;  /* 0x0000000c15ff7812 */ /* 0x040fe2000784c0ff */
[----:B------:R-:W-:Y:S01]  /*00d0*/  IMAD R4, R4, 0x31, RZ ;  /* 0x0000003104047824 */ /* 0x000fe200078e02ff */
[----:B------:R-:W-:Y:S02]  /*00e0*/  LOP3.LUT R3, R0, 0x6, RZ, 0xc0, !PT ;  /* 0x0000000600037812 */ /* 0x000fe400078ec0ff */
[----:B------:R-:W-:Y:S02]  /*00f0*/  SHF.R.U32.HI R0, RZ, 0x2, R5 ;  /* 0x00000002ff007819 */ /* 0x000fe40000011605 */
[----:B------:R-:W-:Y:S02]  /*0100*/  IADD3 R3, R4, -0x8, R3 ;  /* 0xfffffff804037810 */ /* 0x000fe40007ffe003 */
[----:B------:R-:W-:-:S02]  /*0110*/  LOP3.LUT P3, RZ, R21, 0x3, RZ, 0xc0, !PT ;  /* 0x0000000315ff7812 */ /* 0x000fc4000786c0ff */
[----:B------:R-:W-:Y:S01]  /*0120*/  LOP3.LUT R2, R21, 0x3, RZ, 0xc0, !PT ;  /* 0x0000000315027812 */ /* 0x000fe200078ec0ff */
[----:B------:R-:W-:Y:S01]  /*0130*/  IMAD R3, R0, 0xe, R3 ;  /* 0x0000000e00037824 */ /* 0x000fe200078e0203 */
[----:B------:R-:W-:Y:S02]  /*0140*/  PLOP3.LUT P1, PT, P2, P3, PT, 0x2a, 0x0 ;  /* 0x000000000000781c */ /* 0x000fe40001726572 */
[----:B------:R-:W-:Y:S02]  /*0150*/  IADD3 R2, R2, 0x1, RZ ;  /* 0x0000000102027810 */ /* 0x000fe40007ffe0ff */
[----:B------:R-:W-:Y:S02]  /*0160*/  IADD3 R3, R3, 0x8, RZ ;  /* 0x0000000803037810 */ /* 0x000fe40007ffe0ff */
[----:B------:R-:W-:Y:S02]  /*0170*/  ISETP.NE.AND P0, PT, R5, RZ, PT ;  /* 0x000000ff0500720c */ /* 0x000fe40003f05270 */
[----:B------:R-:W-:Y:S01]  /*0180*/  IADD3 R5, R0, 0x1, RZ ;  /* 0x0000000100057810 */ /* 0x000fe20007ffe0ff */
[----:B------:R-:W-:Y:S01]  /*0190*/  IMAD.WIDE R14, R3, R23, c[0x0][0x168] ;  /* 0x00005a00030e7625 */ /* 0x000fe200078e0217 */
[----:B------:R-:W-:-:S02]  /*01a0*/  ISETP.GT.U32.AND P5, PT, R2, 0x3, PT ;  /* 0x000000030200780c */ /* 0x000fc40003fa4070 */
[----:B------:R-:W-:Y:S02]  /*01b0*/  ISETP.LT.U32.AND P0, PT, R2, 0x4, P0 ;  /* 0x000000040200780c */ /* 0x000fe40000701070 */
[C---:B------:R-:W-:Y:S01]  /*01c0*/  ISETP.GT.U32.OR P6, PT, R5.reuse, 0x3, !P3 ;  /* 0x000000030500780c */ /* 0x040fe20005fc4470 */
[----:B------:R-:W2:Y:S01]  /*01d0*/  @!P1 LDG.E.CONSTANT R3, [R14.64+-0x20] ;  /* 0xffffe0040e039981 */ /* 0x000ea2000c1e9900 */
[----:B------:R-:W-:Y:S02]  /*01e0*/  MOV R0, RZ ;  /* 0x000000ff00007202 */ /* 0x000fe40000000f00 */
[----:B------:R-:W-:Y:S01]  /*01f0*/  LOP3.LUT P4, RZ, R5, 0x4, R2, 0xc8, !PT ;  /* 0x0000000405ff7812 */ /* 0x000fe2000788c802 */
[----:B------:R-:W3:Y:S01]  /*0200*/  @P3 LDG.E.CONSTANT R20, [R14.64+-0x4] ;  /* 0xfffffc040e143981 */ /* 0x000ee2000c1e9900 */
[----:B------:R-:W-:-:S03]  /*0210*/  CS2R R12, SRZ ;  /* 0x00000000000c7805 */ /* 0x000fc6000001ff00 */
[----:B------:R-:W4:Y:S01]  /*0220*/  @P2 LDG.E.CONSTANT R17, [R14.64+-0x1c] ;  /* 0xffffe4040e112981 */ /* 0x000f22000c1e9900 */
[----:B------:R-:W-:Y:S01]  /*0230*/  ISETP.GT.U32.AND P2, PT, R5, 0x3, PT ;  /* 0x000000030500780c */ /* 0x000fe20003f44070 */
[----:B------:R-:W-:Y:S02]  /*0240*/  CS2R R8, SRZ ;  /* 0x0000000000087805 */ /* 0x000fe4000001ff00 */
[----:B------:R-:W5:Y:S01]  /*0250*/  @!P5 LDG.E.CONSTANT R0, [R14.64+0x4] ;  /* 0x000004040e00d981 */ /* 0x000f62000c1e9900 */
[----:B------:R-:W-:-:S03]  /*0260*/  CS2R R10, SRZ ;  /* 0x00000000000a7805 */ /* 0x000fc6000001ff00 */
[----:B------:R-:W5:Y:S04]  /*0270*/  @P0 LDG.E.CONSTANT R19, [R14.64+-0x18] ;  /* 0xffffe8040e130981 */ /* 0x000f68000c1e9900 */
[----:B------:R-:W5:Y:S04]  /*0280*/  @!P6 LDG.E.CONSTANT R13, [R14.64+0x18] ;  /* 0x000018040e0de981 */ /* 0x000f68000c1e9900 */
[----:B------:R0:W5:Y:S01]  /*0290*/  @!P4 LDG.E.CONSTANT R9, [R14.64+0x20] ;  /* 0x000020040e09c981 */ /* 0x000162000c1e9900 */
[----:B------:R-:W-:-:S03]  /*02a0*/  MOV R5, RZ ;  /* 0x000000ff00057202 */ /* 0x000fc60000000f00 */
[----:B------:R0:W5:Y:S01]  /*02b0*/  @P0 LDG.E.CONSTANT R16, [R14.64+-0x14] ;  /* 0xffffec040e100981 */ /* 0x000162000c1e9900 */
[----:B------:R-:W-:-:S03]  /*02c0*/  CS2R R6, SRZ ;  /* 0x0000000000067805 */ /* 0x000fc6000001ff00 */
[----:B------:R0:W5:Y:S04]  /*02d0*/  @!P2 LDG.E.CONSTANT R11, [R14.64+0x1c] ;  /* 0x00001c040e0ba981 */ /* 0x000168000c1e9900 */
[----:B------:R0:W5:Y:S04]  /*02e0*/  LDG.E.CONSTANT R4, [R14.64] ;  /* 0x000000040e047981 */ /* 0x000168000c1e9900 */
[----:B------:R0:W5:Y:S04]  /*02f0*/  @!P6 LDG.E.CONSTANT R12, [R14.64+0x34] ;  /* 0x000034040e0ce981 */ /* 0x000168000c1e9900 */
[----:B------:R0:W5:Y:S04]  /*0300*/  @!P4 LDG.E.CONSTANT R5, [R14.64+0x24] ;  /* 0x000024040e05c981 */ /* 0x000168000c1e9900 */
[----:B------:R0:W5:Y:S04]  /*0310*/  @!P5 LDG.E.CONSTANT R7, [R14.64+0x8] ;  /* 0x000008040e07d981 */ /* 0x000168000c1e9900 */
[----:B------:R0:W5:Y:S04]  /*0320*/  @!P2 LDG.E.CONSTANT R6, [R14.64+0x38] ;  /* 0x000038040e06a981 */ /* 0x000168000c1e9900 */
[----:B------:R0:W5:Y:S04]  /*0330*/  @!P4 LDG.E.CONSTANT R10, [R14.64+0x3c] ;  /* 0x00003c040e0ac981 */ /* 0x000168000c1e9900 */
[----:B------:R0:W5:Y:S01]  /*0340*/  @!P4 LDG.E.CONSTANT R8, [R14.64+0x40] ;  /* 0x000040040e08c981 */ /* 0x000162000c1e9900 */
[----:B------:R-:W-:Y:S01]  /*0350*/  LEA R2, R22, R21, 0x7 ;  /* 0x0000001516027211 */ /* 0x000fe200078e38ff */
[----:B--2---:R-:W-:-:S04]  /*0360*/  @!P1 FADD R18, RZ, R3 ;  /* 0x00000003ff129221 */ /* 0x004fc80000000000 */
[----:B------:R-:W-:Y:S01]  /*0370*/  IMAD.WIDE R2, R2, R23, c[0x0][0x160] ;  /* 0x0000580002027625 */ /* 0x000fe200078e0217 */
[----:B---3--:R-:W-:Y:S01]  /*0380*/  FADD R23, RZ, -R20 ;  /* 0x80000014ff177221 */ /* 0x008fe20000000000 */
[--C-:B----4-:R-:W-:Y:S01]  /*0390*/  FADD R21, RZ, -R17.reuse ;  /* 0x80000011ff157221 */ /* 0x110fe20000000000 */
[----:B------:R-:W-:Y:S02]  /*03a0*/  FADD R22, RZ, R17 ;  /* 0x00000011ff167221 */ /* 0x000fe40000000000 */
[----:B-----5:R-:W-:Y:S01]  /*03b0*/  FADD R23, R23, R0 ;  /* 0x0000000017177221 */ /* 0x020fe20000000000 */
[----:B------:R-:W-:Y:S01]  /*03c0*/  FADD R17, RZ, R20 ;  /* 0x00000014ff117221 */ /* 0x000fe20000000000 */
[----:B------:R-:W-:Y:S01]  /*03d0*/  FADD R18, -R19, R18 ;  /* 0x0000001213127221 */ /* 0x000fe20000000100 */
[----:B------:R-:W-:Y:S01]  /*03e0*/  FADD R22, R22, R19 ;  /* 0x0000001316167221 */ /* 0x000fe20000000000 */
[----:B------:R-:W-:Y:S01]  /*03f0*/  FADD R20, R23, R13 ;  /* 0x0000000d17147221 */ /* 0x000fe20000000000 */
[----:B0-----:R-:W-:Y:S01]  /*0400*/  FADD R14, R21, R19 ;  /* 0x00000013150e7221 */ /* 0x001fe20000000000 */
[----:B------:R-:W-:-:S02]  /*0410*/  FADD R18, R18, -R13 ;  /* 0x8000000d12127221 */ /* 0x000fc40000000000 */
[--C-:B------:R-:W-:Y:S01]  /*0420*/  FADD R19, R20, -R9.reuse ;  /* 0x8000000914137221 */ /* 0x100fe20000000000 */
[----:B------:R-:W-:Y:S01]  /*0430*/  FADD R24, R17, -R0 ;  /* 0x8000000011187221 */ /* 0x000fe20000000000 */
[----:B------:R-:W-:Y:S01]  /*0440*/  FADD R15, R18, R9 ;  /* 0x00000009120f7221 */ /* 0x000fe20000000000 */
[----:B------:R-:W-:Y:S02]  /*0450*/  FADD R16, R21, R16 ;  /* 0x0000001015107221 */ /* 0x000fe40000000000 */
[----:B------:R0:W-:Y:S01]  /*0460*/  STG.E [R2.64+0x20000], R19 ;  /* 0x0200001302007986 */ /* 0x0001e2000c101904 */
[--C-:B------:R-:W-:Y:S01]  /*0470*/  FADD R22, R22, -R11.reuse ;  /* 0x8000000b16167221 */ /* 0x100fe20000000000 */
[--C-:B------:R-:W-:Y:S01]  /*0480*/  FADD R14, R14, R11.reuse ;  /* 0x0000000b0e0e7221 */ /* 0x100fe20000000000 */
[----:B------:R-:W-:Y:S01]  /*0490*/  FADD R16, R16, R11 ;  /* 0x0000000b10107221 */ /* 0x000fe20000000000 */
[--C-:B------:R-:W-:Y:S01]  /*04a0*/  FADD R21, RZ, -R4.reuse ;  /* 0x80000004ff157221 */ /* 0x100fe20000000000 */
[----:B------:R-:W-:Y:S01]  /*04b0*/  FADD R17, R22, -R9 ;  /* 0x8000000916117221 */ /* 0x000fe20000000000 */
[----:B------:R-:W-:Y:S01]  /*04c0*/  FADD R24, R24, R13 ;  /* 0x0000000d18187221 */ /* 0x000fe20000000000 */
[----:B0-----:R-:W-:Y:S01]  /*04d0*/  FADD R19, RZ, R4 ;  /* 0x00000004ff137221 */ /* 0x001fe20000000000 */
[----:B------:R0:W-:Y:S01]  /*04e0*/  STG.E [R2.64], R15 ;  /* 0x0000000f02007986 */ /* 0x0001e2000c101904 */
[----:B------:R-:W-:Y:S01]  /*04f0*/  FADD R13, R14, -R9 ;  /* 0x800000090e0d7221 */ /* 0x000fe20000000000 */
[----:B------:R-:W-:Y:S01]  /*0500*/  FADD R23, R23, R12 ;  /* 0x0000000c17177221 */ /* 0x000fe20000000000 */
[--C-:B------:R-:W-:Y:S01]  /*0510*/  FADD R4, R19, -R0.reuse ;  /* 0x8000000013047221 */ /* 0x100fe20000000000 */
[C-C-:B------:R-:W-:Y:S01]  /*0520*/  FADD R14, R21.reuse, R0.reuse ;  /* 0x00000000150e7221 */ /* 0x140fe20000000000 */
[C-C-:B------:R-:W-:Y:S01]  /*0530*/  FADD R12, R21.reuse, -R0.reuse ;  /* 0x80000000150c7221 */ /* 0x140fe20000000000 */
[----:B------:R1:W-:Y:S01]  /*0540*/  STG.E [R2.64+0x10000], R17 ;  /* 0x0100001102007986 */ /* 0x0003e2000c101904 */
[----:B------:R-:W-:Y:S01]  /*0550*/  FADD R18, R21, R7 ;  /* 0x0000000715127221 */ /* 0x000fe20000000000 */
[----:B0-----:R-:W-:Y:S01]  /*0560*/  FADD R15, R16, -R5 ;  /* 0x80000005100f7221 */ /* 0x001fe20000000000 */
[C---:B------:R-:W-:Y:S01]  /*0570*/  FADD R16, R19.reuse, R0 ;  /* 0x0000000013107221 */ /* 0x040fe20000000000 */
[----:B------:R-:W-:Y:S01]  /*0580*/  FADD R19, R19, -R7 ;  /* 0x8000000713137221 */ /* 0x000fe20000000000 */
[--C-:B------:R-:W-:Y:S01]  /*0590*/  FADD R0, R4, -R11.reuse ;  /* 0x8000000b04007221 */ /* 0x100fe20000000000 */
[--C-:B------:R-:W-:Y:S01]  /*05a0*/  FADD R14, R14, -R11.reuse ;  /* 0x8000000b0e0e7221 */ /* 0x100fe20000000000 */
[--C-:B------:R-:W-:Y:S01]  /*05b0*/  FADD R16, R16, R11.reuse ;  /* 0x0000000b10107221 */ /* 0x100fe20000000000 */
[--C-:B-1----:R-:W-:Y:S01]  /*05c0*/  FADD R17, R4, -R6.reuse ;  /* 0x8000000604117221 */ /* 0x102fe20000000000 */
[C-C-:B------:R-:W-:Y:S01]  /*05d0*/  FADD R4, R12.reuse, R11.reuse ;  /* 0x0000000b0c047221 */ /* 0x140fe20000000000 */
[--C-:B------:R-:W-:Y:S01]  /*05e0*/  FADD R21, R12, R6.reuse ;  /* 0x000000060c157221 */ /* 0x100fe20000000000 */
[C-C-:B------:R-:W-:Y:S01]  /*05f0*/  FADD R12, R19.reuse, -R11.reuse ;  /* 0x8000000b130c7221 */ /* 0x140fe20000000000 */
[----:B------:R-:W-:Y:S01]  /*0600*/  FADD R18, R18, -R11 ;  /* 0x8000000b12127221 */ /* 0x000fe20000000000 */
[----:B------:R-:W-:Y:S01]  /*0610*/  FADD R19, R19, -R6 ;  /* 0x8000000613137221 */ /* 0x000fe20000000000 */
[----:B------:R0:W-:Y:S01]  /*0620*/  STG.E [R2.64+0x8000], R13 ;  /* 0x0080000d02007986 */ /* 0x0001e2000c101904 */
[--C-:B------:R-:W-:Y:S01]  /*0630*/  FADD R25, R24, -R9.reuse ;  /* 0x8000000918197221 */ /* 0x100fe20000000000 */
[--C-:B------:R-:W-:Y:S01]  /*0640*/  FADD R7, R0, R9.reuse ;  /* 0x0000000900077221 */ /* 0x100fe20000000000 */
[--C-:B------:R-:W-:Y:S01]  /*0650*/  FADD R11, R4, R9.reuse ;  /* 0x00000009040b7221 */ /* 0x100fe20000000000 */
[----:B------:R1:W-:Y:S01]  /*0660*/  STG.E [R2.64+0x18000], R15 ;  /* 0x0180000f02007986 */ /* 0x0003e2000c101904 */
[--C-:B------:R-:W-:Y:S01]  /*0670*/  FADD R23, R23, -R10.reuse ;  /* 0x8000000a17177221 */ /* 0x100fe20000000000 */
[--C-:B------:R-:W-:Y:S01]  /*0680*/  FADD R17, R17, R10.reuse ;  /* 0x0000000a11117221 */ /* 0x100fe20000000000 */
[----:B------:R-:W-:Y:S01]  /*0690*/  FADD R21, R21, R10 ;  /* 0x0000000a15157221 */ /* 0x000fe20000000000 */
[----:B------:R-:W-:Y:S01]  /*06a0*/  FADD R19, R19, R8 ;  /* 0x0000000813137221 */ /* 0x000fe20000000000 */
[--C-:B0-----:R-:W-:Y:S01]  /*06b0*/  FADD R13, R14, R9.reuse ;  /* 0x000000090e0d7221 */ /* 0x101fe20000000000 */
[----:B-1----:R-:W-:Y:S01]  /*06c0*/  FADD R15, R16, R9 ;  /* 0x00000009100f7221 */ /* 0x002fe20000000000 */
[--C-:B------:R-:W-:Y:S01]  /*06d0*/  FADD R9, R12, R5.reuse ;  /* 0x000000050c097221 */ /* 0x100fe20000000000 */
        /* <DEDUP_REMOVED lines=13> */
.L_x_18:
        /* <DEDUP_REMOVED lines=13> */
.L_x_98:


//--------------------- .text.tvmgen_default_fused_nn_batch_flatten_kernel --------------------------
	.section	.text.tvmgen_default_fused_nn_batch_flatten_kernel,"ax",@progbits
	.sectioninfo	@"SHI_REGISTERS=8"
	.align	128
        .global         tvmgen_default_fused_nn_batch_flatten_kernel
        .type           tvmgen_default_fused_nn_batch_flatten_kernel,@function
        .size           tvmgen_default_fused_nn_batch_flatten_kernel,(.L_x_99 - tvmgen_default_fused_nn_batch_flatten_kernel)
        .other          tvmgen_default_fused_nn_batch_flatten_kernel,@"STO_CUDA_ENTRY STV_DEFAULT"
tvmgen_default_fused_nn_batch_flatten_kernel:
.text.tvmgen_default_fused_nn_batch_flatten_kernel:
[----:B------:R-:W-:Y:S02]  /*0000*/  MOV R1, c[0x0][0x28] ;  /* 0x00000a0000017a02 */ /* 0x000fe40000000f00 */
[----:B------:R-:W0:Y:S01]  /*0010*/  S2R R4, SR_TID.X ;  /* 0x0000000000047919 */ /* 0x000e220000002100 */
[----:B------:R-:W-:Y:S01]  /*0020*/  MOV R5, 0x4 ;  /* 0x0000000400057802 */ /* 0x000fe20000000f00 */
[----:B------:R-:W-:-:S04]  /*0030*/  ULDC.64 UR4, c[0x0][0x118] ;  /* 0x0000460000047ab9 */ /* 0x000fc80000000a00 */
[----:B0-----:R-:W-:-:S06]  /*0040*/  IMAD.WIDE R2, R4, R5, c[0x0][0x160] ;  /* 0x0000580004027625 */ /* 0x001fcc00078e0205 */
[----:B------:R-:W2:Y:S01]  /*0050*/  LDG.E.CONSTANT R3, [R2.64] ;  /* 0x0000000402037981 */ /* 0x000ea2000c1e9900 */
[----:B------:R-:W-:-:S05]  /*0060*/  IMAD.WIDE R4, R4, R5, c[0x0][0x168] ;  /* 0x00005a0004047625 */ /* 0x000fca00078e0205 */
[----:B--2---:R-:W-:Y:S01]  /*0070*/  STG.E [R4.64], R3 ;  /* 0x0000000304007986 */ /* 0x004fe2000c101904 */
[----:B------:R-:W-:Y:S05]  /*0080*/  EXIT ;  /* 0x000000000000794d */ /* 0x000fea0003800000 */
.L_x_19:
        /* <DEDUP_REMOVED lines=15> */
.L_x_99:


//--------------------- .text.tvmgen_default_fused_nn_contrib_conv2d_winograd_without_weight_transform_add_add_nn_relu_3_kernel_1 --------------------------
	.section	.text.tvmgen_default_fused_nn_contrib_conv2d_winograd_without_weight_transform_add_add_nn_relu_3_kernel_1,"ax",@progbits
	.sectionflags	@"SHF_BARRIERS=1"
	.sectioninfo	@"SHI_REGISTERS=40"
	.align	128
        .global         tvmgen_default_fused_nn_contrib_conv2d_winograd_without_weight_transform_add_add_nn_relu_3_kernel_1
        .type           tvmgen_default_fused_nn_contrib_conv2d_winograd_without_weight_transform_add_add_nn_relu_3_kernel_1,@function
        .size           tvmgen_default_fused_nn_contrib_conv2d_winograd_without_weight_transform_add_add_nn_relu_3_kernel_1,(.L_x_100 - tvmgen_default_fused_nn_contrib_conv2d_winograd_without_weight_transform_add_add_nn_relu_3_kernel_1)
        .other          tvmgen_default_fused_nn_contrib_conv2d_winograd_without_weight_transform_add_add_nn_relu_3_kernel_1,@"STO_CUDA_ENTRY STV_DEFAULT"
tvmgen_default_fused_nn_contrib_conv2d_winograd_without_weight_transform_add_add_nn_relu_3_kernel_1:
.text.tvmgen_default_fused_nn_contrib_conv2d_winograd_without_weight_transform_add_add_nn_relu_3_kernel_1:
        /* <DEDUP_REMOVED lines=23> */
.L_x_20:
        /* <DEDUP_REMOVED lines=203> */
.L_x_21:
        /* <DEDUP_REMOVED lines=14> */
.L_x_100:


//--------------------- .text.tvmgen_default_fused_nn_conv2d_add_1_kernel --------------------------
	.section	.text.tvmgen_default_fused_nn_conv2d_add_1_kernel,"ax",@progbits
	.sectionflags	@"SHF_BARRIERS=1"
	.sectioninfo	@"SHI_REGISTERS=39"
	.align	128
        .global         tvmgen_default_fused_nn_conv2d_add_1_kernel
        .type           tvmgen_default_fused_nn_conv2d_add_1_kernel,@function
        .size           tvmgen_default_fused_nn_conv2d_add_1_kernel,(.L_x_101 - tvmgen_default_fused_nn_conv2d_add_1_kernel)
        .other          tvmgen_default_fused_nn_conv2d_add_1_kernel,@"STO_CUDA_ENTRY STV_DEFAULT"
tvmgen_default_fused_nn_conv2d_add_1_kernel:
.text.tvmgen_default_fused_nn_conv2d_add_1_kernel:
[----:B------:R-:W-:Y:S02]  /*0000*/  MOV R1, c[0x0][0x28] ;  /* 0x00000a0000017a02 */ /* 0x000fe40000000f00 */
[----:B------:R-:W0:Y:S01]  /*0010*/  S2R R0, SR_TID.Z ;  /* 0x0000000000007919 */ /* 0x000e220000002300 */
[----:B------:R-:W-:Y:S01]  /*0020*/  MOV R24, 0x4 ;  /* 0x0000000400187802 */ /* 0x000fe20000000f00 */
[----:B------:R-:W-:Y:S01]  /*0030*/  ULDC.64 UR4, c[0x0][0x118] ;  /* 0x0000460000047ab9 */ /* 0x000fe20000000a00 */
[----:B------:R-:W-:Y:S01]  /*0040*/  MOV R19, RZ ;  /* 0x000000ff00137202 */ /* 0x000fe20000000f00 */
[----:B------:R-:W1:Y:S01]  /*0050*/  S2R R21, SR_TID.X ;  /* 0x0000000000157919 */ /* 0x000e620000002100 */
[----:B------:R-:W-:-:S03]  /*0060*/  MOV R15, RZ ;  /* 0x000000ff000f7202 */ /* 0x000fc60000000f00 */
[----:B------:R-:W2:Y:S04]  /*0070*/  S2R R23, SR_CTAID.Z ;  /* 0x0000000000177919 */ /* 0x000ea80000002700 */
[----:B------:R-:W3:Y:S01]  /*0080*/  S2R R22, SR_CTAID.Y ;  /* 0x0000000000167919 */ /* 0x000ee20000002600 */
[C---:B0-----:R-:W-:Y:S01]  /*0090*/  LEA R28, R0.reuse, 0x360, 0x6 ;  /* 0x00000360001c7811 */ /* 0x041fe200078e30ff */
[----:B-1----:R-:W-:Y:S01]  /*00a0*/  IMAD R20, R0, 0xe, R21 ;  /* 0x0000000e00147824 */ /* 0x002fe200078e0215 */
[C---:B------:R-:W-:Y:S02]  /*00b0*/  SHF.L.U32 R7, R21.reuse, 0x1, RZ ;  /* 0x0000000115077819 */ /* 0x040fe400000006ff */
[----:B------:R-:W-:Y:S01]  /*00c0*/  SHF.L.U32 R4, R21, 0x5, RZ ;  /* 0x0000000515047819 */ /* 0x000fe200000006ff */
[----:B------:R-:W-:Y:S01]  /*00d0*/  IMAD.HI R2, R20, 0x4bda12f7, RZ ;  /* 0x4bda12f714027827 */ /* 0x000fe200078e02ff */
[----:B------:R-:W-:-:S02]  /*00e0*/  LOP3.LUT R6, R7, 0x6, RZ, 0xc0, !PT ;  /* 0x0000000607067812 */ /* 0x000fc400078ec0ff */
[----:B------:R-:W-:Y:S02]  /*00f0*/  LOP3.LUT R4, R4, 0xffffff80, RZ, 0xc0, !PT ;  /* 0xffffff8004047812 */ /* 0x000fe400078ec0ff */
[----:B------:R-:W-:Y:S02]  /*0100*/  SHF.R.U32.HI R3, RZ, 0x1f, R2 ;  /* 0x0000001fff037819 */ /* 0x000fe40000011602 */
[----:B--2---:R-:W-:Y:S02]  /*0110*/  LEA R5, R23, R6, 0xc ;  /* 0x0000000617057211 */ /* 0x004fe400078e60ff */
[----:B------:R-:W-:Y:S02]  /*0120*/  LEA.HI.SX32 R3, R2, R3, 0x1d ;  /* 0x0000000302037211 */ /* 0x000fe400078feaff */
[----:B------:R-:W-:Y:S02]  /*0130*/  LEA R5, R0, R5, 0x8 ;  /* 0x0000000500057211 */ /* 0x000fe400078e40ff */
[----:B------:R-:W-:Y:S01]  /*0140*/  LEA.HI.SX32 R6, R21, R0, 0x1d ;  /* 0x0000000015067211 */ /* 0x000fe200078feaff */
[----:B------:R-:W-:Y:S01]  /*0150*/  IMAD R2, R3, -0x1b, R20 ;  /* 0xffffffe503027824 */ /* 0x000fe200078e0214 */
[----:B------:R-:W-:-:S02]  /*0160*/  IADD3 R4, R4, R5, RZ ;  /* 0x0000000504047210 */ /* 0x000fc40007ffe0ff */
[----:B------:R-:W-:Y:S01]  /*0170*/  SHF.R.S32.HI R5, RZ, 0x1, R21 ;  /* 0x00000001ff057819 */ /* 0x000fe20000011415 */
[----:B------:R-:W-:Y:S01]  /*0180*/  IMAD R9, R3, 0x310, R2 ;  /* 0x0000031003097824 */ /* 0x000fe200078e0202 */
[----:B------:R-:W-:Y:S01]  /*0190*/  ISETP.GE.AND P0, PT, R6, 0x10, PT ;  /* 0x000000100600780c */ /* 0x000fe20003f06270 */
[-C--:B------:R-:W-:Y:S01]  /*01a0*/  IMAD.WIDE R2, R4, R24.reuse, c[0x0][0x170] ;  /* 0x00005c0004027625 */ /* 0x080fe200078e0218 */
[----:B------:R-:W-:Y:S02]  /*01b0*/  LEA R26, R0, R7, 0x4 ;  /* 0x00000007001a7211 */ /* 0x000fe400078e20ff */
[----:B------:R-:W-:Y:S01]  /*01c0*/  ISETP.LT.AND P0, PT, R21, 0x8, !P0 ;  /* 0x000000081500780c */ /* 0x000fe20004701270 */
[----:B---3--:R-:W-:Y:S01]  /*01d0*/  IMAD R9, R22, 0x38, R9 ;  /* 0x0000003816097824 */ /* 0x008fe200078e0209 */
[----:B------:R-:W-:Y:S01]  /*01e0*/  IADD3 R2, P2, R2, 0x4, RZ ;  /* 0x0000000402027810 */ /* 0x000fe20007f5e0ff */
[----:B------:R-:W-:Y:S02]  /*01f0*/  IMAD R5, R0, 0x7, R5 ;  /* 0x0000000700057824 */ /* 0x000fe400078e0205 */
[----:B------:R-:W-:Y:S01]  /*0200*/  IMAD.WIDE R24, R9, R24, c[0x0][0x168] ;  /* 0x00005a0009187625 */ /* 0x000fe200078e0218 */
[----:B------:R-:W-:-:S02]  /*0210*/  IADD3.X R3, RZ, R3, RZ, P2, !PT ;  /* 0x00000003ff037210 */ /* 0x000fc400017fe4ff */
[----:B------:R-:W-:Y:S02]  /*0220*/  ISETP.GT.AND P1, PT, R5, 0x6b, PT ;  /* 0x0000006b0500780c */ /* 0x000fe40003f24270 */
[----:B------:R-:W-:Y:S01]  /*0230*/  MOV R27, R25 ;  /* 0x00000019001b7202 */ /* 0x000fe20000000f00 */
[----:B------:R-:W-:-:S10]  /*0240*/  IMAD.MOV.U32 R25, RZ, RZ, RZ ;  /* 0x000000ffff197224 */ /* 0x000fd400078e00ff */
.L_x_22:
[----:B------:R-:W-:Y:S01]  /*0250*/  @!P1 IMAD.MOV.U32 R13, RZ, RZ, R27 ;  /* 0x000000ffff0d9224 */ /* 0x000fe200078e001b */
[----:B------:R-:W-:Y:S01]  /*0260*/  @!P1 MOV R12, R24 ;  /* 0x00000018000c9202 */ /* 0x000fe20000000f00 */
[----:B------:R0:W2:Y:S04]  /*0270*/  @P0 LDG.E.CONSTANT R16, [R2.64+-0x4] ;  /* 0xfffffc0402100981 */ /* 0x0000a8000c1e9900 */
[----:B------:R-:W3:Y:S04]  /*0280*/  @!P1 LDG.E.CONSTANT R13, [R12.64] ;  /* 0x000000040c0d9981 */ /* 0x000ee8000c1e9900 */
[----:B------:R0:W2:Y:S04]  /*0290*/  @P0 LDG.E.CONSTANT R17, [R2.64] ;  /* 0x0000000402110981 */ /* 0x0000a8000c1e9900 */
[----:B------:R-:W-:Y:S01]  /*02a0*/  BAR.SYNC.DEFER_BLOCKING 0x0 ;  /* 0x0000000000007b1d */ /* 0x000fe20000010000 */
[----:B------:R-:W-:-:S04]  /*02b0*/  IADD3 R25, R25, 0x1, RZ ;  /* 0x0000000119197810 */ /* 0x000fc80007ffe0ff */
[----:B------:R-:W-:Y:S02]  /*02c0*/  ISETP.NE.AND P2, PT, R25, 0x10, PT ;  /* 0x000000101900780c */ /* 0x000fe40003f45270 */
[----:B------:R-:W-:Y:S02]  /*02d0*/  IADD3 R24, P4, R24, 0x6200, RZ ;  /* 0x0000620018187810 */ /* 0x000fe40007f9e0ff */
[----:B0-----:R-:W-:Y:S02]  /*02e0*/  IADD3 R2, P3, R2, 0x20, RZ ;  /* 0x0000002002027810 */ /* 0x001fe40007f7e0ff */
[----:B------:R-:W-:Y:S02]  /*02f0*/  IADD3.X R27, RZ, R27, RZ, P4, !PT ;  /* 0x0000001bff1b7210 */ /* 0x000fe400027fe4ff */
[----:B------:R-:W-:Y:S01]  /*0300*/  IADD3.X R3, RZ, R3, RZ, P3, !PT ;  /* 0x00000003ff037210 */ /* 0x000fe20001ffe4ff */
[----:B---3--:R-:W-:Y:S04]  /*0310*/  @!P1 STS [R20.X4], R13 ;  /* 0x0000000d14009388 */ /* 0x008fe80000004800 */
[----:B--2---:R-:W-:Y:S04]  /*0320*/  @P0 STS.64 [R26.X4+0x360], R16 ;  /* 0x000360101a000388 */ /* 0x004fe80000004a00 */
[----:B------:R-:W-:Y:S06]  /*0330*/  BAR.SYNC.DEFER_BLOCKING 0x0 ;  /* 0x0000000000007b1d */ /* 0x000fec0000010000 */
[----:B------:R-:W-:Y:S04]  /*0340*/  LDS R18, [R21.X8] ;  /* 0x0000000015127984 */ /* 0x000fe80000008800 */
[----:B------:R-:W0:Y:S04]  /*0350*/  LDS.128 R4, [R28] ;  /* 0x000000001c047984 */ /* 0x000e280000000c00 */
[----:B------:R-:W1:Y:S04]  /*0360*/  LDS.128 R8, [R28+0x20] ;  /* 0x000020001c087984 */ /* 0x000e680000000c00 */
[----:B------:R-:W2:Y:S04]  /*0370*/  LDS R30, [R21.X8+0x6c] ;  /* 0x00006c00151e7984 */ /* 0x000ea80000008800 */
[----:B------:R-:W3:Y:S04]  /*0380*/  LDS R29, [R21.X8+0xd8] ;  /* 0x0000d800151d7984 */ /* 0x000ee80000008800 */
[----:B------:R-:W4:Y:S04]  /*0390*/  LDS R32, [R21.X8+0x144] ;  /* 0x0001440015207984 */ /* 0x000f280000008800 */
[----:B------:R-:W-:Y:S04]  /*03a0*/  LDS R31, [R21.X8+0x1b0] ;  /* 0x0001b000151f7984 */ /* 0x000fe80000008800 */
[----:B------:R-:W-:Y:S01]  /*03b0*/  LDS R33, [R21.X8+0x288] ;  /* 0x0002880015217984 */ /* 0x000fe20000008800 */
[----:B0-----:R-:W-:-:S03]  /*03c0*/  FFMA R35, R4, R18, R15 ;  /* 0x0000001204237223 */ /* 0x001fc6000000000f */
[----:B------:R-:W0:Y:S01]  /*03d0*/  LDS.128 R12, [R28+0x10] ;  /* 0x000010001c0c7984 */ /* 0x000e220000000c00 */
[----:B-1----:R-:W-:-:S03]  /*03e0*/  FFMA R34, R18, R8, R19 ;  /* 0x0000000812227223 */ /* 0x002fc60000000013 */
[----:B------:R-:W1:Y:S04]  /*03f0*/  LDS.128 R16, [R28+0x30] ;  /* 0x000030001c107984 */ /* 0x000e680000000c00 */
[----:B------:R-:W5:Y:S04]  /*0400*/  LDS R4, [R21.X8+0x21c] ;  /* 0x00021c0015047984 */ /* 0x000f680000008800 */
[----:B------:R-:W5:Y:S01]  /*0410*/  LDS R8, [R21.X8+0x2f4] ;  /* 0x0002f40015087984 */ /* 0x000f620000008800 */
[C---:B--2---:R-:W-:Y:S01]  /*0420*/  FFMA R36, R30.reuse, R5, R35 ;  /* 0x000000051e247223 */ /* 0x044fe20000000023 */
[----:B------:R-:W-:-:S03]  /*0430*/  FFMA R9, R30, R9, R34 ;  /* 0x000000091e097223 */ /* 0x000fc60000000022 */
[C---:B---3--:R-:W-:Y:S01]  /*0440*/  FFMA R5, R29.reuse, R6, R36 ;  /* 0x000000061d057223 */ /* 0x048fe20000000024 */
[----:B------:R-:W-:-:S03]  /*0450*/  FFMA R10, R29, R10, R9 ;  /* 0x0000000a1d0a7223 */ /* 0x000fc60000000009 */
[C---:B----4-:R-:W-:Y:S01]  /*0460*/  FFMA R5, R32.reuse, R7, R5 ;  /* 0x0000000720057223 */ /* 0x050fe20000000005 */
[----:B------:R-:W-:-:S03]  /*0470*/  FFMA R10, R32, R11, R10 ;  /* 0x0000000b200a7223 */ /* 0x000fc6000000000a */
[----:B0-----:R-:W-:Y:S01]  /*0480*/  FFMA R5, R12, R31, R5 ;  /* 0x0000001f0c057223 */ /* 0x001fe20000000005 */
[----:B-1----:R-:W-:-:S03]  /*0490*/  FFMA R10, R31, R16, R10 ;  /* 0x000000101f0a7223 */ /* 0x002fc6000000000a */
[C---:B-----5:R-:W-:Y:S01]  /*04a0*/  FFMA R6, R4.reuse, R13, R5 ;  /* 0x0000000d04067223 */ /* 0x060fe20000000005 */
[----:B------:R-:W-:-:S03]  /*04b0*/  FFMA R10, R4, R17, R10 ;  /* 0x00000011040a7223 */ /* 0x000fc6000000000a */
[C---:B------:R-:W-:Y:S01]  /*04c0*/  FFMA R5, R33.reuse, R14, R6 ;  /* 0x0000000e21057223 */ /* 0x040fe20000000006 */
[----:B------:R-:W-:-:S03]  /*04d0*/  FFMA R10, R33, R18, R10 ;  /* 0x00000012210a7223 */ /* 0x000fc6000000000a */
[C---:B------:R-:W-:Y:S01]  /*04e0*/  FFMA R15, R8.reuse, R15, R5 ;  /* 0x0000000f080f7223 */ /* 0x040fe20000000005 */
[----:B------:R-:W-:Y:S01]  /*04f0*/  FFMA R19, R8, R19, R10 ;  /* 0x0000001308137223 */ /* 0x000fe2000000000a */
[----:B------:R-:W-:Y:S05]  /*0500*/  @P2 BRA `(.L_x_22) ;  /* 0xfffffd4000002947 */ /* 0x000fea000383ffff */
[----:B------:R-:W-:Y:S02]  /*0510*/  LEA R2, R23, R0, 0x4 ;  /* 0x0000000017027211 */ /* 0x000fe400078e20ff */
[----:B------:R-:W-:Y:S02]  /*0520*/  MOV R5, 0x4 ;  /* 0x0000000400057802 */ /* 0x000fe40000000f00 */
[----:B------:R-:W-:-:S05]  /*0530*/  SHF.L.U32 R2, R2, 0x1, RZ ;  /* 0x0000000102027819 */ /* 0x000fca00000006ff */
[----:B------:R-:W-:-:S05]  /*0540*/  IMAD.WIDE R2, R2, R5, c[0x0][0x178] ;  /* 0x00005e0002027625 */ /* 0x000fca00078e0205 */
[----:B------:R-:W2:Y:S04]  /*0550*/  LDG.E.CONSTANT R6, [R2.64] ;  /* 0x0000000402067981 */ /* 0x000ea8000c1e9900 */
[----:B------:R-:W3:Y:S01]  /*0560*/  LDG.E.CONSTANT R8, [R2.64+0x4] ;  /* 0x0000040402087981 */ /* 0x000ee2000c1e9900 */
[----:B------:R-:W-:-:S04]  /*0570*/  IMAD R0, R0, 0x188, R21 ;  /* 0x0000018800007824 */ /* 0x000fc800078e0215 */
[----:B------:R-:W-:-:S04]  /*0580*/  IMAD R23, R23, 0x1880, R0 ;  /* 0x0000188017177824 */ /* 0x000fc800078e0200 */
[----:B------:R-:W-:-:S04]  /*0590*/  IMAD R4, R22, 0xe, R23 ;  /* 0x0000000e16047824 */ /* 0x000fc800078e0217 */
[----:B------:R-:W-:Y:S01]  /*05a0*/  IMAD.WIDE R4, R4, R5, c[0x0][0x160] ;  /* 0x0000580004047625 */ /* 0x000fe200078e0205 */
[----:B--2---:R-:W-:Y:S01]  /*05b0*/  FADD R15, R15, R6 ;  /* 0x000000060f0f7221 */ /* 0x004fe20000000000 */
[----:B---3--:R-:W-:-:S04]  /*05c0*/  FADD R19, R19, R8 ;  /* 0x0000000813137221 */ /* 0x008fc80000000000 */
[----:B------:R-:W-:Y:S04]  /*05d0*/  STG.E [R4.64], R15 ;  /* 0x0000000f04007986 */ /* 0x000fe8000c101904 */
[----:B------:R-:W-:Y:S01]  /*05e0*/  STG.E [R4.64+0x310], R19 ;  /* 0x0003101304007986 */ /* 0x000fe2000c101904 */
[----:B------:R-:W-:Y:S05]  /*05f0*/  EXIT ;  /* 0x000000000000794d */ /* 0x000fea0003800000 */
.L_x_23:
        /* <DEDUP_REMOVED lines=16> */
.L_x_101:


//--------------------- .text.tvmgen_default_fused_nn_contrib_conv2d_winograd_without_weight_transform_add_nn_relu_3_kernel_2 --------------------------
	.section	.text.tvmgen_default_fused_nn_contrib_conv2d_winograd_without_weight_transform_add_nn_relu_3_kernel_2,"ax",@progbits
	.sectioninfo	@"SHI_REGISTERS=29"
	.align	128
        .global         tvmgen_default_fused_nn_contrib_conv2d_winograd_without_weight_transform_add_nn_relu_3_kernel_2
        .type           tvmgen_default_fused_nn_contrib_conv2d_winograd_without_weight_transform_add_nn_relu_3_kernel_2,@function
        .size           tvmgen_default_fused_nn_contrib_conv2d_winograd_without_weight_transform_add_nn_relu_3_kernel_2,(.L_x_102 - tvmgen_default_fused_nn_contrib_conv2d_winograd_without_weight_transform_add_nn_relu_3_kernel_2)
        .other          tvmgen_default_fused_nn_contrib_conv2d_winograd_without_weight_transform_add_nn_relu_3_kernel_2,@"STO_CUDA_ENTRY STV_DEFAULT"
tvmgen_default_fused_nn_contrib_conv2d_winograd_without_weight_transform_add_nn_relu_3_kernel_2:
.text.tvmgen_default_fused_nn_contrib_conv2d_winograd_without_weight_transform_add_nn_relu_3_kernel_2:
[----:B------:R-:W-:Y:S02]  /*0000*/  MOV R1, c[0x0][0x28] ;  /* 0x00000a0000017a02 */ /* 0x000fe40000000f00 */
[----:B------:R-:W0:Y:S01]  /*0010*/  S2R R26, SR_TID.X ;  /* 0x00000000001a7919 */ /* 0x000e220000002100 */
[----:B------:R-:W-:Y:S01]  /*0020*/  MOV R4, 0x4 ;  /* 0x0000000400047802 */ /* 0x000fe20000000f00 */
[----:B------:R-:W-:Y:S02]  /*0030*/  ULDC.64 UR4, c[0x0][0x118] ;  /* 0x0000460000047ab9 */ /* 0x000fe40000000a00 */
[----:B------:R-:W0:Y:S02]  /*0040*/  S2R R25, SR_CTAID.X ;  /* 0x0000000000197919 */ /* 0x000e240000002500 */
[----:B0-----:R-:W-:-:S05]  /*0050*/  LEA R3, R25, R26, 0x7 ;  /* 0x0000001a19037211 */ /* 0x001fca00078e38ff */
[----:B------:R-:W-:-:S05]  /*0060*/  IMAD.WIDE R2, R3, R4, c[0x0][0x168] ;  /* 0x00005a0003027625 */ /* 0x000fca00078e0204 */
[----:B------:R-:W2:Y:S04]  /*0070*/  LDG.E.CONSTANT R17, [R2.64] ;  /* 0x0000000402117981 */ /* 0x000ea8000c1e9900 */
[----:B------:R-:W3:Y:S04]  /*0080*/  LDG.E.CONSTANT R20, [R2.64+0x8000] ;  /* 0x0080000402147981 */ /* 0x000ee8000c1e9900 */
[----:B------:R-:W4:Y:S04]  /*0090*/  LDG.E.CONSTANT R22, [R2.64+0x10000] ;  /* 0x0100000402167981 */ /* 0x000f28000c1e9900 */
[----:B------:R-:W4:Y:S04]  /*00a0*/  LDG.E.CONSTANT R24, [R2.64+0x18000] ;  /* 0x0180000402187981 */ /* 0x000f28000c1e9900 */
[----:B------:R-:W4:Y:S04]  /*00b0*/  LDG.E.CONSTANT R16, [R2.64+0x20000] ;  /* 0x0200000402107981 */ /* 0x000f28000c1e9900 */
[----:B------:R0:W4:Y:S04]  /*00c0*/  LDG.E.CONSTANT R15, [R2.64+0x28000] ;  /* 0x02800004020f7981 */ /* 0x000128000c1e9900 */
[----:B------:R0:W4:Y:S01]  /*00d0*/  LDG.E.CONSTANT R14, [R2.64+0x30000] ;  /* 0x03000004020e7981 */ /* 0x000122000c1e9900 */
[----:B------:R-:W-:-:S03]  /*00e0*/  SHF.R.S32.HI R0, RZ, 0x4, R26 ;  /* 0x00000004ff007819 */ /* 0x000fc6000001141a */
[----:B------:R0:W4:Y:S01]  /*00f0*/  LDG.E.CONSTANT R10, [R2.64+0x38000] ;  /* 0x03800004020a7981 */ /* 0x000122000c1e9900 */
[----:B------:R-:W-:-:S03]  /*0100*/  LEA R25, R25, R0, 0x3 ;  /* 0x0000000019197211 */ /* 0x000fc600078e18ff */
[----:B------:R0:W4:Y:S04]  /*0110*/  LDG.E.CONSTANT R13, [R2.64+0x40000] ;  /* 0x04000004020d7981 */ /* 0x000128000c1e9900 */
[----:B------:R0:W4:Y:S01]  /*0120*/  LDG.E.CONSTANT R9, [R2.64+0x48000] ;  /* 0x0480000402097981 */ /* 0x000122000c1e9900 */
[----:B------:R-:W-:-:S03]  /*0130*/  IMAD.WIDE R18, R25, R4, c[0x0][0x170] ;  /* 0x00005c0019127625 */ /* 0x000fc600078e0204 */
[----:B------:R0:W4:Y:S04]  /*0140*/  LDG.E.CONSTANT R8, [R2.64+0x50000] ;  /* 0x0500000402087981 */ /* 0x000128000c1e9900 */
[----:B------:R0:W4:Y:S04]  /*0150*/  LDG.E.CONSTANT R0, [R2.64+0x58000] ;  /* 0x0580000402007981 */ /* 0x000128000c1e9900 */
[----:B------:R1:W4:Y:S04]  /*0160*/  LDG.E.CONSTANT R5, [R18.64] ;  /* 0x0000000412057981 */ /* 0x000328000c1e9900 */
[----:B------:R0:W4:Y:S04]  /*0170*/  LDG.E.CONSTANT R12, [R2.64+0x60000] ;  /* 0x06000004020c7981 */ /* 0x000128000c1e9900 */
[----:B------:R0:W4:Y:S04]  /*0180*/  LDG.E.CONSTANT R7, [R2.64+0x68000] ;  /* 0x0680000402077981 */ /* 0x000128000c1e9900 */
[----:B------:R0:W4:Y:S01]  /*0190*/  LDG.E.CONSTANT R6, [R2.64+0x70000] ;  /* 0x0700000402067981 */ /* 0x000122000c1e9900 */
[----:B-1----:R-:W-:-:S02]  /*01a0*/  SHF.L.U32 R19, R26, 0x1, RZ ;  /* 0x000000011a137819 */ /* 0x002fc400000006ff */
[----:B------:R-:W-:Y:S01]  /*01b0*/  LOP3.LUT R18, R26, 0xc, RZ, 0xc0, !PT ;  /* 0x0000000c1a127812 */ /* 0x000fe200078ec0ff */
[----:B------:R0:W5:Y:S01]  /*01c0*/  LDG.E.CONSTANT R11, [R2.64+0x78000] ;  /* 0x07800004020b7981 */ /* 0x000162000c1e9900 */
[----:B------:R-:W-:Y:S02]  /*01d0*/  LOP3.LUT R19, R19, 0x6, RZ, 0xc0, !PT ;  /* 0x0000000613137812 */ /* 0x000fe400078ec0ff */
[----:B------:R-:W-:Y:S02]  /*01e0*/  ISETP.NE.AND P0, PT, R18, 0xc, PT ;  /* 0x0000000c1200780c */ /* 0x000fe40003f05270 */
[----:B------:R-:W-:Y:S01]  /*01f0*/  SHF.R.U32.HI R18, RZ, 0x2, R18 ;  /* 0x00000002ff127819 */ /* 0x000fe20000011612 */
[----:B------:R-:W-:Y:S01]  /*0200*/  IMAD R25, R25, 0x31, R19 ;  /* 0x0000003119197824 */ /* 0x000fe200078e0213 */
[----:B------:R-:W-:-:S04]  /*0210*/  LOP3.LUT R23, R26, 0x3, RZ, 0xc0, !PT ;  /* 0x000000031a177812 */ /* 0x000fc800078ec0ff */
[----:B------:R-:W-:Y:S01]  /*0220*/  ISETP.NE.AND P1, PT, R23, 0x3, PT ;  /* 0x000000031700780c */ /* 0x000fe20003f25270 */
[----:B--2---:R-:W-:Y:S01]  /*0230*/  FADD R17, RZ, R17 ;  /* 0x00000011ff117221 */ /* 0x004fe20000000000 */
[----:B---3--:R-:W-:-:S03]  /*0240*/  FADD R21, RZ, -R20 ;  /* 0x80000014ff157221 */ /* 0x008fc60000000000 */
[----:B------:R-:W-:Y:S01]  /*0250*/  FADD R17, R17, R20 ;  /* 0x0000001411117221 */ /* 0x000fe20000000000 */
[----:B----4-:R-:W-:-:S03]  /*0260*/  FADD R21, R22, R21 ;  /* 0x0000001516157221 */ /* 0x010fc60000000000 */
[----:B------:R-:W-:Y:S01]  /*0270*/  FADD R17, R17, R22 ;  /* 0x0000001611117221 */ /* 0x000fe20000000000 */
[----:B------:R-:W-:-:S03]  /*0280*/  FADD R24, R21, R24 ;  /* 0x0000001815187221 */ /* 0x000fc60000000000 */
[--C-:B0-----:R-:W-:Y:S01]  /*0290*/  FADD R2, R17, R16.reuse ;  /* 0x0000001011027221 */ /* 0x101fe20000000000 */
[----:B------:R-:W-:Y:S01]  /*02a0*/  FADD R16, RZ, -R16 ;  /* 0x80000010ff107221 */ /* 0x000fe20000000000 */
[C---:B------:R-:W-:Y:S02]  /*02b0*/  FADD R3, -R15.reuse, R24 ;  /* 0x000000180f037221 */ /* 0x040fe40000000100 */
[----:B------:R-:W-:Y:S01]  /*02c0*/  FADD R17, R2, R15 ;  /* 0x0000000f02117221 */ /* 0x000fe20000000000 */
[----:B------:R-:W-:Y:S01]  /*02d0*/  FADD R21, -R15, R16 ;  /* 0x000000100f157221 */ /* 0x000fe20000000100 */
[----:B------:R-:W-:Y:S02]  /*02e0*/  FADD R19, R14, R3 ;  /* 0x000000030e137221 */ /* 0x000fe40000000000 */
[----:B------:R-:W-:Y:S01]  /*02f0*/  FADD R2, R17, R14 ;  /* 0x0000000e11027221 */ /* 0x000fe20000000000 */
[----:B------:R-:W-:Y:S01]  /*0300*/  IMAD R3, R18, 0xe, R25 ;  /* 0x0000000e12037824 */ /* 0x000fe200078e0219 */
[----:B------:R-:W-:Y:S01]  /*0310*/  FADD R17, RZ, R15 ;  /* 0x0000000fff117221 */ /* 0x000fe20000000000 */
[----:B------:R-:W-:Y:S01]  /*0320*/  FADD R16, R19, R10 ;  /* 0x0000000a13107221 */ /* 0x000fe20000000000 */
[----:B------:R-:W-:-:S02]  /*0330*/  FADD R18, -R14, R21 ;  /* 0x000000150e127221 */ /* 0x000fc40000000100 */
[----:B------:R-:W-:Y:S01]  /*0340*/  FADD R17, -R14, R17 ;  /* 0x000000110e117221 */ /* 0x000fe20000000100 */
[----:B------:R-:W-:Y:S01]  /*0350*/  FADD R2, R2, R13 ;  /* 0x0000000d02027221 */ /* 0x000fe20000000000 */
[----:B------:R-:W-:Y:S02]  /*0360*/  FADD R18, R13, R18 ;  /* 0x000000120d127221 */ /* 0x000fe40000000000 */
[----:B------:R-:W-:Y:S01]  /*0370*/  FADD R14, -R10, R17 ;  /* 0x000000110a0e7221 */ /* 0x000fe20000000100 */
[C---:B------:R-:W-:Y:S01]  /*0380*/  FADD R15, -R9.reuse, R16 ;  /* 0x00000010090f7221 */ /* 0x040fe20000000100 */
[----:B------:R-:W-:Y:S01]  /*0390*/  FADD R13, R2, R9 ;  /* 0x00000009020d7221 */ /* 0x000fe20000000000 */
[C---:B------:R-:W-:Y:S01]  /*03a0*/  FADD R17, R9.reuse, R18 ;  /* 0x0000001209117221 */ /* 0x040fe20000000000 */
[----:B------:R-:W-:Y:S01]  /*03b0*/  FADD R9, -R9, R14 ;  /* 0x0000000e09097221 */ /* 0x000fe20000000100 */
[C---:B------:R-:W-:Y:S01]  /*03c0*/  FADD R15, R8.reuse, R15 ;  /* 0x0000000f080f7221 */ /* 0x040fe20000000000 */
[----:B------:R-:W-:Y:S01]  /*03d0*/  FADD R2, R13, R8 ;  /* 0x000000080d027221 */ /* 0x000fe20000000000 */
[C---:B------:R-:W-:Y:S01]  /*03e0*/  FADD R17, R8.reuse, R17 ;  /* 0x0000001108117221 */ /* 0x040fe20000000000 */
[----:B------:R-:W-:Y:S01]  /*03f0*/  FADD R9, R8, R9 ;  /* 0x0000000908097221 */ /* 0x000fe20000000000 */
[----:B------:R-:W-:-:S03]  /*0400*/  FADD R10, R15, R0 ;  /* 0x000000000f0a7221 */ /* 0x000fc60000000000 */
[----:B------:R-:W-:Y:S01]  /*0410*/  FADD R0, R0, R9 ;  /* 0x0000000900007221 */ /* 0x000fe20000000000 */
[--C-:B------:R-:W-:Y:S01]  /*0420*/  FADD R13, R2, R5.reuse ;  /* 0x00000005020d7221 */ /* 0x100fe20000000000 */
[----:B------:R-:W-:Y:S01]  /*0430*/  @P1 FADD R10, R10, R5 ;  /* 0x000000050a0a1221 */ /* 0x000fe20000000000 */
[----:B------:R-:W-:Y:S01]  /*0440*/  IMAD.WIDE R2, R3, R4, c[0x0][0x160] ;  /* 0x0000580003027625 */ /* 0x000fe200078e0204 */
[----:B------:R-:W-:Y:S02]  /*0450*/  FADD R12, R17, R12 ;  /* 0x0000000c110c7221 */ /* 0x000fe40000000000 */
[----:B------:R-:W-:Y:S02]  /*0460*/  FMNMX R13, RZ, R13, !PT ;  /* 0x0000000dff0d7209 */ /* 0x000fe40007800000 */
[----:B------:R-:W-:Y:S01]  /*0470*/  @P1 FMNMX R15, RZ, R10, !PT ;  /* 0x0000000aff0f1209 */ /* 0x000fe20007800000 */
[----:B------:R-:W-:Y:S01]  /*0480*/  FADD R9, R12, R7 ;  /* 0x000000070c097221 */ /* 0x000fe20000000000 */
[----:B------:R-:W-:Y:S01]  /*0490*/  FADD R7, -R7, R0 ;  /* 0x0000000007077221 */ /* 0x000fe20000000100 */
[----:B------:R0:W-:Y:S02]  /*04a0*/  STG.E [R2.64], R13 ;  /* 0x0000000d02007986 */ /* 0x0001e4000c101904 */
[----:B------:R-:W-:-:S02]  /*04b0*/  FADD R0, R9, R6 ;  /* 0x0000000609007221 */ /* 0x000fc40000000000 */
[----:B------:R0:W-:Y:S01]  /*04c0*/  @P1 STG.E [R2.64+0x4], R15 ;  /* 0x0000040f02001986 */ /* 0x0001e2000c101904 */
[----:B------:R-:W-:Y:S05]  /*04d0*/  @!P0 EXIT ;  /* 0x000000000000894d */ /* 0x000fea0003800000 */
[----:B------:R-:W-:Y:S01]  /*04e0*/  FADD R0, R0, R5 ;  /* 0x0000000500007221 */ /* 0x000fe20000000000 */
[----:B------:R-:W-:-:S04]  /*04f0*/  FADD R6, R6, R7 ;  /* 0x0000000706067221 */ /* 0x000fc80000000000 */
[----:B------:R-:W-:Y:S01]  /*0500*/  FMNMX R7, RZ, R0, !PT ;  /* 0x00000000ff077209 */ /* 0x000fe20007800000 */
[----:B-----5:R-:W-:-:S04]  /*0510*/  FADD R6, R6, R11 ;  /* 0x0000000b06067221 */ /* 0x020fc80000000000 */
[----:B------:R1:W-:Y:S01]  /*0520*/  STG.E [R2.64+0x1c], R7 ;  /* 0x00001c0702007986 */ /* 0x0003e2000c101904 */
[----:B------:R-:W-:Y:S05]  /*0530*/  @!P1 EXIT ;  /* 0x000000000000994d */ /* 0x000fea0003800000 */
[----:B------:R-:W-:-:S05]  /*0540*/  FADD R6, R6, R5 ;  /* 0x0000000506067221 */ /* 0x000fca0000000000 */
[----:B------:R-:W-:-:S05]  /*0550*/  FMNMX R5, RZ, R6, !PT ;  /* 0x00000006ff057209 */ /* 0x000fca0007800000 */
[----:B------:R-:W-:Y:S01]  /*0560*/  STG.E [R2.64+0x20], R5 ;  /* 0x0000200502007986 */ /* 0x000fe2000c101904 */
[----:B------:R-:W-:Y:S05]  /*0570*/  EXIT ;  /* 0x000000000000794d */ /* 0x000fea0003800000 */
.L_x_24:
        /* <DEDUP_REMOVED lines=16> */
.L_x_102:


//--------------------- .text.tvmgen_default_fused_nn_contrib_conv2d_winograd_without_weight_transform_add_add_nn_relu_1_kernel_1 --------------------------
	.section	.text.tvmgen_default_fused_nn_contrib_conv2d_winograd_without_weight_transform_add_add_nn_relu_1_kernel_1,"ax",@progbits
	.sectionflags	@"SHF_BARRIERS=1"
	.sectioninfo	@"SHI_REGISTERS=51"
	.align	128
        .global         tvmgen_default_fused_nn_contrib_conv2d_winograd_without_weight_transform_add_add_nn_relu_1_kernel_1
        .type           tvmgen_default_fused_nn_contrib_conv2d_winograd_without_weight_transform_add_add_nn_relu_1_kernel_1,@function
        .size           tvmgen_default_fused_nn_contrib_conv2d_winograd_without_weight_transform_add_add_nn_relu_1_kernel_1,(.L_x_103 - tvmgen_default_fused_nn_contrib_conv2d_winograd_without_weight_transform_add_add_nn_relu_1_kernel_1)
        .other          tvmgen_default_fused_nn_contrib_conv2d_winograd_without_weight_transform_add_add_nn_relu_1_kernel_1,@"STO_CUDA_ENTRY STV_DEFAULT"
tvmgen_default_fused_nn_contrib_conv2d_winograd_without_weight_transform_add_add_nn_relu_1_kernel_1:
.text.tvmgen_default_fused_nn_contrib_conv2d_winograd_without_weight_transform_add_add_nn_relu_1_kernel_1:
        /* <DEDUP_REMOVED lines=18> */
.L_x_26:
        /* <DEDUP_REMOVED lines=63> */
.L_x_25:
        /* <DEDUP_REMOVED lines=208> */
.L_x_27:
        /* <DEDUP_REMOVED lines=15> */
.L_x_103:


//--------------------- .text.tvmgen_default_fused_nn_dense_add_kernel --------------------------
	.section	.text.tvmgen_default_fused_nn_dense_add_kernel,"ax",@progbits
	.sectionflags	@"SHF_BARRIERS=1"
	.sectioninfo	@"SHI_REGISTERS=28"
	.align	128
        .global         tvmgen_default_fused_nn_dense_add_kernel
        .type           tvmgen_default_fused_nn_dense_add_kernel,@function
        .size           tvmgen_default_fused_nn_dense_add_kernel,(.L_x_104 - tvmgen_default_fused_nn_dense_add_kernel)
        .other          tvmgen_default_fused_nn_dense_add_kernel,@"STO_CUDA_ENTRY STV_DEFAULT"
tvmgen_default_fused_nn_dense_add_kernel:
.text.tvmgen_default_fused_nn_dense_add_kernel:
[----:B------:R-:W-:Y:S02]  /*0000*/  MOV R1, c[0x0][0x28] ;  /* 0x00000a0000017a02 */ /* 0x000fe40000000f00 */
[----:B------:R-:W0:Y:S01]  /*0010*/  S2R R23, SR_TID.X ;  /* 0x0000000000177919 */ /* 0x000e220000002100 */
[----:B------:R-:W-:Y:S01]  /*0020*/  MOV R25, 0x4 ;  /* 0x0000000400197802 */ /* 0x000fe20000000f00 */
[----:B------:R-:W-:Y:S02]  /*0030*/  ULDC.64 UR4, c[0x0][0x118] ;  /* 0x0000460000047ab9 */ /* 0x000fe40000000a00 */
[----:B------:R-:W1:Y:S02]  /*0040*/  S2R R22, SR_CTAID.X ;  /* 0x0000000000167919 */ /* 0x000e640000002500 */
[----:B0-----:R-:W-:Y:S01]  /*0050*/  IMAD.WIDE R2, R23, R25, c[0x0][0x168] ;  /* 0x00005a0017027625 */ /* 0x001fe200078e0219 */
[----:B-1----:R-:W-:-:S04]  /*0060*/  LEA R4, R22, R23, 0x9 ;  /* 0x0000001716047211 */ /* 0x002fc800078e48ff */
[----:B------:R-:W2:Y:S01]  /*0070*/  LDG.E.CONSTANT R7, [R2.64] ;  /* 0x0000000402077981 */ /* 0x000ea2000c1e9900 */
[----:B------:R-:W-:-:S03]  /*0080*/  IMAD.WIDE R4, R4, R25, c[0x0][0x170] ;  /* 0x00005c0004047625 */ /* 0x000fc600078e0219 */
[----:B------:R-:W3:Y:S04]  /*0090*/  LDG.E.CONSTANT R6, [R2.64+0x100] ;  /* 0x0001000402067981 */ /* 0x000ee8000c1e9900 */
[----:B------:R0:W2:Y:S04]  /*00a0*/  LDG.E.CONSTANT R0, [R4.64] ;  /* 0x0000000404007981 */ /* 0x0000a8000c1e9900 */
[----:B------:R0:W3:Y:S04]  /*00b0*/  LDG.E.CONSTANT R9, [R4.64+0x100] ;  /* 0x0001000404097981 */ /* 0x0000e8000c1e9900 */
[----:B------:R-:W4:Y:S04]  /*00c0*/  LDG.E.CONSTANT R8, [R2.64+0x200] ;  /* 0x0002000402087981 */ /* 0x000f28000c1e9900 */
[----:B------:R0:W4:Y:S04]  /*00d0*/  LDG.E.CONSTANT R11, [R4.64+0x200] ;  /* 0x00020004040b7981 */ /* 0x000128000c1e9900 */
[----:B------:R-:W5:Y:S04]  /*00e0*/  LDG.E.CONSTANT R10, [R2.64+0x300] ;  /* 0x00030004020a7981 */ /* 0x000f68000c1e9900 */
[----:B------:R0:W5:Y:S04]  /*00f0*/  LDG.E.CONSTANT R13, [R4.64+0x300] ;  /* 0x00030004040d7981 */ /* 0x000168000c1e9900 */
[----:B------:R-:W5:Y:S04]  /*0100*/  LDG.E.CONSTANT R12, [R2.64+0x400] ;  /* 0x00040004020c7981 */ /* 0x000f68000c1e9900 */
[----:B------:R0:W5:Y:S04]  /*0110*/  LDG.E.CONSTANT R15, [R4.64+0x400] ;  /* 0x00040004040f7981 */ /* 0x000168000c1e9900 */
[----:B------:R-:W5:Y:S04]  /*0120*/  LDG.E.CONSTANT R14, [R2.64+0x500] ;  /* 0x00050004020e7981 */ /* 0x000f68000c1e9900 */
[----:B------:R0:W5:Y:S04]  /*0130*/  LDG.E.CONSTANT R17, [R4.64+0x500] ;  /* 0x0005000404117981 */ /* 0x000168000c1e9900 */
[----:B------:R-:W5:Y:S04]  /*0140*/  LDG.E.CONSTANT R16, [R2.64+0x600] ;  /* 0x0006000402107981 */ /* 0x000f68000c1e9900 */
[----:B------:R0:W5:Y:S04]  /*0150*/  LDG.E.CONSTANT R19, [R4.64+0x600] ;  /* 0x0006000404137981 */ /* 0x000168000c1e9900 */
[----:B------:R-:W5:Y:S04]  /*0160*/  LDG.E.CONSTANT R18, [R2.64+0x700] ;  /* 0x0007000402127981 */ /* 0x000f68000c1e9900 */
[----:B------:R0:W5:Y:S01]  /*0170*/  LDG.E.CONSTANT R21, [R4.64+0x700] ;  /* 0x0007000404157981 */ /* 0x000162000c1e9900 */
[----:B------:R-:W-:-:S02]  /*0180*/  LOP3.LUT P0, RZ, R23, 0x1f, RZ, 0xc0, !PT ;  /* 0x0000001f17ff7812 */ /* 0x000fc4000780c0ff */
[----:B------:R-:W-:Y:S02]  /*0190*/  ISETP.GT.AND P1, PT, R23, 0x1, PT ;  /* 0x000000011700780c */ /* 0x000fe40003f24270 */
[----:B0-----:R-:W-:Y:S01]  /*01a0*/  VOTE.ANY R5, PT, PT ;  /* 0x0000000000057806 */ /* 0x001fe200038e0100 */
[----:B--2---:R-:W-:-:S04]  /*01b0*/  FFMA R0, R0, R7, RZ ;  /* 0x0000000700007223 */ /* 0x004fc800000000ff */
[----:B---3--:R-:W-:-:S04]  /*01c0*/  FFMA R0, R9, R6, R0 ;  /* 0x0000000609007223 */ /* 0x008fc80000000000 */
[----:B----4-:R-:W-:-:S04]  /*01d0*/  FFMA R0, R11, R8, R0 ;  /* 0x000000080b007223 */ /* 0x010fc80000000000 */
[----:B-----5:R-:W-:-:S04]  /*01e0*/  FFMA R0, R13, R10, R0 ;  /* 0x0000000a0d007223 */ /* 0x020fc80000000000 */
[----:B------:R-:W-:-:S04]  /*01f0*/  FFMA R0, R15, R12, R0 ;  /* 0x0000000c0f007223 */ /* 0x000fc80000000000 */
[----:B------:R-:W-:Y:S01]  /*0200*/  FFMA R0, R17, R14, R0 ;  /* 0x0000000e11007223 */ /* 0x000fe20000000000 */
[----:B------:R-:W-:-:S03]  /*0210*/  VOTE.ANY R7, PT, PT ;  /* 0x0000000000077806 */ /* 0x000fc600038e0100 */
[----:B------:R-:W-:-:S04]  /*0220*/  FFMA R0, R19, R16, R0 ;  /* 0x0000001013007223 */ /* 0x000fc80000000000 */
[----:B------:R-:W-:-:S05]  /*0230*/  FFMA R0, R21, R18, R0 ;  /* 0x0000001215007223 */ /* 0x000fca0000000000 */
[----:B------:R-:W0:Y:S02]  /*0240*/  SHFL.DOWN PT, R3, R0, 0x10, 0x1f ;  /* 0x0a001f0000037f89 */ /* 0x000e2400000e0000 */
[----:B0-----:R-:W-:-:S05]  /*0250*/  FADD R2, R0, R3 ;  /* 0x0000000300027221 */ /* 0x001fca0000000000 */
[----:B------:R-:W0:Y:S02]  /*0260*/  SHFL.DOWN PT, R3, R2, 0x8, 0x1f ;  /* 0x09001f0002037f89 */ /* 0x000e2400000e0000 */
[----:B0-----:R-:W-:-:S05]  /*0270*/  FADD R4, R2, R3 ;  /* 0x0000000302047221 */ /* 0x001fca0000000000 */
[----:B------:R-:W0:Y:S02]  /*0280*/  SHFL.DOWN PT, R3, R4, 0x4, 0x1f ;  /* 0x08801f0004037f89 */ /* 0x000e2400000e0000 */
[----:B0-----:R-:W-:-:S05]  /*0290*/  FADD R6, R4, R3 ;  /* 0x0000000304067221 */ /* 0x001fca0000000000 */
[----:B------:R-:W0:Y:S02]  /*02a0*/  SHFL.DOWN PT, R3, R6, 0x2, 0x1f ;  /* 0x08401f0006037f89 */ /* 0x000e2400000e0000 */
[----:B0-----:R-:W-:-:S05]  /*02b0*/  FADD R8, R6, R3 ;  /* 0x0000000306087221 */ /* 0x001fca0000000000 */
[----:B------:R-:W0:Y:S01]  /*02c0*/  SHFL.DOWN PT, R3, R8, 0x1, 0x1f ;  /* 0x08201f0008037f89 */ /* 0x000e2200000e0000 */
[----:B------:R-:W-:Y:S01]  /*02d0*/  @!P0 SHF.R.S32.HI R0, RZ, 0x5, R23 ;  /* 0x00000005ff008819 */ /* 0x000fe20000011417 */
[----:B0-----:R-:W-:-:S05]  /*02e0*/  @!P0 FADD R3, R8, R3 ;  /* 0x0000000308038221 */ /* 0x001fca0000000000 */
[----:B------:R-:W-:Y:S04]  /*02f0*/  @!P0 STS [R0.X4+0x4], R3 ;  /* 0x0000040300008388 */ /* 0x000fe80000004800 */
[----:B------:R-:W-:Y:S06]  /*0300*/  BAR.SYNC.DEFER_BLOCKING 0x0 ;  /* 0x0000000000007b1d */ /* 0x000fec0000010000 */
[----:B------:R-:W0:Y:S01]  /*0310*/  @!P1 LDS R20, [R23.X4+0x4] ;  /* 0x0000040017149984 */ /* 0x000e220000004800 */
[----:B------:R-:W-:-:S03]  /*0320*/  ISETP.NE.AND P0, PT, R23, RZ, PT ;  /* 0x000000ff1700720c */ /* 0x000fc60003f05270 */
[----:B0-----:R-:W0:Y:S02]  /*0330*/  SHFL.DOWN PT, R5, R20, 0x1, 0x1f ;  /* 0x08201f0014057f89 */ /* 0x001e2400000e0000 */
[----:B0-----:R-:W-:-:S08]  /*0340*/  FADD R2, R20, R5 ;  /* 0x0000000514027221 */ /* 0x001fd00000000000 */
[----:B------:R-:W-:Y:S04]  /*0350*/  @!P0 STS [RZ], R2 ;  /* 0x00000002ff008388 */ /* 0x000fe80000000800 */
[----:B------:R-:W-:Y:S06]  /*0360*/  BAR.SYNC.DEFER_BLOCKING 0x0 ;  /* 0x0000000000007b1d */ /* 0x000fec0000010000 */
[----:B------:R-:W0:Y:S04]  /*0370*/  @!P0 LDS R4, [RZ] ;  /* 0x00000000ff048984 */ /* 0x000e280000000800 */
[----:B0-----:R0:W-:Y:S04]  /*0380*/  @!P0 STS [0xc], R4 ;  /* 0x00000c04ff008388 */ /* 0x0011e80000000800 */
[----:B------:R-:W-:Y:S06]  /*0390*/  BAR.SYNC.DEFER_BLOCKING 0x0 ;  /* 0x0000000000007b1d */ /* 0x000fec0000010000 */
[----:B------:R-:W-:Y:S05]  /*03a0*/  @P0 EXIT ;  /* 0x000000000000094d */ /* 0x000fea0003800000 */
[CC--:B0-----:R-:W-:Y:S01]  /*03b0*/  IMAD.WIDE R2, R22.reuse, R25.reuse, c[0x0][0x178] ;  /* 0x00005e0016027625 */ /* 0x0c1fe200078e0219 */
[----:B------:R-:W0:Y:S05]  /*03c0*/  LDS R0, [0xc] ;  /* 0x00000c00ff007984 */ /* 0x000e2a0000000800 */
[----:B------:R-:W0:Y:S01]  /*03d0*/  LDG.E.CONSTANT R3, [R2.64] ;  /* 0x0000000402037981 */ /* 0x000e22000c1e9900 */
[----:B------:R-:W-:Y:S01]  /*03e0*/  IMAD.WIDE R4, R22, R25, c[0x0][0x160] ;  /* 0x0000580016047625 */ /* 0x000fe200078e0219 */
[----:B0-----:R-:W-:-:S05]  /*03f0*/  FADD R7, R0, R3 ;  /* 0x0000000300077221 */ /* 0x001fca0000000000 */
[----:B------:R-:W-:Y:S01]  /*0400*/  STG.E [R4.64], R7 ;  /* 0x0000000704007986 */ /* 0x000fe2000c101904 */
[----:B------:R-:W-:Y:S05]  /*0410*/  EXIT ;  /* 0x000000000000794d */ /* 0x000fea0003800000 */
.L_x_28:
        /* <DEDUP_REMOVED lines=14> */
.L_x_104:


//--------------------- .text.tvmgen_default_fused_nn_contrib_conv2d_winograd_without_weight_transform_add_nn_relu_1_kernel_2 --------------------------
	.section	.text.tvmgen_default_fused_nn_contrib_conv2d_winograd_without_weight_transform_add_nn_relu_1_kernel_2,"ax",@progbits
	.sectioninfo	@"SHI_REGISTERS=30"
	.align	128
        .global         tvmgen_default_fused_nn_contrib_conv2d_winograd_without_weight_transform_add_nn_relu_1_kernel_2
        .type           tvmgen_default_fused_nn_contrib_conv2d_winograd_without_weight_transform_add_nn_relu_1_kernel_2,@function
        .size           tvmgen_default_fused_nn_contrib_conv2d_winograd_without_weight_transform_add_nn_relu_1_kernel_2,(.L_x_105 - tvmgen_default_fused_nn_contrib_conv2d_winograd_without_weight_transform_add_nn_relu_1_kernel_2)
        .other          tvmgen_default_fused_nn_contrib_conv2d_winograd_without_weight_transform_add_nn_relu_1_kernel_2,@"STO_CUDA_ENTRY STV_DEFAULT"
tvmgen_default_fused_nn_contrib_conv2d_winograd_without_weight_transform_add_nn_relu_1_kernel_2:
.text.tvmgen_default_fused_nn_contrib_conv2d_winograd_without_weight_transform_add_nn_relu_1_kernel_2:
[----:B------:R-:W-:Y:S02]  /*0000*/  MOV R1, c[0x0][0x28] ;  /* 0x00000a0000017a02 */ /* 0x000fe40000000f00 */
[----:B------:R-:W0:Y:S01]  /*0010*/  S2R R5, SR_CTAID.X ;  /* 0x0000000000057919 */ /* 0x000e220000002500 */
[----:B------:R-:W-:Y:S01]  /*0020*/  MOV R0, 0x4 ;  /* 0x0000000400007802 */ /* 0x000fe20000000f00 */
[----:B------:R-:W-:Y:S02]  /*0030*/  ULDC.64 UR4, c[0x0][0x118] ;  /* 0x0000460000047ab9 */ /* 0x000fe40000000a00 */
[----:B------:R-:W0:Y:S02]  /*0040*/  S2R R26, SR_TID.X ;  /* 0x00000000001a7919 */ /* 0x000e240000002100 */
[----:B0-----:R-:W-:-:S05]  /*0050*/  LEA R21, R5, R26, 0x7 ;  /* 0x0000001a05157211 */ /* 0x001fca00078e38ff */
[----:B------:R-:W-:-:S05]  /*0060*/  IMAD.WIDE R20, R21, R0, c[0x0][0x168] ;  /* 0x00005a0015147625 */ /* 0x000fca00078e0200 */
[----:B------:R-:W2:Y:S04]  /*0070*/  LDG.E.CONSTANT R24, [R20.64+0x18800] ;  /* 0x0188000414187981 */ /* 0x000ea8000c1e9900 */
[----:B------:R-:W3:Y:S04]  /*0080*/  LDG.E.CONSTANT R19, [R20.64+0x62000] ;  /* 0x0620000414137981 */ /* 0x000ee8000c1e9900 */
[----:B------:R-:W4:Y:S04]  /*0090*/  LDG.E.CONSTANT R25, [R20.64] ;  /* 0x0000000414197981 */ /* 0x000f28000c1e9900 */
[----:B------:R-:W5:Y:S04]  /*00a0*/  LDG.E.CONSTANT R18, [R20.64+0x7a800] ;  /* 0x07a8000414127981 */ /* 0x000f68000c1e9900 */
[----:B------:R5:W5:Y:S01]  /*00b0*/  LDG.E.CONSTANT R23, [R20.64+0x31000] ;  /* 0x0310000414177981 */ /* 0x000b62000c1e9900 */
[----:B------:R-:W-:-:S03]  /*00c0*/  SHF.R.S32.HI R2, RZ, 0x2, R26 ;  /* 0x00000002ff027819 */ /* 0x000fc6000001141a */
[----:B------:R5:W5:Y:S04]  /*00d0*/  LDG.E.CONSTANT R17, [R20.64+0x93000] ;  /* 0x0930000414117981 */ /* 0x000b68000c1e9900 */
[----:B------:R5:W5:Y:S01]  /*00e0*/  LDG.E.CONSTANT R22, [R20.64+0x49800] ;  /* 0x0498000414167981 */ /* 0x000b62000c1e9900 */
[----:B------:R-:W-:-:S03]  /*00f0*/  LEA R2, R5, R2, 0x5 ;  /* 0x0000000205027211 */ /* 0x000fc600078e28ff */
[----:B------:R5:W5:Y:S04]  /*0100*/  LDG.E.CONSTANT R16, [R20.64+0xab800] ;  /* 0x0ab8000414107981 */ /* 0x000b68000c1e9900 */
[----:B------:R5:W5:Y:S04]  /*0110*/  LDG.E.CONSTANT R15, [R20.64+0xc4000] ;  /* 0x0c400004140f7981 */ /* 0x000b68000c1e9900 */
[----:B------:R5:W5:Y:S01]  /*0120*/  LDG.E.CONSTANT R13, [R20.64+0xdc800] ;  /* 0x0dc80004140d7981 */ /* 0x000b62000c1e9900 */
[----:B------:R-:W-:-:S03]  /*0130*/  IMAD.HI R2, R2, 0x5397829d, RZ ;  /* 0x5397829d02027827 */ /* 0x000fc600078e02ff */
[----:B------:R5:W5:Y:S02]  /*0140*/  LDG.E.CONSTANT R10, [R20.64+0xf5000] ;  /* 0x0f500004140a7981 */ /* 0x000b64000c1e9900 */
[----:B------:R-:W-:Y:S02]  /*0150*/  SHF.R.U32.HI R3, RZ, 0x1f, R2 ;  /* 0x0000001fff037819 */ /* 0x000fe40000011602 */
[----:B------:R5:W5:Y:S02]  /*0160*/  LDG.E.CONSTANT R9, [R20.64+0x10d800] ;  /* 0x10d8000414097981 */ /* 0x000b64000c1e9900 */
[----:B------:R-:W-:Y:S02]  /*0170*/  LEA.HI.SX32 R3, R2, R3, 0x1c ;  /* 0x0000000302037211 */ /* 0x000fe400078fe2ff */
[----:B------:R5:W5:Y:S04]  /*0180*/  LDG.E.CONSTANT R14, [R20.64+0x126000] ;  /* 0x12600004140e7981 */ /* 0x000b68000c1e9900 */
[----:B------:R5:W5:Y:S01]  /*0190*/  LDG.E.CONSTANT R11, [R20.64+0x13e800] ;  /* 0x13e80004140b7981 */ /* 0x000b62000c1e9900 */
[----:B------:R-:W-:-:S03]  /*01a0*/  IMAD.WIDE R6, R3, R0, c[0x0][0x170] ;  /* 0x00005c0003067625 */ /* 0x000fc600078e0200 */
[----:B------:R5:W5:Y:S04]  /*01b0*/  LDG.E.CONSTANT R8, [R20.64+0x157000] ;  /* 0x1570000414087981 */ /* 0x000b68000c1e9900 */
[----:B------:R5:W5:Y:S04]  /*01c0*/  LDG.E.CONSTANT R12, [R20.64+0x16f800] ;  /* 0x16f80004140c7981 */ /* 0x000b68000c1e9900 */
[----:B------:R0:W5:Y:S01]  /*01d0*/  LDG.E.CONSTANT R6, [R6.64] ;  /* 0x0000000406067981 */ /* 0x000162000c1e9900 */
[----:B------:R-:W-:Y:S02]  /*01e0*/  SHF.R.S32.HI R4, RZ, 0x1, R26 ;  /* 0x00000001ff047819 */ /* 0x000fe4000001141a */
[----:B------:R-:W-:-:S02]  /*01f0*/  LEA R3, R5, R26, 0x1 ;  /* 0x0000001a05037211 */ /* 0x000fc400078e08ff */
[----:B------:R-:W-:Y:S02]  /*0200*/  MOV R2, RZ ;  /* 0x000000ff00027202 */ /* 0x000fe40000000f00 */
[----:B------:R-:W-:Y:S02]  /*0210*/  LEA R5, R5, R4, 0x6 ;  /* 0x0000000405057211 */ /* 0x000fe400078e30ff */
[----:B------:R-:W-:Y:S01]  /*0220*/  MOV R4, RZ ;  /* 0x000000ff00047202 */ /* 0x000fe20000000f00 */
[----:B------:R-:W-:-:S04]  /*0230*/  IMAD.HI R2, R3, -0x6db6db6d, R2 ;  /* 0x9249249303027827 */ /* 0x000fc800078e0202 */
[----:B------:R-:W-:Y:S01]  /*0240*/  IMAD.HI R4, R5, -0x6db6db6d, R4 ;  /* 0x9249249305047827 */ /* 0x000fe200078e0204 */
[----:B------:R-:W-:-:S04]  /*0250*/  SHF.R.U32.HI R5, RZ, 0x1f, R2 ;  /* 0x0000001fff057819 */ /* 0x000fc80000011602 */
[----:B------:R-:W-:Y:S02]  /*0260*/  LEA.HI.SX32 R27, R2, R5, 0x1d ;  /* 0x00000005021b7211 */ /* 0x000fe400078feaff */
[----:B------:R-:W-:-:S04]  /*0270*/  SHF.R.U32.HI R5, RZ, 0x1f, R4 ;  /* 0x0000001fff057819 */ /* 0x000fc80000011604 */
[----:B------:R-:W-:Y:S01]  /*0280*/  LEA.HI.SX32 R2, R4, R5, 0x1e ;  /* 0x0000000504027211 */ /* 0x000fe200078ff2ff */
[----:B------:R-:W-:-:S04]  /*0290*/  IMAD R27, R27, -0xe, R3 ;  /* 0xfffffff21b1b7824 */ /* 0x000fc800078e0203 */
[----:B------:R-:W-:Y:S01]  /*02a0*/  IMAD R2, R2, 0x1c, R27 ;  /* 0x0000001c02027824 */ /* 0x000fe200078e021b */
[----:B--2---:R-:W-:Y:S01]  /*02b0*/  FADD R4, RZ, -R24 ;  /* 0x80000018ff047221 */ /* 0x004fe20000000000 */
[----:B---3--:R-:W-:Y:S01]  /*02c0*/  FADD R5, RZ, -R19 ;  /* 0x80000013ff057221 */ /* 0x008fe20000000000 */
[----:B----4-:R-:W-:Y:S01]  /*02d0*/  FADD R25, RZ, R25 ;  /* 0x00000019ff197221 */ /* 0x010fe20000000000 */
[----:B-----5:R-:W-:-:S03]  /*02e0*/  FADD R20, RZ, R18 ;  /* 0x00000012ff147221 */ /* 0x020fc60000000000 */
[----:B------:R-:W-:Y:S01]  /*02f0*/  FADD R24, R25, R24 ;  /* 0x0000001819187221 */ /* 0x000fe20000000000 */
[----:B------:R-:W-:Y:S01]  /*0300*/  FADD R3, R23, R4 ;  /* 0x0000000417037221 */ /* 0x000fe20000000000 */
[----:B------:R-:W-:Y:S01]  /*0310*/  FADD R4, -R18, R5 ;  /* 0x0000000512047221 */ /* 0x000fe20000000100 */
[----:B------:R-:W-:-:S03]  /*0320*/  FADD R5, -R17, R20 ;  /* 0x0000001411057221 */ /* 0x000fc60000000100 */
[----:B------:R-:W-:Y:S01]  /*0330*/  FADD R20, -R17, R4 ;  /* 0x0000000411147221 */ /* 0x000fe20000000100 */
[----:B------:R-:W-:Y:S01]  /*0340*/  FADD R24, R24, R23 ;  /* 0x0000001718187221 */ /* 0x000fe20000000000 */
[----:B------:R-:W-:Y:S01]  /*0350*/  FADD R3, R3, R22 ;  /* 0x0000001603037221 */ /* 0x000fe20000000000 */
[----:B------:R-:W-:-:S03]  /*0360*/  FADD R22, -R16, R5 ;  /* 0x0000000510167221 */ /* 0x000fc60000000100 */
[----:B------:R-:W-:Y:S01]  /*0370*/  FADD R4, -R18, R3 ;  /* 0x0000000312047221 */ /* 0x000fe20000000100 */
[----:B------:R-:W-:Y:S01]  /*0380*/  FADD R19, R24, R19 ;  /* 0x0000001318137221 */ /* 0x000fe20000000000 */
[----:B------:R-:W-:Y:S02]  /*0390*/  FADD R20, R15, R20 ;  /* 0x000000140f147221 */ /* 0x000fe40000000000 */
[----:B------:R-:W-:Y:S01]  /*03a0*/  FADD R3, R17, R4 ;  /* 0x0000000411037221 */ /* 0x000fe20000000000 */
[C---:B0-----:R-:W-:Y:S01]  /*03b0*/  FADD R7, -R13.reuse, R22 ;  /* 0x000000160d077221 */ /* 0x041fe20000000100 */
[----:B------:R-:W-:Y:S01]  /*03c0*/  FADD R5, R13, R20 ;  /* 0x000000140d057221 */ /* 0x000fe20000000000 */
[----:B------:R-:W-:Y:S02]  /*03d0*/  FADD R18, R19, R18 ;  /* 0x0000001213127221 */ /* 0x000fe40000000000 */
[C---:B------:R-:W-:Y:S01]  /*03e0*/  FADD R4, R10.reuse, R7 ;  /* 0x000000070a047221 */ /* 0x040fe20000000000 */
[----:B------:R-:W-:Y:S01]  /*03f0*/  FADD R5, R10, R5 ;  /* 0x000000050a057221 */ /* 0x000fe20000000000 */
[----:B------:R-:W-:Y:S01]  /*0400*/  FADD R18, R18, R17 ;  /* 0x0000001112127221 */ /* 0x000fe20000000000 */
[----:B------:R-:W-:Y:S01]  /*0410*/  FADD R16, R3, R16 ;  /* 0x0000001003107221 */ /* 0x000fe20000000000 */
[----:B------:R-:W-:-:S02]  /*0420*/  FADD R4, R9, R4 ;  /* 0x0000000409047221 */ /* 0x000fc40000000000 */
[----:B------:R-:W-:Y:S01]  /*0430*/  FADD R18, R18, R15 ;  /* 0x0000000f12127221 */ /* 0x000fe20000000000 */
[----:B------:R-:W-:Y:S01]  /*0440*/  FADD R3, -R13, R16 ;  /* 0x000000100d037221 */ /* 0x000fe20000000100 */
[----:B------:R-:W-:Y:S01]  /*0450*/  FADD R14, R5, R14 ;  /* 0x0000000e050e7221 */ /* 0x000fe20000000000 */
[----:B------:R-:W-:Y:S01]  /*0460*/  FADD R5, -R11, R4 ;  /* 0x000000040b057221 */ /* 0x000fe20000000100 */
        /* <DEDUP_REMOVED lines=8> */
[----:B------:R-:W-:Y:S01]  /*04f0*/  SHF.L.U32 R3, R2, 0x1, RZ ;  /* 0x0000000102037819 */ /* 0x000fe200000006ff */
[--C-:B------:R-:W-:Y:S01]  /*0500*/  FADD R13, R13, R6.reuse ;  /* 0x000000060d0d7221 */ /* 0x100fe20000000000 */
[--C-:B------:R-:W-:Y:S01]  /*0510*/  FADD R9, R9, R6.reuse ;  /* 0x0000000609097221 */ /* 0x100fe20000000000 */
[--C-:B------:R-:W-:Y:S01]  /*0520*/  FADD R11, R11, R6.reuse ;  /* 0x000000060b0b7221 */ /* 0x100fe20000000000 */
[----:B------:R-:W-:Y:S01]  /*0530*/  FADD R5, R5, R6 ;  /* 0x0000000605057221 */ /* 0x000fe20000000000 */
[----:B------:R-:W-:Y:S01]  /*0540*/  IMAD.WIDE R2, R3, R0, c[0x0][0x160] ;  /* 0x0000580003027625 */ /* 0x000fe200078e0200 */
[----:B------:R-:W-:-:S02]  /*0550*/  FMNMX R13, RZ, R13, !PT ;  /* 0x0000000dff0d7209 */ /* 0x000fc40007800000 */
[----:B------:R-:W-:Y:S02]  /*0560*/  FMNMX R9, RZ, R9, !PT ;  /* 0x00000009ff097209 */ /* 0x000fe40007800000 */
[----:B------:R-:W-:Y:S02]  /*0570*/  FMNMX R11, RZ, R11, !PT ;  /* 0x0000000bff0b7209 */ /* 0x000fe40007800000 */
[----:B------:R-:W-:Y:S01]  /*0580*/  FMNMX R5, RZ, R5, !PT ;  /* 0x00000005ff057209 */ /* 0x000fe20007800000 */
[----:B------:R-:W-:Y:S04]  /*0590*/  STG.E [R2.64], R13 ;  /* 0x0000000d02007986 */ /* 0x000fe8000c101904 */
[----:B------:R-:W-:Y:S04]  /*05a0*/  STG.E [R2.64+0x4], R9 ;  /* 0x0000040902007986 */ /* 0x000fe8000c101904 */
[----:B------:R-:W-:Y:S04]  /*05b0*/  STG.E [R2.64+0x70], R11 ;  /* 0x0000700b02007986 */ /* 0x000fe8000c101904 */
[----:B------:R-:W-:Y:S01]  /*05c0*/  STG.E [R2.64+0x74], R5 ;  /* 0x0000740502007986 */ /* 0x000fe2000c101904 */
[----:B------:R-:W-:Y:S05]  /*05d0*/  EXIT ;  /* 0x000000000000794d */ /* 0x000fea0003800000 */
.L_x_29:
        /* <DEDUP_REMOVED lines=10> */
.L_x_105:


//--------------------- .text.tvmgen_default_fused_nn_contrib_conv2d_winograd_without_weight_transform_add_add_nn_relu_2_kernel_2 --------------------------
	.section	.text.tvmgen_default_fused_nn_contrib_conv2d_winograd_without_weight_transform_add_add_nn_relu_2_kernel_2,"ax",@progbits
	.sectioninfo	@"SHI_REGISTERS=34"
	.align	128
        .global         tvmgen_default_fused_nn_contrib_conv2d_winograd_without_weight_transform_add_add_nn_relu_2_kernel_2
        .type           tvmgen_default_fused_nn_contrib_conv2d_winograd_without_weight_transform_add_add_nn_relu_2_kernel_2,@function
        .size           tvmgen_default_fused_nn_contrib_conv2d_winograd_without_weight_transform_add_add_nn_relu_2_kernel_2,(.L_x_106 - tvmgen_default_fused_nn_contrib_conv2d_winograd_without_weight_transform_add_add_nn_relu_2_kernel_2)
        .other          tvmgen_default_fused_nn_contrib_conv2d_winograd_without_weight_transform_add_add_nn_relu_2_kernel_2,@"STO_CUDA_ENTRY STV_DEFAULT"
tvmgen_default_fused_nn_contrib_conv2d_winograd_without_weight_transform_add_add_nn_relu_2_kernel_2:
.text.tvmgen_default_fused_nn_contrib_conv2d_winograd_without_weight_transform_add_add_nn_relu_2_kernel_2:
[----:B------:R-:W-:Y:S02]  /*0000*/  MOV R1, c[0x0][0x28] ;  /* 0x00000a0000017a02 */ /* 0x000fe40000000f00 */
[----:B------:R-:W0:Y:S01]  /*0010*/  S2R R9, SR_CTAID.X ;  /* 0x0000000000097919 */ /* 0x000e220000002500 */
[----:B------:R-:W-:Y:S01]  /*0020*/  MOV R8, RZ ;  /* 0x000000ff00087202 */ /* 0x000fe20000000f00 */
[----:B------:R-:W-:Y:S02]  /*0030*/  ULDC.64 UR4, c[0x0][0x118] ;  /* 0x0000460000047ab9 */ /* 0x000fe40000000a00 */
[----:B------:R-:W0:Y:S02]  /*0040*/  S2R R2, SR_TID.X ;  /* 0x0000000000027919 */ /* 0x000e240000002100 */
[----:B0-----:R-:W-:-:S05]  /*0050*/  LEA R3, R9, R2, 0x7 ;  /* 0x0000000209037211 */ /* 0x001fca00078e38ff */
[----:B------:R-:W-:-:S04]  /*0060*/  IMAD R6, R9, -0x62, R3 ;  /* 0xffffff9e09067824 */ /* 0x000fc800078e0203 */
[----:B------:R-:W-:-:S04]  /*0070*/  IMAD.HI R0, R6, 0x5397829d, RZ ;  /* 0x5397829d06007827 */ /* 0x000fc800078e02ff */
[----:B------:R-:W-:Y:S01]  /*0080*/  IMAD R9, R9, -0x1c, R6 ;  /* 0xffffffe409097824 */ /* 0x000fe200078e0206 */
[----:B------:R-:W-:-:S03]  /*0090*/  SHF.R.U32.HI R5, RZ, 0x1f, R0 ;  /* 0x0000001fff057819 */ /* 0x000fc60000011600 */
[----:B------:R-:W-:Y:S01]  /*00a0*/  IMAD.HI R4, R9, -0x6db6db6d, R8 ;  /* 0x9249249309047827 */ /* 0x000fe200078e0208 */
[----:B------:R-:W-:-:S04]  /*00b0*/  LEA.HI.SX32 R5, R0, R5, 0x1c ;  /* 0x0000000500057211 */ /* 0x000fc800078fe2ff */
        /* <DEDUP_REMOVED lines=8> */
[----:B------:R-:W-:Y:S02]  /*0140*/  SHF.R.U32.HI R11, RZ, 0x1f, R2 ;  /* 0x0000001fff0b7819 */ /* 0x000fe40000011602 */
[----:B------:R-:W-:Y:S02]  /*0150*/  LEA.HI.SX32 R5, R5, R0, 0x1c ;  /* 0x0000000005057211 */ /* 0x000fe400078fe2ff */
[----:B------:R-:W-:Y:S02]  /*0160*/  LEA.HI.SX32 R11, R2, R11, 0x1e ;  /* 0x0000000b020b7211 */ /* 0x000fe400078ff2ff */
[----:B------:R-:W-:Y:S01]  /*0170*/  MOV R0, 0x4 ;  /* 0x0000000400007802 */ /* 0x000fe20000000f00 */
[--C-:B------:R-:W-:Y:S02]  /*0180*/  IMAD R2, R5, 0x31, R7.reuse ;  /* 0x0000003105027824 */ /* 0x100fe400078e0207 */
[----:B------:R-:W-:-:S05]  /*0190*/  IMAD R11, R11, 0x7, -R7 ;  /* 0x000000070b0b7824 */ /* 0x000fca00078e0a07 */
[----:B------:R-:W-:-:S05]  /*01a0*/  IADD3 R7, R11, R2, R13 ;  /* 0x000000020b077210 */ /* 0x000fca0007ffe00d */
[----:B------:R-:W-:-:S05]  /*01b0*/  IMAD.WIDE R6, R7, R0, c[0x0][0x168] ;  /* 0x00005a0007067625 */ /* 0x000fca00078e0200 */
[----:B------:R-:W2:Y:S04]  /*01c0*/  LDG.E.CONSTANT R28, [R6.64] ;  /* 0x00000004061c7981 */ /* 0x000ea8000c1e9900 */
[----:B------:R-:W3:Y:S04]  /*01d0*/  LDG.E.CONSTANT R27, [R6.64+0xc400] ;  /* 0x00c40004061b7981 */ /* 0x000ee8000c1e9900 */
[----:B------:R-:W4:Y:S04]  /*01e0*/  LDG.E.CONSTANT R20, [R6.64+0x31000] ;  /* 0x0310000406147981 */ /* 0x000f28000c1e9900 */
[----:B------:R-:W5:Y:S01]  /*01f0*/  LDG.E.CONSTANT R17, [R6.64+0x3d400] ;  /* 0x03d4000406117981 */ /* 0x000f62000c1e9900 */
[----:B------:R-:W-:-:S03]  /*0200*/  MOV R2, RZ ;  /* 0x000000ff00027202 */ /* 0x000fc60000000f00 */
[----:B------:R-:W5:Y:S04]  /*0210*/  LDG.E.CONSTANT R26, [R6.64+0x18800] ;  /* 0x01880004061a7981 */ /* 0x000f68000c1e9900 */
[----:B------:R0:W5:Y:S04]  /*0220*/  LDG.E.CONSTANT R8, [R6.64+0x49800] ;  /* 0x0498000406087981 */ /* 0x000168000c1e9900 */
[----:B------:R0:W5:Y:S01]  /*0230*/  LDG.E.CONSTANT R21, [R6.64+0x24c00] ;  /* 0x024c000406157981 */ /* 0x000162000c1e9900 */
[----:B------:R-:W-:-:S03]  /*0240*/  IMAD.HI R2, R3, -0x6db6db6d, R2 ;  /* 0x9249249303027827 */ /* 0x000fc600078e0202 */
[----:B------:R0:W5:Y:S04]  /*0250*/  LDG.E.CONSTANT R18, [R6.64+0x55c00] ;  /* 0x055c000406127981 */ /* 0x000168000c1e9900 */
[----:B------:R0:W5:Y:S04]  /*0260*/  LDG.E.CONSTANT R16, [R6.64+0x62000] ;  /* 0x0620000406107981 */ /* 0x000168000c1e9900 */
[----:B------:R0:W5:Y:S01]  /*0270*/  LDG.E.CONSTANT R11, [R6.64+0x6e400] ;  /* 0x06e40004060b7981 */ /* 0x000162000c1e9900 */
[----:B------:R-:W-:-:S03]  /*0280*/  SHF.R.U32.HI R3, RZ, 0x1f, R2 ;  /* 0x0000001fff037819 */ /* 0x000fc60000011602 */
[----:B------:R0:W5:Y:S01]  /*0290*/  LDG.E.CONSTANT R10, [R6.64+0x7a800] ;  /* 0x07a80004060a7981 */ /* 0x000162000c1e9900 */
[----:B------:R-:W-:-:S03]  /*02a0*/  LEA.HI.SX32 R2, R2, R3, 0x1e ;  /* 0x0000000302027211 */ /* 0x000fc600078ff2ff */
[----:B------:R0:W5:Y:S02]  /*02b0*/  LDG.E.CONSTANT R9, [R6.64+0x86c00] ;  /* 0x086c000406097981 */ /* 0x000164000c1e9900 */
[----:B------:R-:W-:Y:S02]  /*02c0*/  IMAD R13, R2, 0xe, R13 ;  /* 0x0000000e020d7824 */ /* 0x000fe400078e020d */
[----:B------:R0:W5:Y:S04]  /*02d0*/  LDG.E.CONSTANT R15, [R6.64+0x93000] ;  /* 0x09300004060f7981 */ /* 0x000168000c1e9900 */
[----:B------:R0:W5:Y:S01]  /*02e0*/  LDG.E.CONSTANT R12, [R6.64+0x9f400] ;  /* 0x09f40004060c7981 */ /* 0x000162000c1e9900 */
[----:B------:R-:W-:Y:S01]  /*02f0*/  IMAD.WIDE R4, R5, R0, c[0x0][0x170] ;  /* 0x00005c0005047625 */ /* 0x000fe200078e0200 */
[----:B------:R-:W-:-:S02]  /*0300*/  SHF.L.U32 R13, R13, 0x1, RZ ;  /* 0x000000010d0d7819 */ /* 0x000fc400000006ff */
[----:B------:R0:W5:Y:S04]  /*0310*/  LDG.E.CONSTANT R14, [R6.64+0xab800] ;  /* 0x0ab80004060e7981 */ /* 0x000168000c1e9900 */
[----:B------:R0:W5:Y:S01]  /*0320*/  LDG.E.CONSTANT R19, [R6.64+0xb7c00] ;  /* 0x0b7c000406137981 */ /* 0x000162000c1e9900 */
[----:B------:R-:W-:-:S03]  /*0330*/  IMAD.WIDE R2, R13, R0, c[0x0][0x178] ;  /* 0x00005e000d027625 */ /* 0x000fc600078e0200 */
[----:B------:R1:W5:Y:S04]  /*0340*/  LDG.E.CONSTANT R4, [R4.64] ;  /* 0x0000000404047981 */ /* 0x000368000c1e9900 */
[----:B------:R0:W5:Y:S04]  /*0350*/  LDG.E.CONSTANT R24, [R2.64] ;  /* 0x0000000402187981 */ /* 0x000168000c1e9900 */
[----:B------:R0:W5:Y:S04]  /*0360*/  LDG.E.CONSTANT R23, [R2.64+0x4] ;  /* 0x0000040402177981 */ /* 0x000168000c1e9900 */
[----:B------:R0:W5:Y:S04]  /*0370*/  LDG.E.CONSTANT R22, [R2.64+0x38] ;  /* 0x0000380402167981 */ /* 0x000168000c1e9900 */
[----:B------:R0:W5:Y:S01]  /*0380*/  LDG.E.CONSTANT R25, [R2.64+0x3c] ;  /* 0x00003c0402197981 */ /* 0x000162000c1e9900 */
[----:B--2---:R-:W-:Y:S01]  /*0390*/  FADD R28, RZ, R28 ;  /* 0x0000001cff1c7221 */ /* 0x004fe20000000000 */
[----:B---3--:R-:W-:-:S03]  /*03a0*/  FADD R29, RZ, -R27 ;  /* 0x8000001bff1d7221 */ /* 0x008fc60000000000 */
[----:B------:R-:W-:Y:S01]  /*03b0*/  FADD R27, R28, R27 ;  /* 0x0000001b1c1b7221 */ /* 0x000fe20000000000 */
[----:B----4-:R-:W-:Y:S01]  /*03c0*/  FADD R30, RZ, -R20 ;  /* 0x80000014ff1e7221 */ /* 0x010fe20000000000 */
[----:B-----5:R-:W-:-:S03]  /*03d0*/  FADD R31, RZ, R17 ;  /* 0x00000011ff1f7221 */ /* 0x020fc60000000000 */
[----:B-1----:R-:W-:Y:S01]  /*03e0*/  FADD R5, -R17, R30 ;  /* 0x0000001e11057221 */ /* 0x002fe20000000100 */
[----:B0-----:R-:W-:Y:S01]  /*03f0*/  FADD R6, R26, R29 ;  /* 0x0000001d1a067221 */ /* 0x001fe20000000000 */
[----:B------:R-:W-:Y:S01]  /*0400*/  FADD R27, R27, R26 ;  /* 0x0000001a1b1b7221 */ /* 0x000fe20000000000 */
[C---:B------:R-:W-:Y:S01]  /*0410*/  FADD R31, -R8.reuse, R31 ;  /* 0x0000001f081f7221 */ /* 0x040fe20000000100 */
[----:B------:R-:W-:Y:S02]  /*0420*/  FADD R5, -R8, R5 ;  /* 0x0000000508057221 */ /* 0x000fe40000000100 */
[----:B------:R-:W-:Y:S01]  /*0430*/  FADD R20, R27, R20 ;  /* 0x000000141b147221 */ /* 0x000fe20000000000 */
[----:B------:R-:W-:Y:S01]  /*0440*/  FADD R6, R6, R21 ;  /* 0x0000001506067221 */ /* 0x000fe20000000000 */
[----:B------:R-:W-:-:S03]  /*0450*/  FADD R26, -R18, R31 ;  /* 0x0000001f121a7221 */ /* 0x000fc60000000100 */
[----:B------:R-:W-:Y:S01]  /*0460*/  FADD R3, -R17, R6 ;  /* 0x0000000611037221 */ /* 0x000fe20000000100 */
[----:B------:R-:W-:Y:S01]  /*0470*/  FADD R17, R20, R17 ;  /* 0x0000001114117221 */ /* 0x000fe20000000000 */
[----:B------:R-:W-:Y:S02]  /*0480*/  FADD R2, R16, R5 ;  /* 0x0000000510027221 */ /* 0x000fe40000000000 */
[----:B------:R-:W-:Y:S01]  /*0490*/  FADD R3, R8, R3 ;  /* 0x0000000308037221 */ /* 0x000fe20000000000 */
[----:B------:R-:W-:Y:S01]  /*04a0*/  FADD R17, R17, R8 ;  /* 0x0000000811117221 */ /* 0x000fe20000000000 */
[C---:B------:R-:W-:Y:S01]  /*04b0*/  FADD R7, -R11.reuse, R26 ;  /* 0x0000001a0b077221 */ /* 0x040fe20000000100 */
[----:B------:R-:W-:Y:S01]  /*04c0*/  FADD R5, R11, R2 ;  /* 0x000000020b057221 */ /* 0x000fe20000000000 */
[----:B------:R-:W-:Y:S01]  /*04d0*/  FADD R18, R3, R18 ;  /* 0x0000001203127221 */ /* 0x000fe20000000000 */
[----:B------:R-:W-:Y:S01]  /*04e0*/  FADD R16, R17, R16 ;  /* 0x0000001011107221 */ /* 0x000fe20000000000 */
[C---:B------:R-:W-:Y:S01]  /*04f0*/  FADD R6, R10.reuse, R7 ;  /* 0x000000070a067221 */ /* 0x040fe20000000000 */
[----:B------:R-:W-:Y:S01]  /*0500*/  FADD R2, R10, R5 ;  /* 0x000000050a027221 */ /* 0x000fe20000000000 */
[----:B------:R-:W-:Y:S01]  /*0510*/  FADD R3, -R11, R18 ;  /* 0x000000120b037221 */ /* 0x000fe20000000100 */
[----:B------:R-:W-:Y:S01]  /*0520*/  FADD R11, R16, R11 ;  /* 0x0000000b100b7221 */ /* 0x000fe20000000000 */
[----:B------:R-:W-:-:S03]  /*0530*/  FADD R5, R9, R6 ;  /* 0x0000000609057221 */ /* 0x000fc60000000000 */
[----:B------:R-:W-:Y:S01]  /*0540*/  FADD R11, R11, R10 ;  /* 0x0000000a0b0b7221 */ /* 0x000fe20000000000 */
[----:B------:R-:W-:Y:S01]  /*0550*/  FADD R15, R2, R15 ;  /* 0x0000000f020f7221 */ /* 0x000fe20000000000 */
[----:B------:R-:W-:Y:S01]  /*0560*/  FADD R2, R10, R3 ;  /* 0x000000030a027221 */ /* 0x000fe20000000000 */
[----:B------:R-:W-:Y:S02]  /*0570*/  FADD R5, -R12, R5 ;  /* 0x000000050c057221 */ /* 0x000fe40000000100 */
[----:B------:R-:W-:Y:S01]  /*0580*/  FADD R15, R15, R12 ;  /* 0x0000000c0f0f7221 */ /* 0x000fe20000000000 */
[----:B------:R-:W-:Y:S01]  /*0590*/  FADD R9, R2, R9 ;  /* 0x0000000902097221 */ /* 0x000fe20000000000 */
[----:B------:R-:W-:Y:S02]  /*05a0*/  FADD R6, R14, R5 ;  /* 0x000000050e067221 */ /* 0x000fe40000000000 */
[----:B------:R-:W-:Y:S02]  /*05b0*/  FADD R15, R15, R14 ;  /* 0x0000000e0f0f7221 */ /* 0x000fe40000000000 */
[----:B------:R-:W-:Y:S01]  /*05c0*/  FADD R19, R6, R19 ;  /* 0x0000001306137221 */ /* 0x000fe20000000000 */
[--C-:B------:R-:W-:Y:S01]  /*05d0*/  FADD R11, R11, R4.reuse ;  /* 0x000000040b0b7221 */ /* 0x100fe20000000000 */
[--C-:B------:R-:W-:Y:S01]  /*05e0*/  FADD R2, R9, R4.reuse ;  /* 0x0000000409027221 */ /* 0x100fe20000000000 */
[--C-:B------:R-:W-:Y:S01]  /*05f0*/  FADD R15, R15, R4.reuse ;  /* 0x000000040f0f7221 */ /* 0x100fe20000000000 */
[----:B------:R-:W-:Y:S01]  /*0600*/  FADD R4, R19, R4 ;  /* 0x0000000413047221 */ /* 0x000fe20000000000 */
[----:B------:R-:W-:Y:S01]  /*0610*/  FADD R11, R11, R24 ;  /* 0x000000180b0b7221 */ /* 0x000fe20000000000 */
[----:B------:R-:W-:Y:S01]  /*0620*/  FADD R23, R2, R23 ;  /* 0x0000001702177221 */ /* 0x000fe20000000000 */
[----:B------:R-:W-:-:S03]  /*0630*/  IMAD.WIDE R2, R13, R0, c[0x0][0x160] ;  /* 0x000058000d027625 */ /* 0x000fc600078e0200 */
[----:B------:R-:W-:Y:S01]  /*0640*/  FMNMX R11, RZ, R11, !PT ;  /* 0x0000000bff0b7209 */ /* 0x000fe20007800000 */
[----:B------:R-:W-:Y:S01]  /*0650*/  FADD R15, R15, R22 ;  /* 0x000000160f0f7221 */ /* 0x000fe20000000000 */
[----:B------:R-:W-:-:S03]  /*0660*/  FMNMX R23, RZ, R23, !PT ;  /* 0x00000017ff177209 */ /* 0x000fc60007800000 */
[----:B------:R-:W-:Y:S01]  /*0670*/  STG.E [R2.64], R11 ;  /* 0x0000000b02007986 */ /* 0x000fe2000c101904 */
[----:B------:R-:W-:Y:S01]  /*0680*/  FADD R4, R4, R25 ;  /* 0x0000001904047221 */ /* 0x000fe20000000000 */
[----:B------:R-:W-:Y:S02]  /*0690*/  FMNMX R15, RZ, R15, !PT ;  /* 0x0000000fff0f7209 */ /* 0x000fe40007800000 */
[----:B------:R-:W-:Y:S02]  /*06a0*/  STG.E [R2.64+0x4], R23 ;  /* 0x0000041702007986 */ /* 0x000fe4000c101904 */
[----:B------:R-:W-:Y:S02]  /*06b0*/  FMNMX R5, RZ, R4, !PT ;  /* 0x00000004ff057209 */ /* 0x000fe40007800000 */
[----:B------:R-:W-:Y:S04]  /*06c0*/  STG.E [R2.64+0x38], R15 ;  /* 0x0000380f02007986 */ /* 0x000fe8000c101904 */
[----:B------:R-:W-:Y:S01]  /*06d0*/  STG.E [R2.64+0x3c], R5 ;  /* 0x00003c0502007986 */ /* 0x000fe2000c101904 */
[----:B------:R-:W-:Y:S05]  /*06e0*/  EXIT ;  /* 0x000000000000794d */ /* 0x000fea0003800000 */
.L_x_30:
        /* <DEDUP_REMOVED lines=9> */
.L_x_106:


//--------------------- .text.tvmgen_default_fused_nn_contrib_conv2d_winograd_without_weight_transform_add_nn_relu_2_kernel_2 --------------------------
	.section	.text.tvmgen_default_fused_nn_contrib_conv2d_winograd_without_weight_transform_add_nn_relu_2_kernel_2,"ax",@progbits
	.sectioninfo	@"SHI_REGISTERS=29"
	.align	128
        .global         tvmgen_default_fused_nn_contrib_conv2d_winograd_without_weight_transform_add_nn_relu_2_kernel_2
        .type           tvmgen_default_fused_nn_contrib_conv2d_winograd_without_weight_transform_add_nn_relu_2_kernel_2,@function
        .size           tvmgen_default_fused_nn_contrib_conv2d_winograd_without_weight_transform_add_nn_relu_2_kernel_2,(.L_x_107 - tvmgen_default_fused_nn_contrib_conv2d_winograd_without_weight_transform_add_nn_relu_2_kernel_2)
        .other          tvmgen_default_fused_nn_contrib_conv2d_winograd_without_weight_transform_add_nn_relu_2_kernel_2,@"STO_CUDA_ENTRY STV_DEFAULT"
tvmgen_default_fused_nn_contrib_conv2d_winograd_without_weight_transform_add_nn_relu_2_kernel_2:
.text.tvmgen_default_fused_nn_contrib_conv2d_winograd_without_weight_transform_add_nn_relu_2_kernel_2:
        /* <DEDUP_REMOVED lines=11> */
[----:B------:R-:W-:-:S03]  /*00b0*/  LEA.HI.SX32 R5, R0, R5, 0x1c ;  /* 0x0000000500057211 */ /* 0x000fc600078fe2ff */
[----:B------:R-:W-:Y:S01]  /*00c0*/  IMAD.HI R0, R3, 0x5397829d, RZ ;  /* 0x5397829d03007827 */ /* 0x000fe200078e02ff */
[----:B------:R-:W-:-:S03]  /*00d0*/  SHF.R.U32.HI R13, RZ, 0x1f, R6 ;  /* 0x0000001fff0d7819 */ /* 0x000fc60000011606 */
[----:B------:R-:W-:Y:S01]  /*00e0*/  IMAD R5, R5, -0x31, R4 ;  /* 0xffffffcf05057824 */ /* 0x000fe200078e0204 */
[----:B------:R-:W-:Y:S02]  /*00f0*/  MOV R4, RZ ;  /* 0x000000ff00047202 */ /* 0x000fe40000000f00 */
[----:B------:R-:W-:Y:S02]  /*0100*/  SHF.R.U32.HI R9, RZ, 0x1f, R0 ;  /* 0x0000001fff097819 */ /* 0x000fe40000011600 */
[----:B------:R-:W-:Y:S01]  /*0110*/  LEA.HI.SX32 R13, R6, R13, 0x1e ;  /* 0x0000000d060d7211 */ /* 0x000fe200078ff2ff */
[----:B------:R-:W-:Y:S01]  /*0120*/  IMAD.HI R2, R5, -0x6db6db6d, R4 ;  /* 0x9249249305027827 */ /* 0x000fe200078e0204 */
[----:B------:R-:W-:Y:S02]  /*0130*/  LEA.HI.SX32 R23, R0, R9, 0x1c ;  /* 0x0000000900177211 */ /* 0x000fe400078fe2ff */
[----:B------:R-:W-:Y:S01]  /*0140*/  MOV R0, 0x4 ;  /* 0x0000000400007802 */ /* 0x000fe20000000f00 */
[----:B------:R-:W-:Y:S01]  /*0150*/  IMAD R22, R13, -0x7, R7 ;  /* 0xfffffff90d167824 */ /* 0x000fe200078e0207 */
[----:B------:R-:W-:Y:S01]  /*0160*/  SHF.R.U32.HI R11, RZ, 0x1f, R2 ;  /* 0x0000001fff0b7819 */ /* 0x000fe20000011602 */
[----:B------:R-:W-:-:S03]  /*0170*/  IMAD R9, R23, 0x31, R5 ;  /* 0x0000003117097824 */ /* 0x000fc600078e0205 */
[----:B------:R-:W-:-:S05]  /*0180*/  LEA.HI.SX32 R11, R2, R11, 0x1e ;  /* 0x0000000b020b7211 */ /* 0x000fca00078ff2ff */
[----:B------:R-:W-:-:S05]  /*0190*/  IMAD R11, R11, 0x7, -R5 ;  /* 0x000000070b0b7824 */ /* 0x000fca00078e0a05 */
[----:B------:R-:W-:-:S05]  /*01a0*/  IADD3 R5, R11, R9, R22 ;  /* 0x000000090b057210 */ /* 0x000fca0007ffe016 */
[----:B------:R-:W-:-:S05]  /*01b0*/  IMAD.WIDE R4, R5, R0, c[0x0][0x168] ;  /* 0x00005a0005047625 */ /* 0x000fca00078e0200 */
[----:B------:R-:W2:Y:S04]  /*01c0*/  LDG.E.CONSTANT R25, [R4.64+0xc400] ;  /* 0x00c4000404197981 */ /* 0x000ea8000c1e9900 */
[----:B------:R-:W3:Y:S04]  /*01d0*/  LDG.E.CONSTANT R24, [R4.64] ;  /* 0x0000000404187981 */ /* 0x000ee8000c1e9900 */
[----:B------:R-:W4:Y:S04]  /*01e0*/  LDG.E.CONSTANT R19, [R4.64+0x31000] ;  /* 0x0310000404137981 */ /* 0x000f28000c1e9900 */
[----:B------:R-:W5:Y:S04]  /*01f0*/  LDG.E.CONSTANT R18, [R4.64+0x3d400] ;  /* 0x03d4000404127981 */ /* 0x000f68000c1e9900 */
[----:B------:R0:W5:Y:S04]  /*0200*/  LDG.E.CONSTANT R21, [R4.64+0x18800] ;  /* 0x0188000404157981 */ /* 0x000168000c1e9900 */
        /* <DEDUP_REMOVED lines=8> */
[----:B------:R0:W5:Y:S01]  /*0290*/  LDG.E.CONSTANT R11, [R4.64+0x9f400] ;  /* 0x09f40004040b7981 */ /* 0x000162000c1e9900 */
[----:B------:R-:W-:-:S03]  /*02a0*/  IMAD.WIDE R6, R23, R0, c[0x0][0x170] ;  /* 0x00005c0017067625 */ /* 0x000fc600078e0200 */
[----:B------:R0:W5:Y:S04]  /*02b0*/  LDG.E.CONSTANT R8, [R4.64+0xab800] ;  /* 0x0ab8000404087981 */ /* 0x000168000c1e9900 */
[----:B------:R0:W5:Y:S04]  /*02c0*/  LDG.E.CONSTANT R14, [R4.64+0xb7c00] ;  /* 0x0b7c0004040e7981 */ /* 0x000168000c1e9900 */
[----:B------:R1:W5:Y:S01]  /*02d0*/  LDG.E.CONSTANT R6, [R6.64] ;  /* 0x0000000406067981 */ /* 0x000362000c1e9900 */
[----:B------:R-:W-:-:S05]  /*02e0*/  MOV R2, RZ ;  /* 0x000000ff00027202 */ /* 0x000fca0000000f00 */
[----:B------:R-:W-:-:S05]  /*02f0*/  IMAD.HI R2, R3, -0x6db6db6d, R2 ;  /* 0x9249249303027827 */ /* 0x000fca00078e0202 */
[----:B------:R-:W-:-:S04]  /*0300*/  SHF.R.U32.HI R3, RZ, 0x1f, R2 ;  /* 0x0000001fff037819 */ /* 0x000fc80000011602 */
[----:B------:R-:W-:-:S05]  /*0310*/  LEA.HI.SX32 R3, R2, R3, 0x1e ;  /* 0x0000000302037211 */ /* 0x000fca00078ff2ff */
[----:B------:R-:W-:Y:S01]  /*0320*/  IMAD R2, R3, 0xe, R22 ;  /* 0x0000000e03027824 */ /* 0x000fe200078e0216 */
[----:B--2---:R-:W-:Y:S01]  /*0330*/  FADD R22, RZ, -R25 ;  /* 0x80000019ff167221 */ /* 0x004fe20000000000 */
[----:B---3--:R-:W-:Y:S01]  /*0340*/  FADD R24, RZ, R24 ;  /* 0x00000018ff187221 */ /* 0x008fe20000000000 */
[----:B----4-:R-:W-:Y:S01]  /*0350*/  FADD R23, RZ, -R19 ;  /* 0x80000013ff177221 */ /* 0x010fe20000000000 */
[----:B-----5:R-:W-:Y:S02]  /*0360*/  FADD R26, RZ, R18 ;  /* 0x00000012ff1a7221 */ /* 0x020fe40000000000 */
[----:B------:R-:W-:Y:S01]  /*0370*/  FADD R24, R24, R25 ;  /* 0x0000001918187221 */ /* 0x000fe20000000000 */
[----:B0-----:R-:W-:Y:S01]  /*0380*/  FADD R4, -R18, R23 ;  /* 0x0000001712047221 */ /* 0x001fe20000000100 */
[----:B------:R-:W-:Y:S01]  /*0390*/  FADD R3, R21, R22 ;  /* 0x0000001615037221 */ /* 0x000fe20000000000 */
[----:B------:R-:W-:Y:S01]  /*03a0*/  FADD R5, -R17, R26 ;  /* 0x0000001a11057221 */ /* 0x000fe20000000100 */
[----:B------:R-:W-:-:S02]  /*03b0*/  FADD R24, R24, R21 ;  /* 0x0000001518187221 */ /* 0x000fc40000000000 */
[----:B------:R-:W-:Y:S01]  /*03c0*/  FADD R3, R3, R20 ;  /* 0x0000001403037221 */ /* 0x000fe20000000000 */
[----:B------:R-:W-:Y:S01]  /*03d0*/  FADD R20, -R17, R4 ;  /* 0x0000000411147221 */ /* 0x000fe20000000100 */
[----:B-1----:R-:W-:Y:S01]  /*03e0*/  FADD R7, -R16, R5 ;  /* 0x0000000510077221 */ /* 0x002fe20000000100 */
[----:B------:R-:W-:Y:S01]  /*03f0*/  FADD R19, R24, R19 ;  /* 0x0000001318137221 */ /* 0x000fe20000000000 */
[----:B------:R-:W-:Y:S01]  /*0400*/  FADD R4, -R18, R3 ;  /* 0x0000000312047221 */ /* 0x000fe20000000100 */
[----:B------:R-:W-:Y:S01]  /*0410*/  FADD R5, R15, R20 ;  /* 0x000000140f057221 */ /* 0x000fe20000000000 */
[C---:B------:R-:W-:Y:S01]  /*0420*/  FADD R7, -R12.reuse, R7 ;  /* 0x000000070c077221 */ /* 0x040fe20000000100 */
        /* <DEDUP_REMOVED lines=35> */
.L_x_31:
        /* <DEDUP_REMOVED lines=10> */
.L_x_107:


//--------------------- .text.tvmgen_default_fused_nn_contrib_conv2d_winograd_without_weight_transform_add_nn_relu_2_kernel_1 --------------------------
	.section	.text.tvmgen_default_fused_nn_contrib_conv2d_winograd_without_weight_transform_add_nn_relu_2_kernel_1,"ax",@progbits
	.sectionflags	@"SHF_BARRIERS=1"
	.sectioninfo	@"SHI_REGISTERS=64"
	.align	128
        .global         tvmgen_default_fused_nn_contrib_conv2d_winograd_without_weight_transform_add_nn_relu_2_kernel_1
        .type           tvmgen_default_fused_nn_contrib_conv2d_winograd_without_weight_transform_add_nn_relu_2_kernel_1,@function
        .size           tvmgen_default_fused_nn_contrib_conv2d_winograd_without_weight_transform_add_nn_relu_2_kernel_1,(.L_x_108 - tvmgen_default_fused_nn_contrib_conv2d_winograd_without_weight_transform_add_nn_relu_2_kernel_1)
        .other          tvmgen_default_fused_nn_contrib_conv2d_winograd_without_weight_transform_add_nn_relu_2_kernel_1,@"STO_CUDA_ENTRY STV_DEFAULT"
tvmgen_default_fused_nn_contrib_conv2d_winograd_without_weight_transform_add_nn_relu_2_kernel_1:
.text.tvmgen_default_fused_nn_contrib_conv2d_winograd_without_weight_transform_add_nn_relu_2_kernel_1:
[----:B------:R-:W-:Y:S02]  /*0000*/  MOV R1, c[0x0][0x28] ;  /* 0x00000a0000017a02 */ /* 0x000fe40000000f00 */
[----:B------:R-:W0:Y:S01]  /*0010*/  S2R R0, SR_TID.X ;  /* 0x0000000000007919 */ /* 0x000e220000002100 */
[----:B------:R-:W-:Y:S01]  /*0020*/  MOV R8, 0x4 ;  /* 0x0000000400087802 */ /* 0x000fe20000000f00 */
[----:B------:R-:W-:Y:S01]  /*0030*/  CS2R R50, SRZ ;  /* 0x0000000000327805 */ /* 0x000fe2000001ff00 */
[----:B------:R-:W-:Y:S01]  /*0040*/  MOV R41, RZ ;  /* 0x000000ff00297202 */ /* 0x000fe20000000f00 */
[----:B------:R-:W1:Y:S01]  /*0050*/  S2R R43, SR_CTAID.Z ;  /* 0x00000000002b7919 */ /* 0x000e620000002700 */
[----:B------:R-:W-:Y:S01]  /*0060*/  MOV R42, RZ ;  /* 0x000000ff002a7202 */ /* 0x000fe20000000f00 */
[----:B------:R-:W-:Y:S01]  /*0070*/  CS2R R48, SRZ ;  /* 0x0000000000307805 */ /* 0x000fe2000001ff00 */
[----:B------:R-:W-:Y:S01]  /*0080*/  MOV R37, RZ ;  /* 0x000000ff00257202 */ /* 0x000fe20000000f00 */
[----:B------:R-:W2:Y:S01]  /*0090*/  S2R R40, SR_CTAID.Y ;  /* 0x0000000000287919 */ /* 0x000ea20000002600 */
[----:B------:R-:W-:Y:S01]  /*00a0*/  CS2R R52, SRZ ;  /* 0x0000000000347805 */ /* 0x000fe2000001ff00 */
[----:B------:R-:W-:Y:S01]  /*00b0*/  CS2R R54, SRZ ;  /* 0x0000000000367805 */ /* 0x000fe2000001ff00 */
[----:B------:R-:W-:Y:S01]  /*00c0*/  MOV R57, RZ ;  /* 0x000000ff00397202 */ /* 0x000fe20000000f00 */
[----:B------:R-:W-:Y:S01]  /*00d0*/  CS2R R46, SRZ ;  /* 0x00000000002e7805 */ /* 0x000fe2000001ff00 */
[----:B------:R-:W-:Y:S01]  /*00e0*/  CS2R R44, SRZ ;  /* 0x00000000002c7805 */ /* 0x000fe2000001ff00 */
[----:B------:R-:W-:Y:S01]  /*00f0*/  MOV R59, RZ ;  /* 0x000000ff003b7202 */ /* 0x000fe20000000f00 */
[----:B------:R-:W-:-:S02]  /*0100*/  ULDC.64 UR4, c[0x0][0x118] ;  /* 0x0000460000047ab9 */ /* 0x000fc40000000a00 */
[----:B------:R-:W-:Y:S01]  /*0110*/  ULDC.64 UR6, c[0x0][0x168] ;  /* 0x00005a0000067ab9 */ /* 0x000fe20000000a00 */
[----:B0-----:R-:W-:-:S04]  /*0120*/  SHF.L.U32 R2, R0, 0x4, RZ ;  /* 0x0000000400027819 */ /* 0x001fc800000006ff */
[C---:B------:R-:W-:Y:S02]  /*0130*/  LOP3.LUT R3, R2.reuse, 0xffffff00, RZ, 0xc0, !PT ;  /* 0xffffff0002037812 */ /* 0x040fe400078ec0ff */
[C---:B------:R-:W-:Y:S02]  /*0140*/  IADD3 R4, R2.reuse, 0x620, RZ ;  /* 0x0000062002047810 */ /* 0x040fe40007ffe0ff */
[----:B-1----:R-:W-:Y:S02]  /*0150*/  LEA R5, R43, R3, 0x10 ;  /* 0x000000032b057211 */ /* 0x002fe400078e80ff */
[----:B------:R-:W-:Y:S02]  /*0160*/  IADD3 R2, R2, 0x310, RZ ;  /* 0x0000031002027810 */ /* 0x000fe40007ffe0ff */
[----:B------:R-:W-:Y:S02]  /*0170*/  LOP3.LUT R3, R0, 0xf, RZ, 0xc0, !PT ;  /* 0x0000000f00037812 */ /* 0x000fe400078ec0ff */
[----:B--2---:R-:W-:-:S02]  /*0180*/  LEA R6, R40, R5, 0x4 ;  /* 0x0000000528067211 */ /* 0x004fc400078e20ff */
[----:B------:R-:W-:Y:S02]  /*0190*/  LOP3.LUT R4, R4, 0xffffff00, RZ, 0xc0, !PT ;  /* 0xffffff0004047812 */ /* 0x000fe400078ec0ff */
[----:B------:R-:W-:Y:S02]  /*01a0*/  LOP3.LUT R2, R2, 0xffffff00, RZ, 0xc0, !PT ;  /* 0xffffff0002027812 */ /* 0x000fe400078ec0ff */
[----:B------:R-:W-:Y:S02]  /*01b0*/  IADD3 R6, R3, R6, RZ ;  /* 0x0000000603067210 */ /* 0x000fe40007ffe0ff */
[C---:B------:R-:W-:Y:S02]  /*01c0*/  IADD3 R5, R0.reuse, 0x2, RZ ;  /* 0x0000000200057810 */ /* 0x040fe40007ffe0ff */
[----:B------:R-:W-:Y:S02]  /*01d0*/  LEA R7, R43, R4, 0x10 ;  /* 0x000000042b077211 */ /* 0x000fe400078e80ff */
[----:B------:R-:W-:-:S02]  /*01e0*/  IADD3 R3, R0, 0x1, RZ ;  /* 0x0000000100037810 */ /* 0x000fc40007ffe0ff */
[C---:B------:R-:W-:Y:S01]  /*01f0*/  LEA R9, R43.reuse, R2, 0x10 ;  /* 0x000000022b097211 */ /* 0x040fe200078e80ff */
[----:B------:R-:W-:Y:S01]  /*0200*/  IMAD R43, R43, 0x3100, R0 ;  /* 0x000031002b2b7824 */ /* 0x000fe200078e0200 */
[----:B------:R-:W-:Y:S02]  /*0210*/  LOP3.LUT R5, R5, 0xf, RZ, 0xc0, !PT ;  /* 0x0000000f05057812 */ /* 0x000fe400078ec0ff */
[----:B------:R-:W-:Y:S01]  /*0220*/  LEA R2, R40, R7, 0x4 ;  /* 0x0000000728027211 */ /* 0x000fe200078e20ff */
[----:B------:R-:W-:Y:S01]  /*0230*/  IMAD.WIDE R6, R6, R8, c[0x0][0x170] ;  /* 0x00005c0006067625 */ /* 0x000fe200078e0208 */
[----:B------:R-:W-:Y:S02]  /*0240*/  LOP3.LUT R3, R3, 0xf, RZ, 0xc0, !PT ;  /* 0x0000000f03037812 */ /* 0x000fe400078ec0ff */
[----:B------:R-:W-:Y:S02]  /*0250*/  LEA R4, R40, R9, 0x4 ;  /* 0x0000000928047211 */ /* 0x000fe400078e20ff */
[----:B------:R-:W-:-:S02]  /*0260*/  IADD3 R5, R5, R2, RZ ;  /* 0x0000000205057210 */ /* 0x000fc40007ffe0ff */
[----:B------:R-:W-:-:S03]  /*0270*/  IADD3 R3, R3, R4, RZ ;  /* 0x0000000403037210 */ /* 0x000fc60007ffe0ff */
[----:B------:R-:W-:-:S04]  /*0280*/  IMAD.WIDE R4, R5, R8, c[0x0][0x170] ;  /* 0x00005c0005047625 */ /* 0x000fc800078e0208 */
[----:B------:R-:W-:-:S04]  /*0290*/  IMAD.WIDE R2, R3, R8, c[0x0][0x170] ;  /* 0x00005c0003027625 */ /* 0x000fc800078e0208 */
.L_x_32:
[----:B------:R-:W-:Y:S01]  /*02a0*/  BAR.SYNC.DEFER_BLOCKING 0x0 ;  /* 0x0000000000007b1d */ /* 0x000fe20000010000 */
[C---:B------:R-:W-:Y:S02]  /*02b0*/  ISETP.GT.AND P2, PT, R0.reuse, 0x7f, PT ;  /* 0x0000007f0000780c */ /* 0x040fe40003f44270 */
[C---:B------:R-:W-:Y:S02]  /*02c0*/  ISETP.GT.AND P0, PT, R0.reuse, 0x4e, PT ;  /* 0x0000004e0000780c */ /* 0x040fe40003f04270 */
[----:B------:R-:W-:Y:S02]  /*02d0*/  ISETP.GT.AND P1, PT, R0, 0x1d, PT ;  /* 0x0000001d0000780c */ /* 0x000fe40003f24270 */
[----:B------:R-:W-:Y:S02]  /*02e0*/  MOV R8, UR6 ;  /* 0x0000000600087c02 */ /* 0x000fe40008000f00 */
[----:B------:R-:W-:-:S05]  /*02f0*/  MOV R9, UR7 ;  /* 0x0000000700097c02 */ /* 0x000fca0008000f00 */
[----:B------:R-:W-:Y:S01]  /*0300*/  IMAD.WIDE R8, R43, 0x4, R8 ;  /* 0x000000042b087825 */ /* 0x000fe200078e0208 */
[----:B------:R0:W2:Y:S04]  /*0310*/  @!P2 LDG.E.CONSTANT R17, [R6.64] ;  /* 0x000000040611a981 */ /* 0x0000a8000c1e9900 */
[----:B------:R-:W3:Y:S04]  /*0320*/  LDG.E.CONSTANT R11, [R8.64] ;  /* 0x00000004080b7981 */ /* 0x000ee8000c1e9900 */
[----:B------:R-:W4:Y:S04]  /*0330*/  LDG.E.CONSTANT R13, [R8.64+0xc4] ;  /* 0x0000c404080d7981 */ /* 0x000f28000c1e9900 */
[----:B------:R-:W5:Y:S04]  /*0340*/  LDG.E.CONSTANT R15, [R8.64+0x188] ;  /* 0x00018804080f7981 */ /* 0x000f68000c1e9900 */
[----:B------:R-:W5:Y:S04]  /*0350*/  LDG.E.CONSTANT R25, [R8.64+0x24c] ;  /* 0x00024c0408197981 */ /* 0x000f68000c1e9900 */
[----:B------:R-:W5:Y:S04]  /*0360*/  LDG.E.CONSTANT R27, [R8.64+0x310] ;  /* 0x00031004081b7981 */ /* 0x000f68000c1e9900 */
[----:B------:R-:W5:Y:S04]  /*0370*/  LDG.E.CONSTANT R61, [R8.64+0x3d4] ;  /* 0x0003d404083d7981 */ /* 0x000f68000c1e9900 */
[----:B------:R-:W5:Y:S04]  /*0380*/  LDG.E.CONSTANT R12, [R8.64+0x498] ;  /* 0x00049804080c7981 */ /* 0x000f68000c1e9900 */
[----:B------:R-:W5:Y:S04]  /*0390*/  LDG.E.CONSTANT R14, [R8.64+0x55c] ;  /* 0x00055c04080e7981 */ /* 0x000f68000c1e9900 */
[----:B------:R1:W5:Y:S04]  /*03a0*/  @!P0 LDG.E.CONSTANT R19, [R2.64] ;  /* 0x0000000402138981 */ /* 0x000368000c1e9900 */
[----:B------:R-:W5:Y:S01]  /*03b0*/  @!P1 LDG.E.CONSTANT R39, [R4.64] ;  /* 0x0000000404279981 */ /* 0x000f62000c1e9900 */
[----:B------:R-:W-:Y:S01]  /*03c0*/  IADD3 R41, R41, 0x1, RZ ;  /* 0x0000000129297810 */ /* 0x000fe20007ffe0ff */
[----:B------:R-:W-:Y:S01]  /*03d0*/  UIADD3 UR6, UP0, UR6, 0x620, URZ ;  /* 0x0000062006067890 */ /* 0x000fe2000ff1e03f */
[----:B0-----:R-:W-:-:S03]  /*03e0*/  IADD3 R6, P3, R6, 0x2000, RZ ;  /* 0x0000200006067810 */ /* 0x001fc60007f7e0ff */
[----:B------:R-:W-:Y:S01]  /*03f0*/  UIADD3.X UR7, URZ, UR7, URZ, UP0, !UPT ;  /* 0x000000073f077290 */ /* 0x000fe200087fe43f */
[----:B------:R-:W-:Y:S01]  /*0400*/  IADD3.X R7, RZ, R7, RZ, P3, !PT ;  /* 0x00000007ff077210 */ /* 0x000fe20001ffe4ff */
[----:B--2---:R-:W-:Y:S01]  /*0410*/  @!P2 STS [R0.X4], R17 ;  /* 0x000000110000a388 */ /* 0x004fe20000004800 */
[----:B-1----:R-:W-:-:S03]  /*0420*/  IADD3 R2, P2, R2, 0x2000, RZ ;  /* 0x0000200002027810 */ /* 0x002fc60007f5e0ff */
[----:B---3--:R-:W-:Y:S01]  /*0430*/  STS [R0.X4+0x200], R11 ;  /* 0x0002000b00007388 */ /* 0x008fe20000004800 */
[----:B------:R-:W-:-:S03]  /*0440*/  IADD3.X R3, RZ, R3, RZ, P2, !PT ;  /* 0x00000003ff037210 */ /* 0x000fc600017fe4ff */
[----:B----4-:R-:W-:Y:S04]  /*0450*/  STS [R0.X4+0x2c4], R13 ;  /* 0x0002c40d00007388 */ /* 0x010fe80000004800 */
[----:B-----5:R-:W-:Y:S04]  /*0460*/  STS [R0.X4+0x388], R15 ;  /* 0x0003880f00007388 */ /* 0x020fe80000004800 */
[----:B------:R-:W-:Y:S04]  /*0470*/  STS [R0.X4+0x44c], R25 ;  /* 0x00044c1900007388 */ /* 0x000fe80000004800 */
[----:B------:R-:W-:Y:S04]  /*0480*/  STS [R0.X4+0x510], R27 ;  /* 0x0005101b00007388 */ /* 0x000fe80000004800 */
[----:B------:R-:W-:Y:S04]  /*0490*/  STS [R0.X4+0x5d4], R61 ;  /* 0x0005d43d00007388 */ /* 0x000fe80000004800 */
[----:B------:R-:W-:Y:S04]  /*04a0*/  STS [R0.X4+0x698], R12 ;  /* 0x0006980c00007388 */ /* 0x000fe80000004800 */
[----:B------:R-:W-:Y:S04]  /*04b0*/  STS [R0.X4+0x75c], R14 ;  /* 0x00075c0e00007388 */ /* 0x000fe80000004800 */
[----:B------:R-:W-:Y:S01]  /*04c0*/  @!P0 STS [R0.X4+0xc4], R19 ;  /* 0x0000c41300008388 */ /* 0x000fe20000004800 */
[----:B------:R-:W-:-:S03]  /*04d0*/  ISETP.NE.AND P0, PT, R41, 0x20, PT ;  /* 0x000000202900780c */ /* 0x000fc60003f05270 */
[----:B------:R-:W-:Y:S04]  /*04e0*/  @!P1 STS [R0.X4+0x188], R39 ;  /* 0x0001882700009388 */ /* 0x000fe80000004800 */
[----:B------:R-:W-:Y:S01]  /*04f0*/  BAR.SYNC.DEFER_BLOCKING 0x0 ;  /* 0x0000000000007b1d */ /* 0x000fe20000010000 */
[----:B------:R-:W-:-:S04]  /*0500*/  IADD3 R4, P1, R4, 0x2000, RZ ;  /* 0x0000200004047810 */ /* 0x000fc80007f3e0ff */
[----:B------:R-:W-:Y:S01]  /*0510*/  IADD3.X R5, RZ, R5, RZ, P1, !PT ;  /* 0x00000005ff057210 */ /* 0x000fe20000ffe4ff */
[----:B------:R-:W-:Y:S04]  /*0520*/  LDS R38, [R0.X4+0x200] ;  /* 0x0002000000267984 */ /* 0x000fe80000004800 */
[----:B------:R-:W0:Y:S04]  /*0530*/  LDS.128 R20, [RZ] ;  /* 0x00000000ff147984 */ /* 0x000e280000000c00 */
[----:B------:R-:W1:Y:S04]  /*0540*/  LDS.128 R28, [0x20] ;  /* 0x00002000ff1c7984 */ /* 0x000e680000000c00 */
[----:B------:R-:W2:Y:S04]  /*0550*/  LDS.128 R32, [0x10] ;  /* 0x00001000ff207984 */ /* 0x000ea80000000c00 */
[----:B------:R-:W3:Y:S04]  /*0560*/  LDS.128 R8, [0x30] ;  /* 0x00003000ff087984 */ /* 0x000ee80000000c00 */
[----:B------:R-:W-:Y:S04]  /*0570*/  LDS R56, [R0.X4+0x2c4] ;  /* 0x0002c40000387984 */ /* 0x000fe80000004800 */
[----:B------:R-:W4:Y:S04]  /*0580*/  LDS.128 R12, [0x40] ;  /* 0x00004000ff0c7984 */ /* 0x000f280000000c00 */
[----:B------:R-:W5:Y:S04]  /*0590*/  LDS.128 R24, [0x60] ;  /* 0x00006000ff187984 */ /* 0x000f680000000c00 */
[----:B------:R-:W5:Y:S04]  /*05a0*/  LDS.128 R16, [0x50] ;  /* 0x00005000ff107984 */ /* 0x000f680000000c00 */
[----:B------:R-:W-:Y:S01]  /*05b0*/  LDS R36, [R0.X4+0x388] ;  /* 0x0003880000247984 */ /* 0x000fe20000004800 */
[----:B0-----:R-:W-:Y:S01]  /*05c0*/  FFMA R59, R20, R38, R59 ;  /* 0x00000026143b7223 */ /* 0x001fe2000000003b */
[C---:B------:R-:W-:Y:S01]  /*05d0*/  FFMA R47, R38.reuse, R21, R47 ;  /* 0x00000015262f7223 */ /* 0x040fe2000000002f */
[C---:B------:R-:W-:Y:S01]  /*05e0*/  FFMA R45, R38.reuse, R22, R45 ;  /* 0x00000016262d7223 */ /* 0x040fe2000000002d */
[C---:B------:R-:W-:Y:S01]  /*05f0*/  FFMA R44, R38.reuse, R23, R44 ;  /* 0x00000017262c7223 */ /* 0x040fe2000000002c */
[C---:B-1----:R-:W-:Y:S01]  /*0600*/  FFMA R57, R38.reuse, R28, R57 ;  /* 0x0000001c26397223 */ /* 0x042fe20000000039 */
[----:B------:R-:W0:Y:S01]  /*0610*/  LDS.128 R20, [0x70] ;  /* 0x00007000ff147984 */ /* 0x000e220000000c00 */
[C---:B------:R-:W-:Y:S01]  /*0620*/  FFMA R54, R38.reuse, R29, R54 ;  /* 0x0000001d26367223 */ /* 0x040fe20000000036 */
[C---:B------:R-:W-:Y:S01]  /*0630*/  FFMA R53, R38.reuse, R30, R53 ;  /* 0x0000001e26357223 */ /* 0x040fe20000000035 */
[C---:B------:R-:W-:Y:S01]  /*0640*/  FFMA R52, R38.reuse, R31, R52 ;  /* 0x0000001f26347223 */ /* 0x040fe20000000034 */
[C---:B--2---:R-:W-:Y:S01]  /*0650*/  FFMA R55, R38.reuse, R32, R55 ;  /* 0x0000002026377223 */ /* 0x044fe20000000037 */
[C---:B------:R-:W-:Y:S01]  /*0660*/  FFMA R48, R38.reuse, R33, R48 ;  /* 0x0000002126307223 */ /* 0x040fe20000000030 */
[C---:B------:R-:W-:Y:S01]  /*0670*/  FFMA R51, R38.reuse, R34, R51 ;  /* 0x0000002226337223 */ /* 0x040fe20000000033 */
[C---:B------:R-:W-:Y:S01]  /*0680*/  FFMA R46, R38.reuse, R35, R46 ;  /* 0x00000023262e7223 */ /* 0x040fe2000000002e */
[C---:B---3--:R-:W-:Y:S01]  /*0690*/  FFMA R49, R38.reuse, R8, R49 ;  /* 0x0000000826317223 */ /* 0x048fe20000000031 */
[C---:B------:R-:W-:Y:S01]  /*06a0*/  FFMA R50, R38.reuse, R9, R50 ;  /* 0x0000000926327223 */ /* 0x040fe20000000032 */
[C---:B------:R-:W-:Y:S01]  /*06b0*/  FFMA R39, R38.reuse, R10, R37 ;  /* 0x0000000a26277223 */ /* 0x040fe20000000025 */
[----:B------:R-:W1:Y:S01]  /*06c0*/  LDS.128 R28, [0x80] ;  /* 0x00008000ff1c7984 */ /* 0x000e620000000c00 */
[----:B------:R-:W-:-:S03]  /*06d0*/  FFMA R38, R38, R11, R42 ;  /* 0x0000000b26267223 */ /* 0x000fc6000000002a */
[----:B------:R-:W2:Y:S01]  /*06e0*/  LDS.128 R32, [0xa0] ;  /* 0x0000a000ff207984 */ /* 0x000ea20000000c00 */
[----:B----4-:R-:W-:Y:S01]  /*06f0*/  FFMA R59, R12, R56, R59 ;  /* 0x000000380c3b7223 */ /* 0x010fe2000000003b */
[C---:B------:R-:W-:Y:S01]  /*0700*/  FFMA R47, R56.reuse, R13, R47 ;  /* 0x0000000d382f7223 */ /* 0x040fe2000000002f */
[C---:B------:R-:W-:Y:S01]  /*0710*/  FFMA R45, R56.reuse, R14, R45 ;  /* 0x0000000e382d7223 */ /* 0x040fe2000000002d */
[----:B------:R-:W3:Y:S01]  /*0720*/  LDS.128 R8, [0x90] ;  /* 0x00009000ff087984 */ /* 0x000ee20000000c00 */
[C---:B------:R-:W-:Y:S01]  /*0730*/  FFMA R44, R56.reuse, R15, R44 ;  /* 0x0000000f382c7223 */ /* 0x040fe2000000002c */
[C---:B-----5:R-:W-:Y:S01]  /*0740*/  FFMA R57, R56.reuse, R24, R57 ;  /* 0x0000001838397223 */ /* 0x060fe20000000039 */
[C---:B------:R-:W-:Y:S01]  /*0750*/  FFMA R54, R56.reuse, R25, R54 ;  /* 0x0000001938367223 */ /* 0x040fe20000000036 */
[C---:B------:R-:W-:Y:S01]  /*0760*/  FFMA R53, R56.reuse, R26, R53 ;  /* 0x0000001a38357223 */ /* 0x040fe20000000035 */
[C---:B------:R-:W-:Y:S01]  /*0770*/  FFMA R52, R56.reuse, R27, R52 ;  /* 0x0000001b38347223 */ /* 0x040fe20000000034 */
[----:B------:R-:W4:Y:S01]  /*0780*/  LDS.128 R12, [0xb0] ;  /* 0x0000b000ff0c7984 */ /* 0x000f220000000c00 */
[C---:B------:R-:W-:Y:S01]  /*0790*/  FFMA R55, R56.reuse, R16, R55 ;  /* 0x0000001038377223 */ /* 0x040fe20000000037 */
[C---:B------:R-:W-:Y:S01]  /*07a0*/  FFMA R48, R56.reuse, R17, R48 ;  /* 0x0000001138307223 */ /* 0x040fe20000000030 */
[C---:B------:R-:W-:Y:S01]  /*07b0*/  FFMA R51, R56.reuse, R18, R51 ;  /* 0x0000001238337223 */ /* 0x040fe20000000033 */
[----:B------:R-:W-:Y:S01]  /*07c0*/  LDS R37, [R0.X4+0x44c] ;  /* 0x00044c0000257984 */ /* 0x000fe20000004800 */
[----:B------:R-:W-:-:S03]  /*07d0*/  FFMA R46, R56, R19, R46 ;  /* 0x00000013382e7223 */ /* 0x000fc6000000002e */
[----:B------:R-:W5:Y:S04]  /*07e0*/  LDS.128 R24, [0xc0] ;  /* 0x0000c000ff187984 */ /* 0x000f680000000c00 */
[----:B------:R-:W5:Y:S01]  /*07f0*/  LDS.128 R16, [0xe0] ;  /* 0x0000e000ff107984 */ /* 0x000f620000000c00 */
[C---:B0-----:R-:W-:Y:S01]  /*0800*/  FFMA R49, R56.reuse, R20, R49 ;  /* 0x0000001438317223 */ /* 0x041fe20000000031 */
[C---:B------:R-:W-:Y:S01]  /*0810*/  FFMA R50, R56.reuse, R21, R50 ;  /* 0x0000001538327223 */ /* 0x040fe20000000032 */
[C---:B------:R-:W-:Y:S01]  /*0820*/  FFMA R39, R56.reuse, R22, R39 ;  /* 0x0000001638277223 */ /* 0x040fe20000000027 */
[----:B------:R-:W-:Y:S02]  /*0830*/  FFMA R56, R56, R23, R38 ;  /* 0x0000001738387223 */ /* 0x000fe40000000026 */
[----:B------:R-:W0:Y:S04]  /*0840*/  LDS.128 R20, [0xd0] ;  /* 0x0000d000ff147984 */ /* 0x000e280000000c00 */
[----:B------:R-:W-:Y:S01]  /*0850*/  LDS R38, [R0.X4+0x510] ;  /* 0x0005100000267984 */ /* 0x000fe20000004800 */
[----:B-1----:R-:W-:Y:S01]  /*0860*/  FFMA R59, R28, R36, R59 ;  /* 0x000000241c3b7223 */ /* 0x002fe2000000003b */
[C---:B------:R-:W-:Y:S01]  /*0870*/  FFMA R42, R36.reuse, R29, R47 ;  /* 0x0000001d242a7223 */ /* 0x040fe2000000002f */
[C---:B------:R-:W-:Y:S01]  /*0880*/  FFMA R45, R36.reuse, R30, R45 ;  /* 0x0000001e242d7223 */ /* 0x040fe2000000002d */
[C---:B------:R-:W-:Y:S01]  /*0890*/  FFMA R44, R36.reuse, R31, R44 ;  /* 0x0000001f242c7223 */ /* 0x040fe2000000002c */
[C---:B--2---:R-:W-:Y:S01]  /*08a0*/  FFMA R57, R36.reuse, R32, R57 ;  /* 0x0000002024397223 */ /* 0x044fe20000000039 */
[----:B------:R-:W1:Y:S01]  /*08b0*/  LDS.128 R28, [0xf0] ;  /* 0x0000f000ff1c7984 */ /* 0x000e620000000c00 */
[C---:B------:R-:W-:Y:S01]  /*08c0*/  FFMA R54, R36.reuse, R33, R54 ;  /* 0x0000002124367223 */ /* 0x040fe20000000036 */
[C---:B------:R-:W-:Y:S01]  /*08d0*/  FFMA R53, R36.reuse, R34, R53 ;  /* 0x0000002224357223 */ /* 0x040fe20000000035 */
[C---:B------:R-:W-:Y:S01]  /*08e0*/  FFMA R52, R36.reuse, R35, R52 ;  /* 0x0000002324347223 */ /* 0x040fe20000000034 */
[C---:B---3--:R-:W-:Y:S01]  /*08f0*/  FFMA R55, R36.reuse, R8, R55 ;  /* 0x0000000824377223 */ /* 0x048fe20000000037 */
[C---:B------:R-:W-:Y:S01]  /*0900*/  FFMA R48, R36.reuse, R9, R48 ;  /* 0x0000000924307223 */ /* 0x040fe20000000030 */
[C---:B------:R-:W-:Y:S01]  /*0910*/  FFMA R51, R36.reuse, R10, R51 ;  /* 0x0000000a24337223 */ /* 0x040fe20000000033 */
[C---:B------:R-:W-:Y:S01]  /*0920*/  FFMA R46, R36.reuse, R11, R46 ;  /* 0x0000000b242e7223 */ /* 0x040fe2000000002e */
[----:B------:R-:W2:Y:S01]  /*0930*/  LDS.128 R32, [0x100] ;  /* 0x00010000ff207984 */ /* 0x000ea20000000c00 */
[C---:B----4-:R-:W-:Y:S01]  /*0940*/  FFMA R49, R36.reuse, R12, R49 ;  /* 0x0000000c24317223 */ /* 0x050fe20000000031 */
[C---:B------:R-:W-:Y:S01]  /*0950*/  FFMA R50, R36.reuse, R13, R50 ;  /* 0x0000000d24327223 */ /* 0x040fe20000000032 */
[C---:B------:R-:W-:Y:S01]  /*0960*/  FFMA R39, R36.reuse, R14, R39 ;  /* 0x0000000e24277223 */ /* 0x040fe20000000027 */
[----:B------:R-:W3:Y:S01]  /*0970*/  LDS.128 R8, [0x120] ;  /* 0x00012000ff087984 */ /* 0x000ee20000000c00 */
[----:B------:R-:W-:-:S03]  /*0980*/  FFMA R56, R36, R15, R56 ;  /* 0x0000000f24387223 */ /* 0x000fc60000000038 */
[----:B------:R-:W4:Y:S01]  /*0990*/  LDS.128 R12, [0x110] ;  /* 0x00011000ff0c7984 */ /* 0x000f220000000c00 */
[----:B-----5:R-:W-:Y:S01]  /*09a0*/  FFMA R59, R24, R37, R59 ;  /* 0x00000025183b7223 */ /* 0x020fe2000000003b */
[C---:B------:R-:W-:Y:S01]  /*09b0*/  FFMA R47, R37.reuse, R25, R42 ;  /* 0x00000019252f7223 */ /* 0x040fe2000000002a */
[C---:B------:R-:W-:Y:S01]  /*09c0*/  FFMA R45, R37.reuse, R26, R45 ;  /* 0x0000001a252d7223 */ /* 0x040fe2000000002d */
[C---:B------:R-:W-:Y:S01]  /*09d0*/  FFMA R44, R37.reuse, R27, R44 ;  /* 0x0000001b252c7223 */ /* 0x040fe2000000002c */
[C---:B------:R-:W-:Y:S01]  /*09e0*/  FFMA R57, R37.reuse, R16, R57 ;  /* 0x0000001025397223 */ /* 0x040fe20000000039 */
[C---:B------:R-:W-:Y:S01]  /*09f0*/  FFMA R54, R37.reuse, R17, R54 ;  /* 0x0000001125367223 */ /* 0x040fe20000000036 */
[C---:B------:R-:W-:Y:S01]  /*0a00*/  FFMA R53, R37.reuse, R18, R53 ;  /* 0x0000001225357223 */ /* 0x040fe20000000035 */
[C---:B------:R-:W-:Y:S01]  /*0a10*/  FFMA R52, R37.reuse, R19, R52 ;  /* 0x0000001325347223 */ /* 0x040fe20000000034 */
[----:B------:R-:W5:Y:S01]  /*0a20*/  LDS.128 R24, [0x130] ;  /* 0x00013000ff187984 */ /* 0x000f620000000c00 */
[C---:B0-----:R-:W-:Y:S01]  /*0a30*/  FFMA R55, R37.reuse, R20, R55 ;  /* 0x0000001425377223 */ /* 0x041fe20000000037 */
[C---:B------:R-:W-:Y:S01]  /*0a40*/  FFMA R48, R37.reuse, R21, R48 ;  /* 0x0000001525307223 */ /* 0x040fe20000000030 */
[C---:B------:R-:W-:Y:S01]  /*0a50*/  FFMA R51, R37.reuse, R22, R51 ;  /* 0x0000001625337223 */ /* 0x040fe20000000033 */
[----:B------:R-:W-:Y:S01]  /*0a60*/  LDS R36, [R0.X4+0x5d4] ;  /* 0x0005d40000247984 */ /* 0x000fe20000004800 */
[----:B------:R-:W-:-:S03]  /*0a70*/  FFMA R46, R37, R23, R46 ;  /* 0x00000017252e7223 */ /* 0x000fc6000000002e */
[----:B------:R-:W0:Y:S04]  /*0a80*/  LDS.128 R16, [0x140] ;  /* 0x00014000ff107984 */ /* 0x000e280000000c00 */
[----:B------:R-:W0:Y:S01]  /*0a90*/  LDS.128 R20, [0x160] ;  /* 0x00016000ff147984 */ /* 0x000e220000000c00 */
[C---:B-1----:R-:W-:Y:S01]  /*0aa0*/  FFMA R49, R37.reuse, R28, R49 ;  /* 0x0000001c25317223 */ /* 0x042fe20000000031 */
[C---:B------:R-:W-:Y:S01]  /*0ab0*/  FFMA R50, R37.reuse, R29, R50 ;  /* 0x0000001d25327223 */ /* 0x040fe20000000032 */
[C---:B------:R-:W-:Y:S01]  /*0ac0*/  FFMA R39, R37.reuse, R30, R39 ;  /* 0x0000001e25277223 */ /* 0x040fe20000000027 */
[----:B------:R-:W-:Y:S01]  /*0ad0*/  FFMA R56, R37, R31, R56 ;  /* 0x0000001f25387223 */ /* 0x000fe20000000038 */
[----:B------:R-:W-:Y:S01]  /*0ae0*/  LDS R42, [R0.X4+0x698] ;  /* 0x00069800002a7984 */ /* 0x000fe20000004800 */
[----:B--2---:R-:W-:Y:S01]  /*0af0*/  FFMA R37, R32, R38, R59 ;  /* 0x0000002620257223 */ /* 0x004fe2000000003b */
[C---:B------:R-:W-:Y:S01]  /*0b00*/  FFMA R47, R38.reuse, R33, R47 ;  /* 0x00000021262f7223 */ /* 0x040fe2000000002f */
[C---:B------:R-:W-:Y:S01]  /*0b10*/  FFMA R45, R38.reuse, R34, R45 ;  /* 0x00000022262d7223 */ /* 0x040fe2000000002d */
[C---:B------:R-:W-:Y:S01]  /*0b20*/  FFMA R44, R38.reuse, R35, R44 ;  /* 0x00000023262c7223 */ /* 0x040fe2000000002c */
[C---:B---3--:R-:W-:Y:S01]  /*0b30*/  FFMA R57, R38.reuse, R8, R57 ;  /* 0x0000000826397223 */ /* 0x048fe20000000039 */
[C---:B------:R-:W-:Y:S01]  /*0b40*/  FFMA R54, R38.reuse, R9, R54 ;  /* 0x0000000926367223 */ /* 0x040fe20000000036 */
[C---:B------:R-:W-:Y:S01]  /*0b50*/  FFMA R53, R38.reuse, R10, R53 ;  /* 0x0000000a26357223 */ /* 0x040fe20000000035 */
[C---:B------:R-:W-:Y:S01]  /*0b60*/  FFMA R52, R38.reuse, R11, R52 ;  /* 0x0000000b26347223 */ /* 0x040fe20000000034 */
[----:B------:R-:W1:Y:S01]  /*0b70*/  LDS.128 R28, [0x150] ;  /* 0x00015000ff1c7984 */ /* 0x000e620000000c00 */
[C---:B----4-:R-:W-:Y:S01]  /*0b80*/  FFMA R55, R38.reuse, R12, R55 ;  /* 0x0000000c26377223 */ /* 0x050fe20000000037 */
[C---:B------:R-:W-:Y:S01]  /*0b90*/  FFMA R48, R38.reuse, R13, R48 ;  /* 0x0000000d26307223 */ /* 0x040fe20000000030 */
[C---:B------:R-:W-:Y:S01]  /*0ba0*/  FFMA R51, R38.reuse, R14, R51 ;  /* 0x0000000e26337223 */ /* 0x040fe20000000033 */
[----:B------:R-:W2:Y:S01]  /*0bb0*/  LDS.128 R32, [0x170] ;  /* 0x00017000ff207984 */ /* 0x000ea20000000c00 */
[----:B------:R-:W-:-:S03]  /*0bc0*/  FFMA R46, R38, R15, R46 ;  /* 0x0000000f262e7223 */ /* 0x000fc6000000002e */
[----:B------:R-:W3:Y:S01]  /*0bd0*/  LDS.128 R8, [0x180] ;  /* 0x00018000ff087984 */ /* 0x000ee20000000c00 */
[C---:B-----5:R-:W-:Y:S01]  /*0be0*/  FFMA R49, R38.reuse, R24, R49 ;  /* 0x0000001826317223 */ /* 0x060fe20000000031 */
[C---:B------:R-:W-:Y:S01]  /*0bf0*/  FFMA R50, R38.reuse, R25, R50 ;  /* 0x0000001926327223 */ /* 0x040fe20000000032 */
[C---:B------:R-:W-:Y:S01]  /*0c00*/  FFMA R39, R38.reuse, R26, R39 ;  /* 0x0000001a26277223 */ /* 0x040fe20000000027 */
[----:B------:R-:W-:Y:S01]  /*0c10*/  FFMA R38, R38, R27, R56 ;  /* 0x0000001b26267223 */ /* 0x000fe20000000038 */
[----:B------:R-:W4:Y:S04]  /*0c20*/  LDS.128 R12, [0x1a0] ;  /* 0x0001a000ff0c7984 */ /* 0x000f280000000c00 */
[----:B------:R-:W-:Y:S01]  /*0c30*/  LDS R56, [R0.X4+0x75c] ;  /* 0x00075c0000387984 */ /* 0x000fe20000004800 */
[----:B0-----:R-:W-:Y:S01]  /*0c40*/  FFMA R37, R16, R36, R37 ;  /* 0x0000002410257223 */ /* 0x001fe20000000025 */
[C---:B------:R-:W-:Y:S01]  /*0c50*/  FFMA R47, R36.reuse, R17, R47 ;  /* 0x00000011242f7223 */ /* 0x040fe2000000002f */
[C---:B------:R-:W-:Y:S01]  /*0c60*/  FFMA R45, R36.reuse, R18, R45 ;  /* 0x00000012242d7223 */ /* 0x040fe2000000002d */
[C---:B------:R-:W-:Y:S01]  /*0c70*/  FFMA R44, R36.reuse, R19, R44 ;  /* 0x00000013242c7223 */ /* 0x040fe2000000002c */
[C---:B------:R-:W-:Y:S01]  /*0c80*/  FFMA R57, R36.reuse, R20, R57 ;  /* 0x0000001424397223 */ /* 0x040fe20000000039 */
[C---:B------:R-:W-:Y:S01]  /*0c90*/  FFMA R54, R36.reuse, R21, R54 ;  /* 0x0000001524367223 */ /* 0x040fe20000000036 */
[C---:B------:R-:W-:Y:S01]  /*0ca0*/  FFMA R53, R36.reuse, R22, R53 ;  /* 0x0000001624357223 */ /* 0x040fe20000000035 */
[C---:B------:R-:W-:Y:S01]  /*0cb0*/  FFMA R52, R36.reuse, R23, R52 ;  /* 0x0000001724347223 */ /* 0x040fe20000000034 */
[----:B------:R-:W0:Y:S04]  /*0cc0*/  LDS.128 R16, [0x190] ;  /* 0x00019000ff107984 */ /* 0x000e280000000c00 */
[----:B------:R-:W5:Y:S04]  /*0cd0*/  LDS.128 R20, [0x1b0] ;  /* 0x0001b000ff147984 */ /* 0x000f680000000c00 */
[----:B------:R-:W5:Y:S01]  /*0ce0*/  LDS.128 R24, [0x1c0] ;  /* 0x0001c000ff187984 */ /* 0x000f620000000c00 */
[C---:B-1----:R-:W-:Y:S01]  /*0cf0*/  FFMA R55, R36.reuse, R28, R55 ;  /* 0x0000001c24377223 */ /* 0x042fe20000000037 */
[C---:B------:R-:W-:Y:S01]  /*0d00*/  FFMA R48, R36.reuse, R29, R48 ;  /* 0x0000001d24307223 */ /* 0x040fe20000000030 */
[C---:B------:R-:W-:Y:S01]  /*0d10*/  FFMA R51, R36.reuse, R30, R51 ;  /* 0x0000001e24337223 */ /* 0x040fe20000000033 */
[C---:B------:R-:W-:Y:S01]  /*0d20*/  FFMA R46, R36.reuse, R31, R46 ;  /* 0x0000001f242e7223 */ /* 0x040fe2000000002e */
[C---:B--2---:R-:W-:Y:S01]  /*0d30*/  FFMA R49, R36.reuse, R32, R49 ;  /* 0x0000002024317223 */ /* 0x044fe20000000031 */
[C---:B------:R-:W-:Y:S01]  /*0d40*/  FFMA R50, R36.reuse, R33, R50 ;  /* 0x0000002124327223 */ /* 0x040fe20000000032 */
[C---:B------:R-:W-:Y:S01]  /*0d50*/  FFMA R59, R36.reuse, R34, R39 ;  /* 0x00000022243b7223 */ /* 0x040fe20000000027 */
[----:B------:R-:W-:Y:S01]  /*0d60*/  FFMA R58, R36, R35, R38 ;  /* 0x00000023243a7223 */ /* 0x000fe20000000026 */
[----:B---3--:R-:W-:Y:S01]  /*0d70*/  FFMA R61, R8, R42, R37 ;  /* 0x0000002a083d7223 */ /* 0x008fe20000000025 */
[----:B------:R-:W1:Y:S01]  /*0d80*/  LDS.128 R28, [0x1e0] ;  /* 0x0001e000ff1c7984 */ /* 0x000e620000000c00 */
        /* <DEDUP_REMOVED lines=8> */
[C---:B------:R-:W-:Y:S01]  /*0e10*/  FFMA R52, R42.reuse, R15, R52 ;  /* 0x0000000f2a347223 */ /* 0x040fe20000000034 */
[C---:B0-----:R-:W-:Y:S01]  /*0e20*/  FFMA R55, R42.reuse, R16, R55 ;  /* 0x000000102a377223 */ /* 0x041fe20000000037 */
[C---:B------:R-:W-:Y:S01]  /*0e30*/  FFMA R48, R42.reuse, R17, R48 ;  /* 0x000000112a307223 */ /* 0x040fe20000000030 */
[C---:B------:R-:W-:Y:S01]  /*0e40*/  FFMA R51, R42.reuse, R18, R51 ;  /* 0x000000122a337223 */ /* 0x040fe20000000033 */
[C---:B------:R-:W-:Y:S01]  /*0e50*/  FFMA R46, R42.reuse, R19, R46 ;  /* 0x000000132a2e7223 */ /* 0x040fe2000000002e */
[C---:B-----5:R-:W-:Y:S01]  /*0e60*/  FFMA R49, R42.reuse, R20, R49 ;  /* 0x000000142a317223 */ /* 0x060fe20000000031 */
[C---:B------:R-:W-:Y:S01]  /*0e70*/  FFMA R50, R42.reuse, R21, R50 ;  /* 0x000000152a327223 */ /* 0x040fe20000000032 */
[C---:B------:R-:W-:Y:S01]  /*0e80*/  FFMA R9, R42.reuse, R22, R59 ;  /* 0x000000162a097223 */ /* 0x040fe2000000003b */
[----:B------:R-:W-:Y:S01]  /*0e90*/  FFMA R42, R42, R23, R58 ;  /* 0x000000172a2a7223 */ /* 0x000fe2000000003a */
[----:B------:R-:W-:Y:S01]  /*0ea0*/  FFMA R59, R24, R56, R61 ;  /* 0x00000038183b7223 */ /* 0x000fe2000000003d */
[C---:B------:R-:W-:Y:S01]  /*0eb0*/  FFMA R47, R56.reuse, R25, R47 ;  /* 0x00000019382f7223 */ /* 0x040fe2000000002f */
[C---:B------:R-:W-:Y:S01]  /*0ec0*/  FFMA R45, R56.reuse, R26, R45 ;  /* 0x0000001a382d7223 */ /* 0x040fe2000000002d */
[C---:B------:R-:W-:Y:S01]  /*0ed0*/  FFMA R44, R56.reuse, R27, R44 ;  /* 0x0000001b382c7223 */ /* 0x040fe2000000002c */
[C---:B-1----:R-:W-:Y:S01]  /*0ee0*/  FFMA R57, R56.reuse, R28, R57 ;  /* 0x0000001c38397223 */ /* 0x042fe20000000039 */
        /* <DEDUP_REMOVED lines=10> */
[----:B------:R-:W-:Y:S01]  /*0f90*/  FFMA R46, R56, R35, R46 ;  /* 0x00000023382e7223 */ /* 0x000fe2000000002e */
[----:B------:R-:W-:Y:S05]  /*0fa0*/  @P0 BRA `(.L_x_32) ;  /* 0xfffff2f000000947 */ /* 0x000fea000383ffff */
[----:B------:R-:W-:Y:S01]  /*0fb0*/  MOV R3, 0x4 ;  /* 0x0000000400037802 */ /* 0x000fe20000000f00 */
        /* <DEDUP_REMOVED lines=19> */
.L_x_33:
        /* <DEDUP_REMOVED lines=9> */
.L_x_108:


//--------------------- .text.tvmgen_default_fused_nn_conv2d_add_nn_relu_2_kernel --------------------------
	.section	.text.tvmgen_default_fused_nn_conv2d_add_nn_relu_2_kernel,"ax",@progbits
	.sectionflags	@"SHF_BARRIERS=1"
	.sectioninfo	@"SHI_REGISTERS=39"
	.align	128
        .global         tvmgen_default_fused_nn_conv2d_add_nn_relu_2_kernel
        .type           tvmgen_default_fused_nn_conv2d_add_nn_relu_2_kernel,@function
        .size           tvmgen_default_fused_nn_conv2d_add_nn_relu_2_kernel,(.L_x_109 - tvmgen_default_fused_nn_conv2d_add_nn_relu_2_kernel)
        .other          tvmgen_default_fused_nn_conv2d_add_nn_relu_2_kernel,@"STO_CUDA_ENTRY STV_DEFAULT"
tvmgen_default_fused_nn_conv2d_add_nn_relu_2_kernel:
.text.tvmgen_default_fused_nn_conv2d_add_nn_relu_2_kernel:
[----:B------:R-:W-:Y:S02]  /*0000*/  MOV R1, c[0x0][0x28] ;  /* 0x00000a0000017a02 */ /* 0x000fe40000000f00 */
[----:B------:R-:W0:Y:S01]  /*0010*/  S2R R0, SR_TID.Y ;  /* 0x0000000000007919 */ /* 0x000e220000002200 */
[----:B------:R-:W-:Y:S01]  /*0020*/  MOV R6, RZ ;  /* 0x000000ff00067202 */ /* 0x000fe20000000f00 */
[----:B------:R-:W-:Y:S01]  /*0030*/  IMAD.MOV.U32 R12, RZ, RZ, RZ ;  /* 0x000000ffff0c7224 */ /* 0x000fe200078e00ff */
[----:B------:R-:W-:Y:S01]  /*0040*/  MOV R8, RZ ;  /* 0x000000ff00087202 */ /* 0x000fe20000000f00 */
[----:B------:R-:W1:Y:S01]  /*0050*/  S2R R2, SR_TID.X ;  /* 0x0000000000027919 */ /* 0x000e620000002100 */
[----:B------:R-:W-:Y:S01]  /*0060*/  MOV R10, RZ ;  /* 0x000000ff000a7202 */ /* 0x000fe20000000f00 */
[----:B------:R-:W-:Y:S01]  /*0070*/  CS2R R26, SRZ ;  /* 0x00000000001a7805 */ /* 0x000fe2000001ff00 */
[----:B------:R-:W-:Y:S01]  /*0080*/  MOV R32, 0x120 ;  /* 0x0000012000207802 */ /* 0x000fe20000000f00 */
[----:B------:R-:W2:Y:S01]  /*0090*/  S2R R3, SR_TID.Z ;  /* 0x0000000000037919 */ /* 0x000ea20000002300 */
[----:B------:R-:W-:Y:S01]  /*00a0*/  MOV R31, 0x70 ;  /* 0x00000070001f7802 */ /* 0x000fe20000000f00 */
[----:B------:R-:W-:Y:S01]  /*00b0*/  CS2R R28, SRZ ;  /* 0x00000000001c7805 */ /* 0x000fe2000001ff00 */
[----:B------:R-:W-:Y:S01]  /*00c0*/  MOV R24, RZ ;  /* 0x000000ff00187202 */ /* 0x000fe20000000f00 */
[----:B0-----:R-:W-:-:S02]  /*00d0*/  IMAD R30, R0, 0x13, RZ ;  /* 0x00000013001e7824 */ /* 0x001fc400078e02ff */
[----:B-1----:R-:W-:Y:S02]  /*00e0*/  IMAD R4, R2, 0x3, RZ ;  /* 0x0000000302047824 */ /* 0x002fe400078e02ff */
[----:B--2---:R-:W-:-:S03]  /*00f0*/  IMAD R5, R3, 0x25, R30 ;  /* 0x0000002503057824 */ /* 0x004fc600078e021e */
[----:B------:R-:W-:Y:S01]  /*0100*/  IADD3 R30, R30, R4, RZ ;  /* 0x000000041e1e7210 */ /* 0x000fe20007ffe0ff */
[----:B------:R-:W-:Y:S01]  /*0110*/  IMAD R32, R3, R32, 0x910 ;  /* 0x0000091003207424 */ /* 0x000fe200078e0220 */
[----:B------:R-:W-:-:S04]  /*0120*/  IADD3 R5, R5, R4, RZ ;  /* 0x0000000405057210 */ /* 0x000fc80007ffe0ff */
[----:B------:R-:W-:Y:S02]  /*0130*/  IADD3 R32, R32, 0x90, RZ ;  /* 0x0000009020207810 */ /* 0x000fe40007ffe0ff */
[-C--:B------:R-:W-:Y:S02]  /*0140*/  MOV R7, R5.reuse ;  /* 0x0000000500077202 */ /* 0x080fe40000000f00 */
[----:B------:R-:W-:Y:S02]  /*0150*/  MOV R9, R5 ;  /* 0x0000000500097202 */ /* 0x000fe40000000f00 */
[C---:B------:R-:W-:Y:S01]  /*0160*/  IADD3 R11, R5.reuse, 0x1, RZ ;  /* 0x00000001050b7810 */ /* 0x040fe20007ffe0ff */
[C---:B------:R-:W-:Y:S01]  /*0170*/  IMAD.HI R6, R5.reuse, -0x1e0387f1, R6 ;  /* 0xe1fc780f05067827 */ /* 0x040fe200078e0206 */
[----:B------:R-:W-:-:S03]  /*0180*/  IADD3 R13, R5, 0x2, RZ ;  /* 0x00000002050d7810 */ /* 0x000fc60007ffe0ff */
[----:B------:R-:W-:Y:S01]  /*0190*/  IMAD.HI R14, R5, -0x72c234f7, R8 ;  /* 0x8d3dcb09050e7827 */ /* 0x000fe200078e0208 */
[----:B------:R-:W-:-:S03]  /*01a0*/  SHF.R.U32.HI R7, RZ, 0x1f, R6 ;  /* 0x0000001fff077819 */ /* 0x000fc60000011606 */
[----:B------:R-:W-:Y:S01]  /*01b0*/  IMAD.HI R8, R11, -0x1e0387f1, R10 ;  /* 0xe1fc780f0b087827 */ /* 0x000fe200078e020a */
[----:B------:R-:W-:Y:S02]  /*01c0*/  SHF.R.U32.HI R9, RZ, 0x1f, R14 ;  /* 0x0000001fff097819 */ /* 0x000fe4000001160e */
[----:B------:R-:W-:Y:S01]  /*01d0*/  LEA.HI.SX32 R6, R6, R7, 0x19 ;  /* 0x0000000706067211 */ /* 0x000fe200078fcaff */
[C---:B------:R-:W-:Y:S01]  /*01e0*/  IMAD.HI R16, R13.reuse, -0x72c234f7, R12 ;  /* 0x8d3dcb090d107827 */ /* 0x040fe200078e020c */
[----:B------:R-:W-:Y:S02]  /*01f0*/  SHF.R.U32.HI R7, RZ, 0x1f, R8 ;  /* 0x0000001fff077819 */ /* 0x000fe40000011608 */
[----:B------:R-:W-:Y:S01]  /*0200*/  LEA.HI.SX32 R14, R14, R9, 0x1c ;  /* 0x000000090e0e7211 */ /* 0x000fe200078fe2ff */
[----:B------:R-:W-:Y:S01]  /*0210*/  IMAD.HI R15, R13, -0x1e0387f1, R12 ;  /* 0xe1fc780f0d0f7827 */ /* 0x000fe200078e020c */
[----:B------:R-:W-:Y:S02]  /*0220*/  SHF.R.U32.HI R19, RZ, 0x1f, R16 ;  /* 0x0000001fff137819 */ /* 0x000fe40000011610 */
[----:B------:R-:W-:Y:S01]  /*0230*/  LEA.HI.SX32 R7, R8, R7, 0x19 ;  /* 0x0000000708077211 */ /* 0x000fe200078fcaff */
[----:B------:R-:W-:Y:S01]  /*0240*/  IMAD.HI R10, R11, -0x72c234f7, R10 ;  /* 0x8d3dcb090b0a7827 */ /* 0x000fe200078e020a */
[----:B------:R-:W-:-:S02]  /*0250*/  SHF.R.U32.HI R12, RZ, 0x1f, R15 ;  /* 0x0000001fff0c7819 */ /* 0x000fc4000001160f */
[----:B------:R-:W-:Y:S01]  /*0260*/  LEA.HI.SX32 R19, R16, R19, 0x1c ;  /* 0x0000001310137211 */ /* 0x000fe200078fe2ff */
[--C-:B------:R-:W-:Y:S01]  /*0270*/  IMAD R17, R6, -0x91, R5.reuse ;  /* 0xffffff6f06117824 */ /* 0x100fe200078e0205 */
[----:B------:R-:W-:Y:S01]  /*0280*/  SHF.R.U32.HI R9, RZ, 0x1f, R10 ;  /* 0x0000001fff097819 */ /* 0x000fe2000001160a */
[----:B------:R-:W-:Y:S01]  /*0290*/  IMAD R14, R14, -0x1d, R5 ;  /* 0xffffffe30e0e7824 */ /* 0x000fe200078e0205 */
[----:B------:R-:W-:Y:S01]  /*02a0*/  LEA.HI.SX32 R8, R15, R12, 0x19 ;  /* 0x0000000c0f087211 */ /* 0x000fe200078fcaff */
[----:B------:R-:W-:Y:S01]  /*02b0*/  IMAD.HI R12, R2, 0x2aaaaaab, RZ ;  /* 0x2aaaaaab020c7827 */ /* 0x000fe200078e02ff */
[----:B------:R-:W-:Y:S02]  /*02c0*/  MOV R16, RZ ;  /* 0x000000ff00107202 */ /* 0x000fe40000000f00 */
[----:B------:R-:W-:Y:S02]  /*02d0*/  LEA.HI.SX32 R9, R10, R9, 0x1c ;  /* 0x000000090a097211 */ /* 0x000fe400078fe2ff */
[----:B------:R-:W-:Y:S01]  /*02e0*/  LEA.HI R15, R12, R12, RZ, 0x1 ;  /* 0x0000000c0c0f7211 */ /* 0x000fe200078f08ff */
[----:B------:R-:W-:Y:S01]  /*02f0*/  IMAD.HI R18, R17, -0x72c234f7, R16 ;  /* 0x8d3dcb0911127827 */ /* 0x000fe200078e0210 */
[----:B------:R-:W0:Y:S01]  /*0300*/  S2R R10, SR_CTAID.Y ;  /* 0x00000000000a7919 */ /* 0x000e220000002600 */
[----:B------:R-:W-:-:S02]  /*0310*/  MOV R12, RZ ;  /* 0x000000ff000c7202 */ /* 0x000fc40000000f00 */
[--C-:B------:R-:W-:Y:S01]  /*0320*/  IMAD R9, R9, -0x1d, R11.reuse ;  /* 0xffffffe309097824 */ /* 0x100fe200078e020b */
[----:B------:R-:W-:Y:S01]  /*0330*/  ISETP.GE.AND P0, PT, R14, 0x1, PT ;  /* 0x000000010e00780c */ /* 0x000fe20003f06270 */
[----:B------:R-:W-:Y:S02]  /*0340*/  IMAD R17, R7, -0x91, R11 ;  /* 0xffffff6f07117824 */ /* 0x000fe400078e020b */
[--C-:B------:R-:W-:Y:S01]  /*0350*/  IMAD R11, R19, -0x1d, R13.reuse ;  /* 0xffffffe3130b7824 */ /* 0x100fe200078e020d */
[----:B------:R-:W-:Y:S01]  /*0360*/  ISETP.GE.AND P3, PT, R9, 0x1, PT ;  /* 0x000000010900780c */ /* 0x000fe20003f66270 */
[----:B------:R-:W-:Y:S02]  /*0370*/  IMAD R13, R8, -0x91, R13 ;  /* 0xffffff6f080d7824 */ /* 0x000fe400078e020d */
[----:B------:R-:W-:Y:S01]  /*0380*/  IMAD.HI R19, R17, -0x72c234f7, R16 ;  /* 0x8d3dcb0911137827 */ /* 0x000fe200078e0210 */
[----:B------:R-:W-:Y:S02]  /*0390*/  SHF.R.U32.HI R17, RZ, 0x1f, R18 ;  /* 0x0000001fff117819 */ /* 0x000fe40000011612 */
[----:B------:R-:W-:Y:S01]  /*03a0*/  IADD3 R16, R15, R0, RZ ;  /* 0x000000000f107210 */ /* 0x000fe20007ffe0ff */
[----:B------:R-:W-:Y:S01]  /*03b0*/  IMAD.HI R25, R13, -0x72c234f7, R12 ;  /* 0x8d3dcb090d197827 */ /* 0x000fe200078e020c */
[----:B------:R-:W-:Y:S01]  /*03c0*/  LEA.HI.SX32 R13, R18, R17, 0x1c ;  /* 0x00000011120d7211 */ /* 0x000fe200078fe2ff */
[----:B------:R-:W1:Y:S01]  /*03d0*/  S2R R12, SR_CTAID.Z ;  /* 0x00000000000c7919 */ /* 0x000e620000002700 */
[----:B------:R-:W-:-:S02]  /*03e0*/  SHF.R.U32.HI R18, RZ, 0x1f, R19 ;  /* 0x0000001fff127819 */ /* 0x000fc40000011613 */
[----:B------:R-:W-:Y:S02]  /*03f0*/  SHF.R.U32.HI R20, RZ, 0x1f, R25 ;  /* 0x0000001fff147819 */ /* 0x000fe40000011619 */
[----:B------:R-:W-:Y:S02]  /*0400*/  LEA.HI.SX32 R15, R19, R18, 0x1c ;  /* 0x00000012130f7211 */ /* 0x000fe400078fe2ff */
[----:B------:R-:W-:Y:S01]  /*0410*/  LEA.HI.SX32 R25, R25, R20, 0x1c ;  /* 0x0000001419197211 */ /* 0x000fe200078fe2ff */
[C---:B0-----:R-:W-:Y:S01]  /*0420*/  IMAD R31, R10.reuse, R31, -0x1d ;  /* 0xffffffe30a1f7424 */ /* 0x041fe200078e021f */
[C---:B------:R-:W-:Y:S02]  /*0430*/  LEA R17, R10.reuse, R13, 0x2 ;  /* 0x0000000d0a117211 */ /* 0x040fe400078e10ff */
[----:B------:R-:W-:Y:S01]  /*0440*/  ISETP.GE.AND P2, PT, R11, 0x1, PT ;  /* 0x000000010b00780c */ /* 0x000fe20003f46270 */
[----:B------:R-:W-:Y:S01]  /*0450*/  IMAD R19, R10, 0x4, R25 ;  /* 0x000000040a137824 */ /* 0x000fe200078e0219 */
[----:B------:R-:W-:-:S02]  /*0460*/  ISETP.LT.OR P0, PT, R17, 0x1, !P0 ;  /* 0x000000011100780c */ /* 0x000fc40004701670 */
[----:B------:R-:W-:Y:S02]  /*0470*/  SHF.L.U32 R17, R2, 0x2, RZ ;  /* 0x0000000202117819 */ /* 0x000fe400000006ff */
[----:B------:R-:W-:Y:S02]  /*0480*/  ISETP.LT.OR P2, PT, R19, 0x1, !P2 ;  /* 0x000000011300780c */ /* 0x000fe40005741670 */
[----:B------:R-:W-:Y:S01]  /*0490*/  ISETP.GE.AND P1, PT, R16, 0x2, PT ;  /* 0x000000021000780c */ /* 0x000fe20003f26270 */
[----:B------:R-:W-:Y:S01]  /*04a0*/  IMAD R17, R0, 0x3a, R17 ;  /* 0x0000003a00117824 */ /* 0x000fe200078e0211 */
[-C--:B------:R-:W-:Y:S02]  /*04b0*/  LEA.HI.SX32 R16, R16, R3.reuse, 0x1f ;  /* 0x0000000310107211 */ /* 0x080fe400078ffaff */
[----:B------:R-:W-:Y:S02]  /*04c0*/  ISETP.LT.AND P1, PT, R2, 0x6, !P1 ;  /* 0x000000060200780c */ /* 0x000fe40004f21270 */
[----:B-1----:R-:W-:-:S02]  /*04d0*/  LEA R19, R12, R3, 0x4 ;  /* 0x000000030c137211 */ /* 0x002fc400078e20ff */
[----:B------:R-:W-:Y:S02]  /*04e0*/  LEA R18, R10, R15, 0x2 ;  /* 0x0000000f0a127211 */ /* 0x000fe400078e10ff */
[----:B------:R-:W-:Y:S01]  /*04f0*/  ISETP.LT.AND P1, PT, R16, 0x10, P1 ;  /* 0x000000101000780c */ /* 0x000fe20000f21270 */
[----:B------:R-:W-:Y:S01]  /*0500*/  IMAD R19, R19, 0x2, R0 ;  /* 0x0000000213137824 */ /* 0x000fe200078e0200 */
[----:B------:R-:W-:Y:S02]  /*0510*/  ISETP.LT.OR P3, PT, R18, 0x1, !P3 ;  /* 0x000000011200780c */ /* 0x000fe40005f61670 */
[----:B------:R-:W-:Y:S01]  /*0520*/  LEA R34, R17, 0x7c, 0x2 ;  /* 0x0000007c11227811 */ /* 0x000fe200078e10ff */
[----:B------:R-:W-:Y:S02]  /*0530*/  IMAD R33, R19, 0xc0, R2 ;  /* 0x000000c013217824 */ /* 0x000fe400078e0202 */
.L_x_49:
[----:B------:R-:W-:Y:S01]  /*0540*/  BAR.SYNC.DEFER_BLOCKING 0x0 ;  /* 0x0000000000007b1d */ /* 0x000fe20000010000 */
[----:B------:R-:W-:Y:S01]  /*0550*/  ISETP.GT.AND P4, PT, R30, 0x24, PT ;  /* 0x000000241e00780c */ /* 0x000fe20003f84270 */
[----:B------:R-:W-:-:S03]  /*0560*/  IMAD R18, R24, 0xc40, R31 ;  /* 0x00000c4018127824 */ /* 0x000fc600078e021f */
[----:B------:R-:W-:Y:S01]  /*0570*/  ISETP.GT.OR P4, PT, R4, 0x12, P4 ;  /* 0x000000120400780c */ /* 0x000fe20002784670 */
[----:B------:R-:W-:Y:S01]  /*0580*/  ULDC.64 UR4, c[0x0][0x118] ;  /* 0x0000460000047ab9 */ /* 0x000fe20000000a00 */
[----:B------:R-:W-:Y:S02]  /*0590*/  BSSY B0, `(.L_x_34) ;  /* 0x000000e000007945 */ /* 0x000fe40003800000 */
[----:B------:R-:W-:-:S13]  /*05a0*/  ISETP.GT.OR P4, PT, R5, 0x243, P4 ;  /* 0x000002430500780c */ /* 0x000fda0002784670 */
[----:B------:R-:W-:Y:S05]  /*05b0*/  @P4 BRA `(.L_x_35) ;  /* 0x000000b000004947 */ /* 0x000fea0003800000 */
[----:B------:R-:W-:Y:S01]  /*05c0*/  BSSY B1, `(.L_x_36) ;  /* 0x0000009000017945 */ /* 0x000fe20003800000 */
[----:B------:R-:W-:Y:S01]  /*05d0*/  MOV R16, RZ ;  /* 0x000000ff00107202 */ /* 0x000fe20000000f00 */
[----:B------:R-:W-:Y:S05]  /*05e0*/  @P0 BRA `(.L_x_37) ;  /* 0x0000006000000947 */ /* 0x000fea0003800000 */
[----:B------:R-:W-:-:S05]  /*05f0*/  IADD3 R17, R14, R18, RZ ;  /* 0x000000120e117210 */ /* 0x000fca0007ffe0ff */
[----:B------:R-:W-:Y:S01]  /*0600*/  IMAD R16, R6, 0x310, R17 ;  /* 0x0000031006107824 */ /* 0x000fe200078e0211 */
[----:B------:R-:W-:-:S03]  /*0610*/  MOV R17, 0x4 ;  /* 0x0000000400117802 */ /* 0x000fc60000000f00 */
[----:B------:R-:W-:-:S04]  /*0620*/  IMAD R16, R13, 0x1c, R16 ;  /* 0x0000001c0d107824 */ /* 0x000fc800078e0210 */
[----:B------:R-:W-:-:S06]  /*0630*/  IMAD.WIDE R16, R16, R17, c[0x0][0x168] ;  /* 0x00005a0010107625 */ /* 0x000fcc00078e0211 */
[----:B------:R0:W5:Y:S02]  /*0640*/  LDG.E.CONSTANT R16, [R16.64] ;  /* 0x0000000410107981 */ /* 0x000164000c1e9900 */
.L_x_37:
[----:B------:R-:W-:Y:S05]  /*0650*/  BSYNC B1 ;  /* 0x0000000000017941 */ /* 0x000fea0003800000 */
.L_x_36:
[----:B-----5:R1:W-:Y:S02]  /*0660*/  STS [R5.X4], R16 ;  /* 0x0000001005007388 */ /* 0x0203e40000004800 */
.L_x_35:
[----:B------:R-:W-:Y:S05]  /*0670*/  BSYNC B0 ;  /* 0x0000000000007941 */ /* 0x000fea0003800000 */
.L_x_34:
[----:B------:R-:W-:Y:S01]  /*0680*/  ISETP.GT.AND P4, PT, R30, 0x23, PT ;  /* 0x000000231e00780c */ /* 0x000fe20003f84270 */
[----:B------:R-:W-:Y:S03]  /*0690*/  BSSY B0, `(.L_x_38) ;  /* 0x000000f000007945 */ /* 0x000fe60003800000 */
[----:B------:R-:W-:-:S04]  /*06a0*/  ISETP.GT.OR P4, PT, R4, 0x11, P4 ;  /* 0x000000110400780c */ /* 0x000fc80002784670 */
[----:B------:R-:W-:-:S13]  /*06b0*/  ISETP.GT.OR P4, PT, R5, 0x242, P4 ;  /* 0x000002420500780c */ /* 0x000fda0002784670 */
[----:B------:R-:W-:Y:S05]  /*06c0*/  @P4 BRA `(.L_x_39) ;  /* 0x000000b000004947 */ /* 0x000fea0003800000 */
[----:B------:R-:W-:Y:S01]  /*06d0*/  BSSY B1, `(.L_x_40) ;  /* 0x0000009000017945 */ /* 0x000fe20003800000 */
[----:B-1----:R-:W-:Y:S01]  /*06e0*/  MOV R16, RZ ;  /* 0x000000ff00107202 */ /* 0x002fe20000000f00 */
[----:B------:R-:W-:Y:S05]  /*06f0*/  @P3 BRA `(.L_x_41) ;  /* 0x0000006000003947 */ /* 0x000fea0003800000 */
[----:B------:R-:W-:Y:S01]  /*0700*/  IADD3 R16, R9, R18, RZ ;  /* 0x0000001209107210 */ /* 0x000fe20007ffe0ff */
[----:B0-----:R-:W-:-:S04]  /*0710*/  IMAD.MOV.U32 R17, RZ, RZ, 0x4 ;  /* 0x00000004ff117424 */ /* 0x001fc800078e00ff */
[----:B------:R-:W-:-:S04]  /*0720*/  IMAD R16, R7, 0x310, R16 ;  /* 0x0000031007107824 */ /* 0x000fc800078e0210 */
[----:B------:R-:W-:-:S04]  /*0730*/  IMAD R16, R15, 0x1c, R16 ;  /* 0x0000001c0f107824 */ /* 0x000fc800078e0210 */
[----:B------:R-:W-:-:S06]  /*0740*/  IMAD.WIDE R16, R16, R17, c[0x0][0x168] ;  /* 0x00005a0010107625 */ /* 0x000fcc00078e0211 */
[----:B------:R0:W5:Y:S02]  /*0750*/  LDG.E.CONSTANT R16, [R16.64] ;  /* 0x0000000410107981 */ /* 0x000164000c1e9900 */
.L_x_41:
[----:B------:R-:W-:Y:S05]  /*0760*/  BSYNC B1 ;  /* 0x0000000000017941 */ /* 0x000fea0003800000 */
.L_x_40:
[----:B-----5:R1:W-:Y:S02]  /*0770*/  STS [R5.X4+0x4], R16 ;  /* 0x0000041005007388 */ /* 0x0203e40000004800 */
.L_x_39:
[----:B------:R-:W-:Y:S05]  /*0780*/  BSYNC B0 ;  /* 0x0000000000007941 */ /* 0x000fea0003800000 */
.L_x_38:
        /* <DEDUP_REMOVED lines=8> */
[----:B0-----:R-:W-:-:S05]  /*0810*/  IADD3 R17, R11, R18, RZ ;  /* 0x000000120b117210 */ /* 0x001fca0007ffe0ff */
[----:B------:R-:W-:Y:S01]  /*0820*/  IMAD R16, R8, 0x310, R17 ;  /* 0x0000031008107824 */ /* 0x000fe200078e0211 */
[----:B------:R-:W-:-:S03]  /*0830*/  MOV R17, 0x4 ;  /* 0x0000000400117802 */ /* 0x000fc60000000f00 */
[----:B------:R-:W-:-:S04]  /*0840*/  IMAD R16, R25, 0x1c, R16 ;  /* 0x0000001c19107824 */ /* 0x000fc800078e0210 */
[----:B------:R-:W-:-:S06]  /*0850*/  IMAD.WIDE R16, R16, R17, c[0x0][0x168] ;  /* 0x00005a0010107625 */ /* 0x000fcc00078e0211 */
[----:B------:R0:W5:Y:S02]  /*0860*/  LDG.E.CONSTANT R16, [R16.64] ;  /* 0x0000000410107981 */ /* 0x000164000c1e9900 */
.L_x_45:
[----:B------:R-:W-:Y:S05]  /*0870*/  BSYNC B1 ;  /* 0x0000000000017941 */ /* 0x000fea0003800000 */
.L_x_44:
[----:B-----5:R1:W-:Y:S02]  /*0880*/  STS [R5.X4+0x8], R16 ;  /* 0x0000081005007388 */ /* 0x0203e40000004800 */
.L_x_43:
[----:B------:R-:W-:Y:S05]  /*0890*/  BSYNC B0 ;  /* 0x0000000000007941 */ /* 0x000fea0003800000 */
.L_x_42:
[----:B------:R-:W-:Y:S01]  /*08a0*/  BSSY B0, `(.L_x_46) ;  /* 0x0000012000007945 */ /* 0x000fe20003800000 */
[----:B------:R-:W-:Y:S05]  /*08b0*/  @!P1 BRA `(.L_x_47) ;  /* 0x0000010000009947 */ /* 0x000fea0003800000 */
[----:B-1----:R-:W-:Y:S01]  /*08c0*/  IMAD R16, R24, 0x6, R33 ;  /* 0x0000000618107824 */ /* 0x002fe200078e0221 */
[----:B0-----:R-:W-:-:S03]  /*08d0*/  MOV R17, 0x4 ;  /* 0x0000000400117802 */ /* 0x001fc60000000f00 */
[----:B------:R-:W-:-:S04]  /*08e0*/  IMAD R16, R16, 0x6, RZ ;  /* 0x0000000610107824 */ /* 0x000fc800078e02ff */
[----:B------:R-:W-:-:S05]  /*08f0*/  IMAD.WIDE R16, R16, R17, c[0x0][0x170] ;  /* 0x00005c0010107625 */ /* 0x000fca00078e0211 */
[----:B------:R-:W2:Y:S04]  /*0900*/  LDG.E.CONSTANT R18, [R16.64] ;  /* 0x0000000410127981 */ /* 0x000ea8000c1e9900 */
[----:B------:R-:W2:Y:S04]  /*0910*/  LDG.E.CONSTANT R19, [R16.64+0x4] ;  /* 0x0000040410137981 */ /* 0x000ea8000c1e9900 */
[----:B------:R-:W3:Y:S04]  /*0920*/  LDG.E.CONSTANT R20, [R16.64+0x8] ;  /* 0x0000080410147981 */ /* 0x000ee8000c1e9900 */
[----:B------:R-:W3:Y:S04]  /*0930*/  LDG.E.CONSTANT R21, [R16.64+0xc] ;  /* 0x00000c0410157981 */ /* 0x000ee8000c1e9900 */
[----:B------:R-:W4:Y:S04]  /*0940*/  LDG.E.CONSTANT R22, [R16.64+0x10] ;  /* 0x0000100410167981 */ /* 0x000f28000c1e9900 */
[----:B------:R-:W4:Y:S01]  /*0950*/  LDG.E.CONSTANT R23, [R16.64+0x14] ;  /* 0x0000140410177981 */ /* 0x000f22000c1e9900 */
[----:B------:R-:W-:-:S05]  /*0960*/  LEA R35, R3, R0, 0x1 ;  /* 0x0000000003237211 */ /* 0x000fca00078e08ff */
[----:B------:R-:W-:-:S04]  /*0970*/  IMAD R35, R35, 0x6, R2 ;  /* 0x0000000623237824 */ /* 0x000fc800078e0202 */
[----:B------:R-:W-:-:S05]  /*0980*/  IMAD R35, R35, 0x6, RZ ;  /* 0x0000000623237824 */ /* 0x000fca00078e02ff */
[----:B--2---:R0:W-:Y:S04]  /*0990*/  STS.64 [R35.X4+0x910], R18 ;  /* 0x0009101223007388 */ /* 0x0041e80000004a00 */
[----:B---3--:R0:W-:Y:S04]  /*09a0*/  STS.64 [R35.X4+0x918], R20 ;  /* 0x0009181423007388 */ /* 0x0081e80000004a00 */
[----:B----4-:R0:W-:Y:S02]  /*09b0*/  STS.64 [R35.X4+0x920], R22 ;  /* 0x0009201623007388 */ /* 0x0101e40000004a00 */
.L_x_47:
[----:B------:R-:W-:Y:S05]  /*09c0*/  BSYNC B0 ;  /* 0x0000000000007941 */ /* 0x000fea0003800000 */
.L_x_46:
[----:B------:R-:W-:Y:S01]  /*09d0*/  BAR.SYNC.DEFER_BLOCKING 0x0 ;  /* 0x0000000000007b1d */ /* 0x000fe20000010000 */
[----:B0-----:R-:W-:Y:S01]  /*09e0*/  MOV R17, 0x90 ;  /* 0x0000009000117802 */ /* 0x001fe20000000f00 */
[----:B-1----:R-:W-:Y:S01]  /*09f0*/  IMAD.MOV.U32 R16, RZ, RZ, R34 ;  /* 0x000000ffff107224 */ /* 0x002fe200078e0022 */
[----:B------:R-:W-:-:S04]  /*0a00*/  MOV R18, R32 ;  /* 0x0000002000127202 */ /* 0x000fc80000000f00 */
.L_x_48:
[----:B------:R-:W-:Y:S01]  /*0a10*/  LDS R20, [R16+-0x7c] ;  /* 0xffff840010147984 */ /* 0x000fe20000000800 */
[----:B------:R-:W-:-:S03]  /*0a20*/  IADD3 R17, R17, 0x24, RZ ;  /* 0x0000002411117810 */ /* 0x000fc60007ffe0ff */
[----:B------:R-:W0:Y:S01]  /*0a30*/  LDS R21, [R18+-0x90] ;  /* 0xffff700012157984 */ /* 0x000e220000000800 */
[----:B------:R-:W-:-:S03]  /*0a40*/  ISETP.NE.AND P4, PT, R17, 0x120, PT ;  /* 0x000001201100780c */ /* 0x000fc60003f85270 */
[----:B------:R-:W1:Y:S04]  /*0a50*/  LDS R19, [R16+-0x74] ;  /* 0xffff8c0010137984 */ /* 0x000e680000000800 */
[----:B------:R-:W2:Y:S04]  /*0a60*/  LDS R22, [R18] ;  /* 0x0000000012167984 */ /* 0x000ea80000000800 */
[----:B------:R-:W-:Y:S04]  /*0a70*/  LDS R23, [R16+-0x70] ;  /* 0xffff900010177984 */ /* 0x000fe80000000800 */
[----:B------:R-:W3:Y:S01]  /*0a80*/  LDS R36, [R18+0x4] ;  /* 0x0000040012247984 */ /* 0x000ee20000000800 */
[----:B0-----:R-:W-:Y:S01]  /*0a90*/  FFMA R29, R20, R21, R29 ;  /* 0x00000015141d7223 */ /* 0x001fe2000000001d */
[----:B-1----:R-:W-:-:S02]  /*0aa0*/  FFMA R28, R21, R19, R28 ;  /* 0x00000013151c7223 */ /* 0x002fc4000000001c */
[----:B------:R-:W0:Y:S01]  /*0ab0*/  LDS R21, [R18+-0x8c] ;  /* 0xffff740012157984 */ /* 0x000e220000000800 */
[-C--:B--2---:R-:W-:Y:S01]  /*0ac0*/  FFMA R27, R20, R22.reuse, R27 ;  /* 0x00000016141b7223 */ /* 0x084fe2000000001b */
[----:B------:R-:W-:Y:S02]  /*0ad0*/  FFMA R26, R19, R22, R26 ;  /* 0x00000016131a7223 */ /* 0x000fe4000000001a */
[----:B------:R-:W1:Y:S02]  /*0ae0*/  LDS R22, [R16+-0x78] ;  /* 0xffff880010167984 */ /* 0x000e640000000800 */
[-C--:B---3--:R-:W-:Y:S01]  /*0af0*/  FFMA R26, R23, R36.reuse, R26 ;  /* 0x00000024171a7223 */ /* 0x088fe2000000001a */
[----:B0-----:R-:W-:Y:S02]  /*0b00*/  FFMA R28, R21, R23, R28 ;  /* 0x00000017151c7223 */ /* 0x001fe4000000001c */
[----:B------:R-:W-:Y:S01]  /*0b10*/  LDS R23, [R16+-0x6c] ;  /* 0xffff940010177984 */ /* 0x000fe20000000800 */
[C---:B-1----:R-:W-:Y:S01]  /*0b20*/  FFMA R20, R22.reuse, R21, R29 ;  /* 0x0000001516147223 */ /* 0x042fe2000000001d */
[----:B------:R-:W-:-:S02]  /*0b30*/  FFMA R22, R22, R36, R27 ;  /* 0x0000002416167223 */ /* 0x000fc4000000001b */
[----:B------:R-:W0:Y:S04]  /*0b40*/  LDS R21, [R18+-0x88] ;  /* 0xffff780012157984 */ /* 0x000e280000000800 */
[----:B------:R-:W1:Y:S04]  /*0b50*/  LDS R27, [R18+0x8] ;  /* 0x00000800121b7984 */ /* 0x000e680000000800 */
[----:B------:R-:W-:Y:S01]  /*0b60*/  LDS R29, [R18+0x10] ;  /* 0x00001000121d7984 */ /* 0x000fe20000000800 */
[----:B0-----:R-:W-:Y:S01]  /*0b70*/  FFMA R20, R19, R21, R20 ;  /* 0x0000001513147223 */ /* 0x001fe20000000014 */
[----:B------:R-:W-:-:S02]  /*0b80*/  FFMA R28, R21, R23, R28 ;  /* 0x00000017151c7223 */ /* 0x000fc4000000001c */
[----:B------:R-:W-:Y:S01]  /*0b90*/  LDS R21, [R16+-0x8] ;  /* 0xfffff80010157984 */ /* 0x000fe20000000800 */
[-C--:B-1----:R-:W-:Y:S01]  /*0ba0*/  FFMA R22, R19, R27.reuse, R22 ;  /* 0x0000001b13167223 */ /* 0x082fe20000000016 */
[----:B------:R-:W-:Y:S02]  /*0bb0*/  FFMA R26, R23, R27, R26 ;  /* 0x0000001b171a7223 */ /* 0x000fe4000000001a */
[----:B------:R-:W0:Y:S04]  /*0bc0*/  LDS R23, [R18+-0x84] ;  /* 0xffff7c0012177984 */ /* 0x000e280000000800 */
[----:B------:R-:W1:Y:S04]  /*0bd0*/  LDS R19, [R16] ;  /* 0x0000000010137984 */ /* 0x000e680000000800 */
[----:B------:R-:W2:Y:S01]  /*0be0*/  LDS R27, [R18+0xc] ;  /* 0x00000c00121b7984 */ /* 0x000ea20000000800 */
[----:B0-----:R-:W-:Y:S01]  /*0bf0*/  FFMA R20, R21, R23, R20 ;  /* 0x0000001715147223 */ /* 0x001fe20000000014 */
[----:B-1----:R-:W-:-:S02]  /*0c00*/  FFMA R28, R23, R19, R28 ;  /* 0x00000013171c7223 */ /* 0x002fc4000000001c */
[----:B------:R-:W-:Y:S01]  /*0c10*/  LDS R23, [R18+-0x80] ;  /* 0xffff800012177984 */ /* 0x000fe20000000800 */
[-C--:B--2---:R-:W-:Y:S01]  /*0c20*/  FFMA R22, R21, R27.reuse, R22 ;  /* 0x0000001b15167223 */ /* 0x084fe20000000016 */
[----:B------:R-:W-:Y:S02]  /*0c30*/  FFMA R26, R19, R27, R26 ;  /* 0x0000001b131a7223 */ /* 0x000fe4000000001a */
[----:B------:R-:W0:Y:S04]  /*0c40*/  LDS R21, [R16+-0x4] ;  /* 0xfffffc0010157984 */ /* 0x000e280000000800 */
[----:B------:R-:W1:Y:S01]  /*0c50*/  LDS R27, [R16+0x4] ;  /* 0x00000400101b7984 */ /* 0x000e620000000800 */
[C---:B0-----:R-:W-:Y:S01]  /*0c60*/  FFMA R20, R21.reuse, R23, R20 ;  /* 0x0000001715147223 */ /* 0x041fe20000000014 */
[----:B------:R-:W-:-:S02]  /*0c70*/  FFMA R22, R21, R29, R22 ;  /* 0x0000001d15167223 */ /* 0x000fc40000000016 */
[----:B------:R-:W0:Y:S01]  /*0c80*/  LDS R21, [R18+-0x7c] ;  /* 0xffff840012157984 */ /* 0x000e220000000800 */
[----:B-1----:R-:W-:Y:S01]  /*0c90*/  FFMA R28, R23, R27, R28 ;  /* 0x0000001b171c7223 */ /* 0x002fe2000000001c */
[----:B------:R-:W-:Y:S02]  /*0ca0*/  FFMA R26, R27, R29, R26 ;  /* 0x0000001d1b1a7223 */ /* 0x000fe4000000001a */
[----:B------:R-:W1:Y:S04]  /*0cb0*/  LDS R23, [R16+0x8] ;  /* 0x0000080010177984 */ /* 0x000e680000000800 */
[----:B------:R-:W2:Y:S04]  /*0cc0*/  LDS R27, [R18+0x14] ;  /* 0x00001400121b7984 */ /* 0x000ea80000000800 */
[----:B------:R-:W-:Y:S01]  /*0cd0*/  LDS R29, [R18+0x1c] ;  /* 0x00001c00121d7984 */ /* 0x000fe20000000800 */
[----:B0-----:R-:W-:Y:S01]  /*0ce0*/  FFMA R20, R19, R21, R20 ;  /* 0x0000001513147223 */ /* 0x001fe20000000014 */
[----:B-1----:R-:W-:-:S02]  /*0cf0*/  FFMA R28, R21, R23, R28 ;  /* 0x00000017151c7223 */ /* 0x002fc4000000001c */
[----:B------:R-:W-:Y:S01]  /*0d00*/  LDS R21, [R18+-0x78] ;  /* 0xffff880012157984 */ /* 0x000fe20000000800 */
[-C--:B--2---:R-:W-:Y:S01]  /*0d10*/  FFMA R22, R19, R27.reuse, R22 ;  /* 0x0000001b13167223 */ /* 0x084fe20000000016 */
[----:B------:R-:W-:Y:S02]  /*0d20*/  FFMA R26, R23, R27, R26 ;  /* 0x0000001b171a7223 */ /* 0x000fe4000000001a */
[----:B------:R-:W0:Y:S04]  /*0d30*/  LDS R19, [R16+0x6c] ;  /* 0x00006c0010137984 */ /* 0x000e280000000800 */
[----:B------:R-:W1:Y:S04]  /*0d40*/  LDS R27, [R16+0x74] ;  /* 0x00007400101b7984 */ /* 0x000e680000000800 */
[----:B------:R-:W2:Y:S01]  /*0d50*/  LDS R23, [R18+0x18] ;  /* 0x0000180012177984 */ /* 0x000ea20000000800 */
[----:B0-----:R-:W-:Y:S01]  /*0d60*/  FFMA R20, R19, R21, R20 ;  /* 0x0000001513147223 */ /* 0x001fe20000000014 */
[----:B-1----:R-:W-:-:S02]  /*0d70*/  FFMA R28, R21, R27, R28 ;  /* 0x0000001b151c7223 */ /* 0x002fc4000000001c */
[----:B------:R-:W-:Y:S01]  /*0d80*/  LDS R21, [R18+-0x74] ;  /* 0xffff8c0012157984 */ /* 0x000fe20000000800 */
[-C--:B--2---:R-:W-:Y:S01]  /*0d90*/  FFMA R22, R19, R23.reuse, R22 ;  /* 0x0000001713167223 */ /* 0x084fe20000000016 */
[----:B------:R-:W-:Y:S02]  /*0da0*/  FFMA R26, R27, R23, R26 ;  /* 0x000000171b1a7223 */ /* 0x000fe4000000001a */
[----:B------:R-:W0:Y:S04]  /*0db0*/  LDS R19, [R16+0x70] ;  /* 0x0000700010137984 */ /* 0x000e280000000800 */
[----:B------:R-:W1:Y:S01]  /*0dc0*/  LDS R23, [R16+0x78] ;  /* 0x0000780010177984 */ /* 0x000e620000000800 */
[C---:B0-----:R-:W-:Y:S01]  /*0dd0*/  FFMA R20, R19.reuse, R21, R20 ;  /* 0x0000001513147223 */ /* 0x041fe20000000014 */
[----:B------:R-:W-:-:S02]  /*0de0*/  FFMA R22, R19, R29, R22 ;  /* 0x0000001d13167223 */ /* 0x000fc40000000016 */
[----:B------:R-:W0:Y:S01]  /*0df0*/  LDS R19, [R18+-0x70] ;  /* 0xffff900012137984 */ /* 0x000e220000000800 */
[----:B-1----:R-:W-:Y:S01]  /*0e00*/  FFMA R28, R21, R23, R28 ;  /* 0x00000017151c7223 */ /* 0x002fe2000000001c */
[----:B------:R-:W-:Y:S02]  /*0e10*/  FFMA R26, R23, R29, R26 ;  /* 0x0000001d171a7223 */ /* 0x000fe4000000001a */
[----:B------:R1:W2:Y:S04]  /*0e20*/  LDS R21, [R16+0x7c] ;  /* 0x00007c0010157984 */ /* 0x0002a80000000800 */
[----:B------:R3:W4:Y:S01]  /*0e30*/  LDS R23, [R18+0x20] ;  /* 0x0000200012177984 */ /* 0x0007220000000800 */
[----:B-1----:R-:W-:Y:S02]  /*0e40*/  IADD3 R16, R16, 0x244, RZ ;  /* 0x0000024410107810 */ /* 0x002fe40007ffe0ff */
[----:B---3--:R-:W-:Y:S01]  /*0e50*/  IADD3 R18, R18, 0x24, RZ ;  /* 0x0000002412127810 */ /* 0x008fe20007ffe0ff */
[----:B0-----:R-:W-:Y:S01]  /*0e60*/  FFMA R29, R27, R19, R20 ;  /* 0x000000131b1d7223 */ /* 0x001fe20000000014 */
[----:B--2---:R-:W-:Y:S01]  /*0e70*/  FFMA R28, R19, R21, R28 ;  /* 0x00000015131c7223 */ /* 0x004fe2000000001c */
[-C--:B----4-:R-:W-:Y:S01]  /*0e80*/  FFMA R27, R27, R23.reuse, R22 ;  /* 0x000000171b1b7223 */ /* 0x090fe20000000016 */
[----:B------:R-:W-:Y:S01]  /*0e90*/  FFMA R26, R21, R23, R26 ;  /* 0x00000017151a7223 */ /* 0x000fe2000000001a */
[----:B------:R-:W-:Y:S05]  /*0ea0*/  @P4 BRA `(.L_x_48) ;  /* 0xfffffb6000004947 */ /* 0x000fea000383ffff */
[----:B------:R-:W-:-:S04]  /*0eb0*/  IADD3 R24, R24, 0x1, RZ ;  /* 0x0000000118187810 */ /* 0x000fc80007ffe0ff */
[----:B------:R-:W-:-:S13]  /*0ec0*/  ISETP.GE.U32.AND P4, PT, R24, 0x20, PT ;  /* 0x000000201800780c */ /* 0x000fda0003f86070 */
[----:B------:R-:W-:Y:S05]  /*0ed0*/  @!P4 BRA `(.L_x_49) ;  /* 0xfffff6600000c947 */ /* 0x000fea000383ffff */
[----:B------:R-:W-:Y:S01]  /*0ee0*/  LEA R7, R12, R3, 0x4 ;  /* 0x000000030c077211 */ /* 0x000fe200078e20ff */
[----:B------:R-:W-:Y:S01]  /*0ef0*/  ULDC.64 UR4, c[0x0][0x118] ;  /* 0x0000460000047ab9 */ /* 0x000fe20000000a00 */
[----:B------:R-:W-:Y:S02]  /*0f00*/  MOV R9, 0x4 ;  /* 0x0000000400097802 */ /* 0x000fe40000000f00 */
[----:B------:R-:W-:-:S05]  /*0f10*/  SHF.L.U32 R4, R7, 0x1, RZ ;  /* 0x0000000107047819 */ /* 0x000fca00000006ff */
[----:B------:R-:W-:-:S05]  /*0f20*/  IMAD.WIDE R4, R4, R9, c[0x0][0x178] ;  /* 0x00005e0004047625 */ /* 0x000fca00078e0209 */
[----:B------:R-:W2:Y:S04]  /*0f30*/  LDG.E.CONSTANT R6, [R4.64+0x4] ;  /* 0x0000040404067981 */ /* 0x000ea8000c1e9900 */
[----:B------:R-:W3:Y:S01]  /*0f40*/  LDG.E.CONSTANT R3, [R4.64] ;  /* 0x0000000404037981 */ /* 0x000ee2000c1e9900 */
[----:B------:R-:W-:-:S05]  /*0f50*/  IMAD R7, R7, 0xe, R10 ;  /* 0x0000000e07077824 */ /* 0x000fca00078e020a */
[----:B------:R-:W-:-:S05]  /*0f60*/  LEA R7, R7, R0, 0x1 ;  /* 0x0000000007077211 */ /* 0x000fca00078e08ff */
[----:B------:R-:W-:-:S05]  /*0f70*/  IMAD R2, R7, 0x7, R2 ;  /* 0x0000000707027824 */ /* 0x000fca00078e0202 */
[----:B------:R-:W-:Y:S01]  /*0f80*/  SHF.L.U32 R2, R2, 0x1, RZ ;  /* 0x0000000102027819 */ /* 0x000fe200000006ff */
[--C-:B--2---:R-:W-:Y:S01]  /*0f90*/  FADD R27, R27, R6.reuse ;  /* 0x000000061b1b7221 */ /* 0x104fe20000000000 */
[----:B------:R-:W-:Y:S01]  /*0fa0*/  FADD R6, R26, R6 ;  /* 0x000000061a067221 */ /* 0x000fe20000000000 */
[--C-:B---3--:R-:W-:Y:S01]  /*0fb0*/  FADD R29, R29, R3.reuse ;  /* 0x000000031d1d7221 */ /* 0x108fe20000000000 */
[----:B------:R-:W-:Y:S01]  /*0fc0*/  FADD R28, R28, R3 ;  /* 0x000000031c1c7221 */ /* 0x000fe20000000000 */
[----:B------:R-:W-:Y:S01]  /*0fd0*/  IMAD.WIDE R2, R2, R9, c[0x0][0x160] ;  /* 0x0000580002027625 */ /* 0x000fe200078e0209 */
[----:B------:R-:W-:Y:S02]  /*0fe0*/  FMNMX R27, RZ, R27, !PT ;  /* 0x0000001bff1b7209 */ /* 0x000fe40007800000 */
[----:B------:R-:W-:Y:S02]  /*0ff0*/  FMNMX R29, RZ, R29, !PT ;  /* 0x0000001dff1d7209 */ /* 0x000fe40007800000 */
[----:B------:R-:W-:-:S02]  /*1000*/  FMNMX R5, RZ, R28, !PT ;  /* 0x0000001cff057209 */ /* 0x000fc40007800000 */
[----:B------:R-:W-:Y:S01]  /*1010*/  FMNMX R7, RZ, R6, !PT ;  /* 0x00000006ff077209 */ /* 0x000fe20007800000 */
[----:B------:R-:W-:Y:S04]  /*1020*/  STG.E [R2.64], R29 ;  /* 0x0000001d02007986 */ /* 0x000fe8000c101904 */
[----:B------:R-:W-:Y:S04]  /*1030*/  STG.E [R2.64+0x4], R5 ;  /* 0x0000040502007986 */ /* 0x000fe8000c101904 */
[----:B------:R-:W-:Y:S04]  /*1040*/  STG.E [R2.64+0x310], R27 ;  /* 0x0003101b02007986 */ /* 0x000fe8000c101904 */
[----:B------:R-:W-:Y:S01]  /*1050*/  STG.E [R2.64+0x314], R7 ;  /* 0x0003140702007986 */ /* 0x000fe2000c101904 */
[----:B------:R-:W-:Y:S05]  /*1060*/  EXIT ;  /* 0x000000000000794d */ /* 0x000fea0003800000 */
.L_x_50:
        /* <DEDUP_REMOVED lines=9> */
.L_x_109:


//--------------------- .text.tvmgen_default_fused_nn_contrib_conv2d_winograd_without_weight_transform_add_add_nn_relu_2_kernel --------------------------
	.section	.text.tvmgen_default_fused_nn_contrib_conv2d_winograd_without_weight_transform_add_add_nn_relu_2_kernel,"ax",@progbits
	.sectioninfo	@"SHI_REGISTERS=38"
	.align	128
        .global         tvmgen_default_fused_nn_contrib_conv2d_winograd_without_weight_transform_add_add_nn_relu_2_kernel
        .type           tvmgen_default_fused_nn_contrib_conv2d_winograd_without_weight_transform_add_add_nn_relu_2_kernel,@function
        .size           tvmgen_default_fused_nn_contrib_conv2d_winograd_without_weight_transform_add_add_nn_relu_2_kernel,(.L_x_110 - tvmgen_default_fused_nn_contrib_conv2d_winograd_without_weight_transform_add_add_nn_relu_2_kernel)
        .other          tvmgen_default_fused_nn_contrib_conv2d_winograd_without_weight_transform_add_add_nn_relu_2_kernel,@"STO_CUDA_ENTRY STV_DEFAULT"
tvmgen_default_fused_nn_contrib_conv2d_winograd_without_weight_transform_add_add_nn_relu_2_kernel:
.text.tvmgen_default_fused_nn_contrib_conv2d_winograd_without_weight_transform_add_add_nn_relu_2_kernel:
        /* <DEDUP_REMOVED lines=154> */
.L_x_51:
        /* <DEDUP_REMOVED lines=14> */
.L_x_110:


//--------------------- .text.tvmgen_default_fused_nn_contrib_conv2d_winograd_without_weight_transform_add_add_nn_relu_2_kernel_1 --------------------------
	.section	.text.tvmgen_default_fused_nn_contrib_conv2d_winograd_without_weight_transform_add_add_nn_relu_2_kernel_1,"ax",@progbits
	.sectionflags	@"SHF_BARRIERS=1"
	.sectioninfo	@"SHI_REGISTERS=64"
	.align	128
        .global         tvmgen_default_fused_nn_contrib_conv2d_winograd_without_weight_transform_add_add_nn_relu_2_kernel_1
        .type           tvmgen_default_fused_nn_contrib_conv2d_winograd_without_weight_transform_add_add_nn_relu_2_kernel_1,@function
        .size           tvmgen_default_fused_nn_contrib_conv2d_winograd_without_weight_transform_add_add_nn_relu_2_kernel_1,(.L_x_111 - tvmgen_default_fused_nn_contrib_conv2d_winograd_without_weight_transform_add_add_nn_relu_2_kernel_1)
        .other          tvmgen_default_fused_nn_contrib_conv2d_winograd_without_weight_transform_add_add_nn_relu_2_kernel_1,@"STO_CUDA_ENTRY STV_DEFAULT"
tvmgen_default_fused_nn_contrib_conv2d_winograd_without_weight_transform_add_add_nn_relu_2_kernel_1:
.text.tvmgen_default_fused_nn_contrib_conv2d_winograd_without_weight_transform_add_add_nn_relu_2_kernel_1:
        /* <DEDUP_REMOVED lines=42> */
.L_x_52:
        /* <DEDUP_REMOVED lines=229> */
.L_x_53:
        /* <DEDUP_REMOVED lines=9> */
.L_x_111:


//--------------------- .text.tvmgen_default_fused_nn_contrib_conv2d_winograd_without_weight_transform_add_nn_relu_kernel --------------------------
	.section	.text.tvmgen_default_fused_nn_contrib_conv2d_winograd_without_weight_transform_add_nn_relu_kernel,"ax",@progbits
	.sectioninfo	@"SHI_REGISTERS=64"
	.align	128
        .global         tvmgen_default_fused_nn_contrib_conv2d_winograd_without_weight_transform_add_nn_relu_kernel
        .type           tvmgen_default_fused_nn_contrib_conv2d_winograd_without_weight_transform_add_nn_relu_kernel,@function
        .size           tvmgen_default_fused_nn_contrib_conv2d_winograd_without_weight_transform_add_nn_relu_kernel,(.L_x_112 - tvmgen_default_fused_nn_contrib_conv2d_winograd_without_weight_transform_add_nn_relu_kernel)
        .other          tvmgen_default_fused_nn_contrib_conv2d_winograd_without_weight_transform_add_nn_relu_kernel,@"STO_CUDA_ENTRY STV_DEFAULT"
tvmgen_default_fused_nn_contrib_conv2d_winograd_without_weight_transform_add_nn_relu_kernel:
.text.tvmgen_default_fused_nn_contrib_conv2d_winograd_without_weight_transform_add_nn_relu_kernel:
        /* <DEDUP_REMOVED lines=942> */
.L_x_54:
        /* <DEDUP_REMOVED lines=10> */
.L_x_112:


//--------------------- .text.tvmgen_default_fused_nn_contrib_conv2d_winograd_without_weight_transform_add_nn_relu_kernel_2 --------------------------
	.section	.text.tvmgen_default_fused_nn_contrib_conv2d_winograd_without_weight_transform_add_nn_relu_kernel_2,"ax",@progbits
	.sectioninfo	@"SHI_REGISTERS=40"
	.align	128
        .global         tvmgen_default_fused_nn_contrib_conv2d_winograd_without_weight_transform_add_nn_relu_kernel_2
        .type           tvmgen_default_fused_nn_contrib_conv2d_winograd_without_weight_transform_add_nn_relu_kernel_2,@function
        .size           tvmgen_default_fused_nn_contrib_conv2d_winograd_without_weight_transform_add_nn_relu_kernel_2,(.L_x_113 - tvmgen_default_fused_nn_contrib_conv2d_winograd_without_weight_transform_add_nn_relu_kernel_2)
        .other          tvmgen_default_fused_nn_contrib_conv2d_winograd_without_weight_transform_add_nn_relu_kernel_2,@"STO_CUDA_ENTRY STV_DEFAULT"
tvmgen_default_fused_nn_contrib_conv2d_winograd_without_weight_transform_add_nn_relu_kernel_2:
.text.tvmgen_default_fused_nn_contrib_conv2d_winograd_without_weight_transform_add_nn_relu_kernel_2:
        /* <DEDUP_REMOVED lines=31> */
[C---:B------:R-:W-:Y:S02]  /*01f0*/  LEA R7, R33.reuse, R30, 0x1 ;  /* 0x0000001e21077211 */ /* 0x040fe400078e08ff */
[----:B------:R-:W-:Y:S02]  /*0200*/  MOV R6, RZ ;  /* 0x000000ff00067202 */ /* 0x000fe40000000f00 */
[----:B------:R-:W-:Y:S02]  /*0210*/  LEA R19, R33, R18, 0x6 ;  /* 0x0000001221137211 */ /* 0x000fe400078e30ff */
[----:B------:R-:W-:Y:S01]  /*0220*/  MOV R18, RZ ;  /* 0x000000ff00127202 */ /* 0x000fe20000000f00 */
[----:B------:R-:W-:Y:S01]  /*0230*/  IMAD.HI R29, R7, -0x6db6db6d, R6 ;  /* 0x92492493071d7827 */ /* 0x000fe200078e0206 */
[----:B------:R-:W-:-:S03]  /*0240*/  SHF.R.S32.HI R6, RZ, 0x2, R30 ;  /* 0x00000002ff067819 */ /* 0x000fc6000001141e */
[----:B------:R-:W-:Y:S01]  /*0250*/  IMAD.HI R19, R19, -0x6db6db6d, R18 ;  /* 0x9249249313137827 */ /* 0x000fe200078e0212 */
[----:B------:R-:W-:Y:S02]  /*0260*/  LEA R6, R33, R6, 0x5 ;  /* 0x0000000621067211 */ /* 0x000fe400078e28ff */
[----:B------:R-:W-:Y:S02]  /*0270*/  SHF.R.U32.HI R18, RZ, 0x1f, R29 ;  /* 0x0000001fff127819 */ /* 0x000fe4000001161d */
[----:B------:R-:W-:Y:S02]  /*0280*/  SHF.R.U32.HI R30, RZ, 0x1f, R19 ;  /* 0x0000001fff1e7819 */ /* 0x000fe40000011613 */
[----:B------:R-:W-:Y:S01]  /*0290*/  LEA.HI.SX32 R29, R29, R18, 0x1d ;  /* 0x000000121d1d7211 */ /* 0x000fe200078feaff */
[----:B------:R-:W-:Y:S01]  /*02a0*/  IMAD.HI R18, R6, 0x5397829d, RZ ;  /* 0x5397829d06127827 */ /* 0x000fe200078e02ff */
[----:B------:R-:W-:-:S03]  /*02b0*/  LEA.HI.SX32 R35, R19, R30, 0x1e ;  /* 0x0000001e13237211 */ /* 0x000fc600078ff2ff */
[----:B------:R-:W-:Y:S01]  /*02c0*/  IMAD R6, R29, -0xe, R7 ;  /* 0xfffffff21d067824 */ /* 0x000fe200078e0207 */
[----:B------:R-:W-:-:S04]  /*02d0*/  SHF.R.U32.HI R7, RZ, 0x1f, R18 ;  /* 0x0000001fff077819 */ /* 0x000fc80000011612 */
[----:B------:R-:W-:Y:S01]  /*02e0*/  LEA.HI.SX32 R7, R18, R7, 0x1c ;  /* 0x0000000712077211 */ /* 0x000fe200078fe2ff */
[----:B--2---:R-:W-:Y:S01]  /*02f0*/  FADD R19, RZ, R28 ;  /* 0x0000001cff137221 */ /* 0x004fe20000000000 */
[--C-:B---3--:R-:W-:Y:S01]  /*0300*/  FADD R33, RZ, R10.reuse ;  /* 0x0000000aff217221 */ /* 0x108fe20000000000 */
[--C-:B------:R-:W-:Y:S02]  /*0310*/  FADD R29, RZ, -R10.reuse ;  /* 0x8000000aff1d7221 */ /* 0x100fe40000000000 */
[----:B------:R-:W-:Y:S01]  /*0320*/  FADD R19, R19, R10 ;  /* 0x0000000a13137221 */ /* 0x000fe20000000000 */
[C---:B----4-:R-:W-:Y:S01]  /*0330*/  FADD R28, R26.reuse, R33 ;  /* 0x000000211a1c7221 */ /* 0x050fe20000000000 */
[----:B------:R-:W-:Y:S02]  /*0340*/  FADD R18, R26, R29 ;  /* 0x0000001d1a127221 */ /* 0x000fe40000000000 */
[----:B------:R-:W-:Y:S01]  /*0350*/  FADD R26, R19, R26 ;  /* 0x0000001a131a7221 */ /* 0x000fe20000000000 */
[----:B------:R-:W-:Y:S01]  /*0360*/  IMAD R10, R35, 0x38, R6 ;  /* 0x00000038230a7824 */ /* 0x000fe200078e0206 */
[C---:B-----5:R-:W-:Y:S01]  /*0370*/  FFMA R28, R25.reuse, 0.25, R28 ;  /* 0x3e800000191c7823 */ /* 0x060fe2000000001c */
[C-C-:B------:R-:W-:Y:S01]  /*0380*/  FFMA R6, R25.reuse, 0.125, R18.reuse ;  /* 0x3e00000019067823 */ /* 0x140fe20000000012 */
[----:B------:R-:W-:Y:S01]  /*0390*/  FADD R26, R26, R25 ;  /* 0x000000191a1a7221 */ /* 0x000fe20000000000 */
[----:B------:R-:W-:Y:S01]  /*03a0*/  FFMA R18, R25, 0.5, R18 ;  /* 0x3f00000019127823 */ /* 0x000fe20000000012 */
[C-C-:B------:R-:W-:Y:S01]  /*03b0*/  FADD R25, R21.reuse, R21.reuse ;  /* 0x0000001515197221 */ /* 0x140fe20000000000 */
[C---:B------:R-:W-:Y:S01]  /*03c0*/  FFMA R29, R21.reuse, -8, R6 ;  /* 0xc1000000151d7823 */ /* 0x040fe20000000006 */
[----:B------:R-:W-:Y:S01]  /*03d0*/  FFMA R19, R21, 4, R28 ;  /* 0x4080000015137823 */ /* 0x000fe2000000001c */
[----:B------:R-:W-:Y:S01]  /*03e0*/  FADD R21, R26, R21 ;  /* 0x000000151a157221 */ /* 0x000fe20000000000 */
[----:B------:R-:W-:Y:S01]  /*03f0*/  FADD R25, R18, -R25 ;  /* 0x8000001912197221 */ /* 0x000fe20000000000 */
[----:B------:R-:W-:Y:S01]  /*0400*/  FADD R29, R29, R24 ;  /* 0x000000181d1d7221 */ /* 0x000fe20000000000 */
[--C-:B------:R-:W-:Y:S01]  /*0410*/  FADD R33, RZ, -R20.reuse ;  /* 0x80000014ff217221 */ /* 0x100fe20000000000 */
[--C-:B------:R-:W-:Y:S01]  /*0420*/  FADD R35, RZ, R20.reuse ;  /* 0x00000014ff237221 */ /* 0x100fe20000000000 */
[----:B------:R-:W-:Y:S01]  /*0430*/  FADD R21, R21, R20 ;  /* 0x0000001415157221 */ /* 0x000fe20000000000 */
[--C-:B------:R-:W-:Y:S01]  /*0440*/  FADD R28, RZ, -R0.reuse ;  /* 0x80000000ff1c7221 */ /* 0x100fe20000000000 */
[--C-:B------:R-:W-:Y:S01]  /*0450*/  FADD R18, RZ, R0.reuse ;  /* 0x00000000ff127221 */ /* 0x100fe20000000000 */
        /* <DEDUP_REMOVED lines=16> */
[C---:B------:R-:W-:Y:S01]  /*0560*/  FFMA R18, R36.reuse, -0.25, R25 ;  /* 0xbe80000024127823 */ /* 0x040fe20000000019 */
[C---:B------:R-:W-:Y:S01]  /*0570*/  FFMA R20, R36.reuse, 0.25, R28 ;  /* 0x3e80000024147823 */ /* 0x040fe2000000001c */
[C-C-:B------:R-:W-:Y:S01]  /*0580*/  FFMA R25, R36.reuse, -0.5, R21.reuse ;  /* 0xbf00000024197823 */ /* 0x140fe20000000015 */
[C---:B------:R-:W-:Y:S01]  /*0590*/  FFMA R24, R36.reuse, -0.125, R21 ;  /* 0xbe00000024187823 */ /* 0x040fe20000000015 */
[----:B------:R-:W-:Y:S01]  /*05a0*/  IMAD.WIDE R6, R7, R12, c[0x0][0x170] ;  /* 0x00005c0007067625 */ /* 0x000fe200078e020c */
        /* <DEDUP_REMOVED lines=8> */
[C---:B------:R-:W-:Y:S01]  /*0630*/  FADD R31, R17.reuse, R17 ;  /* 0x00000011111f7221 */ /* 0x040fe20000000000 */
[----:B------:R0:W2:Y:S01]  /*0640*/  LDG.E.CONSTANT R0, [R6.64] ;  /* 0x0000000406007981 */ /* 0x0000a2000c1e9900 */
[C---:B------:R-:W-:Y:S01]  /*0650*/  FADD R35, -R17.reuse, R28 ;  /* 0x0000001c11237221 */ /* 0x040fe20000000100 */
[C---:B------:R-:W-:Y:S01]  /*0660*/  FADD R37, R17.reuse, R30 ;  /* 0x0000001e11257221 */ /* 0x040fe20000000000 */
[----:B------:R-:W-:Y:S01]  /*0670*/  FFMA R26, R17, -8, R26 ;  /* 0xc1000000111a7823 */ /* 0x000fe2000000001a */
[C---:B------:R-:W-:Y:S01]  /*0680*/  FADD R29, R31.reuse, R25 ;  /* 0x000000191f1d7221 */ /* 0x040fe20000000000 */
[----:B------:R-:W-:Y:S01]  /*0690*/  FADD R21, -R31, R21 ;  /* 0x000000151f157221 */ /* 0x000fe20000000100 */
[----:B------:R-:W-:Y:S01]  /*06a0*/  FADD R19, R19, -R31 ;  /* 0x8000001f13137221 */ /* 0x000fe20000000000 */
[C---:B------:R-:W-:Y:S01]  /*06b0*/  FFMA R33, R17.reuse, -4, R18 ;  /* 0xc080000011217823 */ /* 0x040fe20000000012 */
[----:B0-----:R-:W-:Y:S01]  /*06c0*/  FADD R7, R36, R17 ;  /* 0x0000001124077221 */ /* 0x001fe20000000000 */
[C---:B------:R-:W-:Y:S01]  /*06d0*/  FFMA R31, R17.reuse, 4, R20 ;  /* 0x40800000111f7823 */ /* 0x040fe20000000014 */
[C---:B------:R-:W-:Y:S01]  /*06e0*/  FFMA R24, R17.reuse, 8, R24 ;  /* 0x4100000011187823 */ /* 0x040fe20000000018 */
[C---:B------:R-:W-:Y:S01]  /*06f0*/  FFMA R25, R17.reuse, 4, R32 ;  /* 0x4080000011197823 */ /* 0x040fe20000000020 */
[----:B------:R-:W-:Y:S01]  /*0700*/  FFMA R34, R17, -8, R34 ;  /* 0xc100000011227823 */ /* 0x000fe20000000022 */
[C---:B------:R-:W-:Y:S01]  /*0710*/  FADD R35, R16.reuse, R35 ;  /* 0x0000002310237221 */ /* 0x040fe20000000000 */
[----:B------:R-:W-:Y:S01]  /*0720*/  FADD R17, R16, R37 ;  /* 0x0000002510117221 */ /* 0x000fe20000000000 */
[----:B------:R-:W-:Y:S01]  /*0730*/  FADD R7, R7, R16 ;  /* 0x0000001007077221 */ /* 0x000fe20000000000 */
[C---:B------:R-:W-:Y:S01]  /*0740*/  FADD R16, R11.reuse, R26 ;  /* 0x0000001a0b107221 */ /* 0x040fe20000000000 */
[----:B------:R-:W-:Y:S01]  /*0750*/  FADD R37, -R11, R24 ;  /* 0x000000180b257221 */ /* 0x000fe20000000100 */
[----:B------:R-:W-:Y:S01]  /*0760*/  FADD R11, R34, R11 ;  /* 0x0000000b220b7221 */ /* 0x000fe20000000000 */
[C---:B------:R-:W-:Y:S01]  /*0770*/  FADD R30, -R8.reuse, R21 ;  /* 0x00000015081e7221 */ /* 0x040fe20000000100 */
[----:B------:R-:W3:Y:S01]  /*0780*/  LDG.E.CONSTANT R6, [R2.64+0x126000] ;  /* 0x1260000402067981 */ /* 0x000ee2000c1e9900 */
[C---:B------:R-:W-:Y:S01]  /*0790*/  FADD R32, R8.reuse, R31 ;  /* 0x0000001f08207221 */ /* 0x040fe20000000000 */
[C---:B------:R-:W-:Y:S01]  /*07a0*/  FADD R16, -R8.reuse, R16 ;  /* 0x0000001008107221 */ /* 0x040fe20000000100 */
[C---:B------:R-:W-:Y:S01]  /*07b0*/  FADD R18, R8.reuse, R35 ;  /* 0x0000002308127221 */ /* 0x040fe20000000000 */
[C---:B------:R-:W-:Y:S01]  /*07c0*/  FADD R20, R8.reuse, R17 ;  /* 0x0000001108147221 */ /* 0x040fe20000000000 */
[----:B------:R-:W-:Y:S01]  /*07d0*/  FADD R21, R7, R8 ;  /* 0x0000000807157221 */ /* 0x000fe20000000000 */
[C---:B------:R-:W-:Y:S01]  /*07e0*/  FADD R26, R8.reuse, R25 ;  /* 0x00000019081a7221 */ /* 0x040fe20000000000 */
[C---:B------:R-:W-:Y:S01]  /*07f0*/  FADD R24, -R8.reuse, R19 ;  /* 0x0000001308187221 */ /* 0x040fe20000000100 */
[C---:B------:R-:W-:Y:S01]  /*0800*/  FADD R17, -R8.reuse, R11 ;  /* 0x0000000b08117221 */ /* 0x040fe20000000100 */
[C---:B------:R-:W-:Y:S01]  /*0810*/  FADD R30, R5.reuse, R30 ;  /* 0x0000001e051e7221 */ /* 0x040fe20000000000 */
[C---:B------:R-:W-:Y:S01]  /*0820*/  FADD R36, -R8.reuse, R29 ;  /* 0x0000001d08247221 */ /* 0x040fe20000000100 */
[C---:B------:R-:W-:Y:S01]  /*0830*/  FADD R34, R8.reuse, R33 ;  /* 0x0000002108227221 */ /* 0x040fe20000000000 */
[----:B------:R-:W-:Y:S01]  /*0840*/  FADD R28, -R8, R37 ;  /* 0x00000025081c7221 */ /* 0x000fe20000000100 */
[C---:B------:R-:W-:Y:S01]  /*0850*/  FADD R32, R5.reuse, R32 ;  /* 0x0000002005207221 */ /* 0x040fe20000000000 */
[C---:B------:R-:W-:Y:S01]  /*0860*/  FADD R16, R5.reuse, R16 ;  /* 0x0000001005107221 */ /* 0x040fe20000000000 */
[----:B------:R-:W4:Y:S01]  /*0870*/  LDG.E.CONSTANT R11, [R2.64+0x119c00] ;  /* 0x119c0004020b7981 */ /* 0x000f22000c1e9900 */
[C---:B------:R-:W-:Y:S01]  /*0880*/  FADD R18, R5.reuse, R18 ;  /* 0x0000001205127221 */ /* 0x040fe20000000000 */
[----:B------:R-:W-:Y:S01]  /*0890*/  FADD R20, R5, R20 ;  /* 0x0000001405147221 */ /* 0x000fe20000000000 */
[----:B------:R-:W-:Y:S01]  /*08a0*/  FADD R21, R21, R5 ;  /* 0x0000000515157221 */ /* 0x000fe20000000000 */
[----:B------:R0:W5:Y:S01]  /*08b0*/  LDG.E.CONSTANT R8, [R2.64+0x132400] ;  /* 0x1324000402087981 */ /* 0x000162000c1e9900 */
[C---:B------:R-:W-:Y:S01]  /*08c0*/  FADD R26, R5.reuse, R26 ;  /* 0x0000001a051a7221 */ /* 0x040fe20000000000 */
[C---:B------:R-:W-:Y:S01]  /*08d0*/  FADD R24, R5.reuse, R24 ;  /* 0x0000001805187221 */ /* 0x040fe20000000000 */
[----:B------:R-:W-:Y:S01]  /*08e0*/  FADD R17, R5, R17 ;  /* 0x0000001105117221 */ /* 0x000fe20000000000 */
[----:B------:R-:W-:Y:S01]  /*08f0*/  FFMA R25, R15, 0.5, R30 ;  /* 0x3f0000000f197823 */ /* 0x000fe2000000001e */
[----:B------:R-:W-:Y:S01]  /*0900*/  FADD R36, R5, R36 ;  /* 0x0000002405247221 */ /* 0x000fe20000000000 */
[C---:B------:R-:W-:Y:S01]  /*0910*/  FFMA R32, R15.reuse, 0.25, R32 ;  /* 0x3e8000000f207823 */ /* 0x040fe20000000020 */
[----:B------:R-:W-:Y:S01]  /*0920*/  FFMA R30, R15, 0.125, R16 ;  /* 0x3e0000000f1e7823 */ /* 0x000fe20000000010 */
[----:B------:R-:W-:Y:S01]  /*0930*/  FADD R28, R5, R28 ;  /* 0x0000001c051c7221 */ /* 0x000fe20000000000 */
[C---:B------:R-:W-:Y:S01]  /*0940*/  FADD R18, R15.reuse, R18 ;  /* 0x000000120f127221 */ /* 0x040fe20000000000 */
[----:B------:R-:W-:Y:S01]  /*0950*/  FADD R29, R15, R20 ;  /* 0x000000140f1d7221 */ /* 0x000fe20000000000 */
[----:B------:R-:W-:Y:S01]  /*0960*/  FADD R21, R21, R15 ;  /* 0x0000000f15157221 */ /* 0x000fe20000000000 */
[C---:B------:R-:W-:Y:S01]  /*0970*/  FFMA R31, R15.reuse, 0.25, R26 ;  /* 0x3e8000000f1f7823 */ /* 0x040fe2000000001a */
[C---:B------:R-:W-:Y:S01]  /*0980*/  FFMA R16, R15.reuse, 0.5, R24 ;  /* 0x3f0000000f107823 */ /* 0x040fe20000000018 */
[----:B------:R-:W-:Y:S01]  /*0990*/  FFMA R26, R15, 0.125, R17 ;  /* 0x3e0000000f1a7823 */ /* 0x000fe20000000011 */
[----:B------:R-:W-:Y:S01]  /*09a0*/  FADD R34, R5, R34 ;  /* 0x0000002205227221 */ /* 0x000fe20000000000 */
[----:B------:R-:W-:Y:S01]  /*09b0*/  FADD R19, R13, R13 ;  /* 0x0000000d0d137221 */ /* 0x000fe20000000000 */
[----:B------:R-:W-:Y:S01]  /*09c0*/  FFMA R36, R15, 0.5, R36 ;  /* 0x3f0000000f247823 */ /* 0x000fe20000000024 */
[C---:B------:R-:W-:Y:S01]  /*09d0*/  FFMA R24, R13.reuse, 4, R32 ;  /* 0x408000000d187823 */ /* 0x040fe20000000020 */
[----:B------:R-:W-:Y:S01]  /*09e0*/  FFMA R17, R13, -8, R30 ;  /* 0xc10000000d117823 */ /* 0x000fe2000000001e */
[----:B------:R0:W2:Y:S01]  /*09f0*/  LDG.E.CONSTANT R7, [R2.64+0x13e800] ;  /* 0x13e8000402077981 */ /* 0x0000a2000c1e9900 */
[----:B------:R-:W-:Y:S01]  /*0a00*/  FFMA R28, R15, 0.125, R28 ;  /* 0x3e0000000f1c7823 */ /* 0x000fe2000000001c */
[C---:B------:R-:W-:Y:S01]  /*0a10*/  FADD R30, R13.reuse, R18 ;  /* 0x000000120d1e7221 */ /* 0x040fe20000000000 */
[----:B------:R-:W-:Y:S01]  /*0a20*/  FADD R29, R13, R29 ;  /* 0x0000001d0d1d7221 */ /* 0x000fe20000000000 */
[----:B------:R0:W2:Y:S01]  /*0a30*/  LDG.E.CONSTANT R5, [R2.64+0x14ac00] ;  /* 0x14ac000402057981 */ /* 0x0000a2000c1e9900 */
[----:B------:R-:W-:Y:S01]  /*0a40*/  FADD R32, R21, R13 ;  /* 0x0000000d15207221 */ /* 0x000fe20000000000 */
[C---:B------:R-:W-:Y:S01]  /*0a50*/  FADD R36, -R19.reuse, R36 ;  /* 0x0000002413247221 */ /* 0x040fe20000000100 */
[----:B------:R-:W-:Y:S01]  /*0a60*/  FADD R20, -R19, R25 ;  /* 0x0000001913147221 */ /* 0x000fe20000000100 */
[----:B------:R-:W-:Y:S01]  /*0a70*/  FADD R16, R16, -R19 ;  /* 0x8000001310107221 */ /* 0x000fe20000000000 */
[----:B------:R-:W-:Y:S01]  /*0a80*/  FFMA R25, R13, -8, R28 ;  /* 0xc10000000d197823 */ /* 0x000fe2000000001c */
[C---:B------:R-:W-:Y:S01]  /*0a90*/  FFMA R37, R9.reuse, 0.25, R29 ;  /* 0x3e80000009257823 */ /* 0x040fe2000000001d */
[C-C-:B------:R-:W-:Y:S01]  /*0aa0*/  FFMA R35, R9.reuse, 0.5, R30.reuse ;  /* 0x3f00000009237823 */ /* 0x140fe2000000001e */
[----:B------:R-:W-:Y:S01]  /*0ab0*/  FFMA R19, R9, 0.125, R30 ;  /* 0x3e00000009137823 */ /* 0x000fe2000000001e */
[----:B------:R-:W-:-:S02]  /*0ac0*/  FADD R32, R32, R9 ;  /* 0x0000000920207221 */ /* 0x000fc40000000000 */
[----:B------:R0:W2:Y:S01]  /*0ad0*/  LDG.E.CONSTANT R9, [R2.64+0x157000] ;  /* 0x1570000402097981 */ /* 0x0000a2000c1e9900 */
[C---:B------:R-:W-:Y:S01]  /*0ae0*/  FADD R25, R14.reuse, R25 ;  /* 0x000000190e197221 */ /* 0x040fe20000000000 */
[----:B------:R-:W-:Y:S01]  /*0af0*/  FFMA R34, R15, 0.25, R34 ;  /* 0x3e8000000f227823 */ /* 0x000fe20000000022 */
[----:B------:R-:W-:Y:S01]  /*0b00*/  FFMA R15, R13, -8, R26 ;  /* 0xc10000000d0f7823 */ /* 0x000fe2000000001a */
[C---:B------:R-:W-:Y:S01]  /*0b10*/  FFMA R30, R27.reuse, 0.25, R24 ;  /* 0x3e8000001b1e7823 */ /* 0x040fe20000000018 */
[----:B------:R-:W-:Y:S01]  /*0b20*/  FFMA R24, R27, -0.5, R25 ;  /* 0xbf0000001b187823 */ /* 0x000fe20000000019 */
[C---:B------:R-:W-:Y:S01]  /*0b30*/  FFMA R34, R13.reuse, 4, R34 ;  /* 0x408000000d227823 */ /* 0x040fe20000000022 */
[----:B------:R-:W-:Y:S01]  /*0b40*/  FADD R28, R14, R17 ;  /* 0x000000110e1c7221 */ /* 0x000fe20000000000 */
[----:B------:R-:W-:Y:S01]  /*0b50*/  FFMA R18, R13, 4, R31 ;  /* 0x408000000d127823 */ /* 0x000fe2000000001f */
[----:B------:R-:W-:Y:S01]  /*0b60*/  FADD R14, R15, R14 ;  /* 0x0000000e0f0e7221 */ /* 0x000fe20000000000 */
[C---:B------:R-:W-:Y:S01]  /*0b70*/  FADD R33, -R27.reuse, R16 ;  /* 0x000000101b217221 */ /* 0x040fe20000000100 */
[C---:B------:R-:W-:Y:S01]  /*0b80*/  FFMA R29, R27.reuse, -0.25, R20 ;  /* 0xbe8000001b1d7823 */ /* 0x040fe20000000014 */
[----:B------:R-:W-:Y:S01]  /*0b90*/  FFMA R35, R27, 0.5, R35 ;  /* 0x3f0000001b237823 */ /* 0x000fe20000000023 */
[----:B------:R-:W-:Y:S01]  /*0ba0*/  FMUL R13, R23, 0.5 ;  /* 0x3f000000170d7820 */ /* 0x000fe20000400000 */
[----:B------:R-:W-:Y:S01]  /*0bb0*/  FFMA R24, R22, 0.5, R24 ;  /* 0x3f00000016187823 */ /* 0x000fe20000000018 */
[C---:B------:R-:W-:Y:S01]  /*0bc0*/  FFMA R20, R27.reuse, -0.5, R36 ;  /* 0xbf0000001b147823 */ /* 0x040fe20000000024 */
[C---:B------:R-:W-:Y:S01]  /*0bd0*/  FFMA R26, R27.reuse, 0.5, R34 ;  /* 0x3f0000001b1a7823 */ /* 0x040fe20000000022 */
[C---:B------:R-:W-:Y:S01]  /*0be0*/  FFMA R25, R27.reuse, -0.125, R25 ;  /* 0xbe0000001b197823 */ /* 0x040fe20000000019 */
[C---:B------:R-:W-:Y:S01]  /*0bf0*/  FFMA R31, R27.reuse, -0.125, R36 ;  /* 0xbe0000001b1f7823 */ /* 0x040fe20000000024 */
[C---:B------:R-:W-:Y:S01]  /*0c00*/  FFMA R17, R27.reuse, 0.125, R34 ;  /* 0x3e0000001b117823 */ /* 0x040fe20000000022 */
[C---:B------:R-:W-:Y:S01]  /*0c10*/  FFMA R28, R27.reuse, -0.25, R28 ;  /* 0xbe8000001b1c7823 */ /* 0x040fe2000000001c */
[C---:B------:R-:W-:Y:S01]  /*0c20*/  FFMA R37, R27.reuse, 0.25, R37 ;  /* 0x3e8000001b257823 */ /* 0x040fe20000000025 */
[C---:B------:R-:W-:Y:S01]  /*0c30*/  FFMA R19, R27.reuse, 0.125, R19 ;  /* 0x3e0000001b137823 */ /* 0x040fe20000000013 */
[C---:B------:R-:W-:Y:S01]  /*0c40*/  FADD R15, R27.reuse, R18 ;  /* 0x000000121b0f7221 */ /* 0x040fe20000000000 */
[----:B------:R-:W-:Y:S01]  /*0c50*/  FADD R21, -R27, R14 ;  /* 0x0000000e1b157221 */ /* 0x000fe20000000100 */
[----:B------:R-:W-:Y:S01]  /*0c60*/  FADD R27, R32, R27 ;  /* 0x0000001b201b7221 */ /* 0x000fe20000000000 */
[C---:B------:R-:W-:Y:S01]  /*0c70*/  FADD R14, R22.reuse, R33 ;  /* 0x00000021160e7221 */ /* 0x040fe20000000000 */
[C---:B------:R-:W-:Y:S01]  /*0c80*/  FFMA R18, R22.reuse, 0.5, R35 ;  /* 0x3f00000016127823 */ /* 0x040fe20000000023 */
[----:B------:R-:W-:Y:S01]  /*0c90*/  FFMA R33, R13, 0.125, R24 ;  /* 0x3e0000000d217823 */ /* 0x000fe20000000018 */
[C---:B------:R-:W-:Y:S01]  /*0ca0*/  FFMA R20, R22.reuse, 0.5, R20 ;  /* 0x3f00000016147823 */ /* 0x040fe20000000014 */
[C---:B------:R-:W-:Y:S01]  /*0cb0*/  FFMA R26, R22.reuse, 0.5, R26 ;  /* 0x3f000000161a7823 */ /* 0x040fe2000000001a */
[C---:B------:R-:W-:Y:S01]  /*0cc0*/  FFMA R25, R22.reuse, 0.125, R25 ;  /* 0x3e00000016197823 */ /* 0x040fe20000000019 */
[C---:B------:R-:W-:Y:S01]  /*0cd0*/  FMUL R24, R23.reuse, 0.125 ;  /* 0x3e00000017187820 */ /* 0x040fe20000400000 */
[C---:B------:R-:W-:Y:S01]  /*0ce0*/  FFMA R29, R22.reuse, 0.25, R29 ;  /* 0x3e800000161d7823 */ /* 0x040fe2000000001d */
[C---:B------:R-:W-:Y:S01]  /*0cf0*/  FFMA R30, R22.reuse, 0.25, R30 ;  /* 0x3e800000161e7823 */ /* 0x040fe2000000001e */
[C---:B------:R-:W-:Y:S01]  /*0d00*/  FFMA R31, R22.reuse, 0.125, R31 ;  /* 0x3e000000161f7823 */ /* 0x040fe2000000001f */
[C---:B------:R-:W-:Y:S01]  /*0d10*/  FFMA R17, R22.reuse, 0.125, R17 ;  /* 0x3e00000016117823 */ /* 0x040fe20000000011 */
[C---:B------:R-:W-:Y:S01]  /*0d20*/  FFMA R28, R22.reuse, 0.25, R28 ;  /* 0x3e800000161c7823 */ /* 0x040fe2000000001c */
[C---:B------:R-:W-:Y:S01]  /*0d30*/  FFMA R37, R22.reuse, 0.25, R37 ;  /* 0x3e80000016257823 */ /* 0x040fe20000000025 */
[C---:B------:R-:W-:Y:S01]  /*0d40*/  FFMA R19, R22.reuse, 0.125, R19 ;  /* 0x3e00000016137823 */ /* 0x040fe20000000013 */
[C---:B------:R-:W-:Y:S01]  /*0d50*/  FADD R15, R22.reuse, R15 ;  /* 0x0000000f160f7221 */ /* 0x040fe20000000000 */
[----:B------:R-:W-:Y:S01]  /*0d60*/  FADD R21, R22, R21 ;  /* 0x0000001516157221 */ /* 0x000fe20000000000 */
[----:B------:R-:W-:Y:S01]  /*0d70*/  FMUL R16, R23, 0.25 ;  /* 0x3e80000017107820 */ /* 0x000fe20000400000 */
[----:B------:R-:W-:Y:S01]  /*0d80*/  FMUL R32, R4, 0.5 ;  /* 0x3f00000004207820 */ /* 0x000fe20000400000 */
[----:B------:R-:W-:Y:S01]  /*0d90*/  FADD R22, R27, R22 ;  /* 0x000000161b167221 */ /* 0x000fe20000000000 */
[C---:B------:R-:W-:Y:S01]  /*0da0*/  FADD R27, R13.reuse, R18 ;  /* 0x000000120d1b7221 */ /* 0x040fe20000000000 */
[C---:B------:R-:W-:Y:S01]  /*0db0*/  FFMA R20, R13.reuse, 0.5, R20 ;  /* 0x3f0000000d147823 */ /* 0x040fe20000000014 */
[----:B------:R-:W-:Y:S01]  /*0dc0*/  FFMA R35, R13, 0.25, R26 ;  /* 0x3e8000000d237823 */ /* 0x000fe2000000001a */
[----:B------:R-:W-:Y:S01]  /*0dd0*/  FFMA R18, R24, 0.125, R25 ;  /* 0x3e00000018127823 */ /* 0x000fe20000000019 */
[----:B------:R-:W-:Y:S01]  /*0de0*/  FADD R13, R14, R13 ;  /* 0x0000000d0e0d7221 */ /* 0x000fe20000000000 */
[----:B------:R-:W-:Y:S01]  /*0df0*/  FADD R25, R32, R32 ;  /* 0x0000002020197221 */ /* 0x000fe20000000000 */
[C---:B------:R-:W-:Y:S01]  /*0e00*/  FFMA R29, R16.reuse, 0.5, R29 ;  /* 0x3f000000101d7823 */ /* 0x040fe2000000001d */
[C---:B------:R-:W-:Y:S01]  /*0e10*/  FFMA R30, R16.reuse, 0.25, R30 ;  /* 0x3e800000101e7823 */ /* 0x040fe2000000001e */
[C---:B------:R-:W-:Y:S01]  /*0e20*/  FFMA R28, R16.reuse, 0.125, R28 ;  /* 0x3e000000101c7823 */ /* 0x040fe2000000001c */
[----:B------:R-:W-:Y:S01]  /*0e30*/  FADD R14, R16, R37 ;  /* 0x00000025100e7221 */ /* 0x000fe20000000000 */
[----:B------:R-:W-:-:S02]  /*0e40*/  FADD R15, R15, R16 ;  /* 0x000000100f0f7221 */ /* 0x000fc40000000000 */
[----:B------:R0:W2:Y:S01]  /*0e50*/  LDG.E.CONSTANT R16, [R2.64+0x163400] ;  /* 0x1634000402107981 */ /* 0x0000a2000c1e9900 */
[----:B------:R-:W-:Y:S01]  /*0e60*/  FADD R20, R20, -R25 ;  /* 0x8000001914147221 */ /* 0x000fe20000000000 */
[C---:B------:R-:W-:Y:S01]  /*0e70*/  FFMA R31, R24.reuse, 0.5, R31 ;  /* 0x3f000000181f7823 */ /* 0x040fe2000000001f */
[C---:B------:R-:W-:Y:S01]  /*0e80*/  FFMA R17, R24.reuse, 0.25, R17 ;  /* 0x3e80000018117823 */ /* 0x040fe20000000011 */
[----:B------:R-:W-:Y:S01]  /*0e90*/  FADD R19, R24, R19 ;  /* 0x0000001318137221 */ /* 0x000fe20000000000 */
[----:B------:R-:W-:Y:S01]  /*0ea0*/  FADD R21, R21, R24 ;  /* 0x0000001815157221 */ /* 0x000fe20000000000 */
[C---:B------:R-:W-:Y:S01]  /*0eb0*/  FMUL R25, R4.reuse, 0.25 ;  /* 0x3e80000004197820 */ /* 0x040fe20000400000 */
[----:B------:R-:W-:Y:S01]  /*0ec0*/  FMUL R24, R4, 0.125 ;  /* 0x3e00000004187820 */ /* 0x000fe20000400000 */
[----:B------:R-:W-:Y:S01]  /*0ed0*/  FADD R23, R22, R23 ;  /* 0x0000001716177221 */ /* 0x000fe20000000000 */
[C---:B------:R-:W-:Y:S01]  /*0ee0*/  FFMA R22, R32.reuse, 4, R35 ;  /* 0x4080000020167823 */ /* 0x040fe20000000023 */
[----:B------:R-:W-:Y:S01]  /*0ef0*/  FFMA R26, R32, -8, R33 ;  /* 0xc1000000201a7823 */ /* 0x000fe20000000021 */
[----:B------:R-:W-:Y:S01]  /*0f00*/  FADD R27, R27, R32 ;  /* 0x000000201b1b7221 */ /* 0x000fe20000000000 */
[C-C-:B------:R-:W-:Y:S01]  /*0f10*/  FADD R32, R25.reuse, R25.reuse ;  /* 0x0000001919207221 */ /* 0x140fe20000000000 */
[C---:B------:R-:W-:Y:S01]  /*0f20*/  FFMA R33, R25.reuse, 4, R30 ;  /* 0x4080000019217823 */ /* 0x040fe2000000001e */
[----:B------:R-:W-:Y:S01]  /*0f30*/  FFMA R28, R25, -8, R28 ;  /* 0xc1000000191c7823 */ /* 0x000fe2000000001c */
[----:B------:R-:W-:Y:S01]  /*0f40*/  FADD R25, R14, R25 ;  /* 0x000000190e197221 */ /* 0x000fe20000000000 */
[----:B------:R-:W-:Y:S01]  /*0f50*/  FFMA R35, R24, 4, R17 ;  /* 0x4080000018237823 */ /* 0x000fe20000000011 */
[----:B------:R0:W2:Y:S01]  /*0f60*/  LDG.E.CONSTANT R14, [R2.64+0x16f800] ;  /* 0x16f80004020e7981 */ /* 0x0000a2000c1e9900 */
[----:B------:R-:W-:-:S03]  /*0f70*/  FADD R37, R19, R24 ;  /* 0x0000001813257221 */ /* 0x000fc60000000000 */
[----:B------:R0:W2:Y:S01]  /*0f80*/  LDG.E.CONSTANT R17, [R2.64+0x17bc00] ;  /* 0x17bc000402117981 */ /* 0x0000a2000c1e9900 */
[----:B------:R-:W-:-:S03]  /*0f90*/  FADD R30, R4, R4 ;  /* 0x00000004041e7221 */ /* 0x000fc60000000000 */
[----:B------:R0:W2:Y:S01]  /*0fa0*/  LDG.E.CONSTANT R19, [R2.64+0x188000] ;  /* 0x1880000402137981 */ /* 0x0000a2000c1e9900 */
[----:B------:R-:W-:-:S03]  /*0fb0*/  FADD R30, R13, -R30 ;  /* 0x8000001e0d1e7221 */ /* 0x000fc60000000000 */
[----:B------:R0:W2:Y:S01]  /*0fc0*/  LDG.E.CONSTANT R13, [R2.64+0x194400] ;  /* 0x19440004020d7981 */ /* 0x0000a2000c1e9900 */
[C---:B------:R-:W-:Y:S01]  /*0fd0*/  FADD R34, R24.reuse, R24 ;  /* 0x0000001818227221 */ /* 0x040fe20000000000 */
[----:B------:R-:W-:Y:S02]  /*0fe0*/  FFMA R18, R24, -8, R18 ;  /* 0xc100000018127823 */ /* 0x000fe40000000012 */
[----:B------:R0:W2:Y:S01]  /*0ff0*/  LDG.E.CONSTANT R24, [R2.64+0x1a0800] ;  /* 0x1a08000402187981 */ /* 0x0000a2000c1e9900 */
[----:B------:R-:W-:-:S03]  /*1000*/  FADD R29, R29, -R32 ;  /* 0x800000201d1d7221 */ /* 0x000fc60000000000 */
[----:B------:R0:W2:Y:S01]  /*1010*/  LDG.E.CONSTANT R32, [R2.64+0x1acc00] ;  /* 0x1acc000402207981 */ /* 0x0000a2000c1e9900 */
[----:B------:R-:W-:Y:S01]  /*1020*/  FADD R31, R31, -R34 ;  /* 0x800000221f1f7221 */ /* 0x000fe20000000000 */
[C---:B------:R-:W-:Y:S01]  /*1030*/  FFMA R34, R4.reuse, -8, R21 ;  /* 0xc100000004227823 */ /* 0x040fe20000000015 */
[----:B------:R-:W-:Y:S01]  /*1040*/  FFMA R15, R4, 4, R15 ;  /* 0x40800000040f7823 */ /* 0x000fe2000000000f */
[----:B------:R-:W-:Y:S01]  /*1050*/  FADD R21, R23, R4 ;  /* 0x0000000417157221 */ /* 0x000fe20000000000 */
[C---:B---3--:R-:W-:Y:S01]  /*1060*/  FADD R4, R6.reuse, R6 ;  /* 0x0000000606047221 */ /* 0x048fe20000000000 */
[C---:B------:R-:W-:Y:S01]  /*1070*/  FFMA R25, R6.reuse, 4, R25 ;  /* 0x4080000006197823 */ /* 0x040fe20000000019 */
[----:B------:R-:W-:Y:S02]  /*1080*/  FFMA R37, R6, -8, R37 ;  /* 0xc100000006257823 */ /* 0x000fe40000000025 */
[----:B------:R-:W-:Y:S01]  /*1090*/  FADD R27, R27, -R4 ;  /* 0x800000041b1b7221 */ /* 0x000fe20000000000 */
[----:B------:R-:W-:Y:S01]  /*10a0*/  FADD R21, R21, R6 ;  /* 0x0000000615157221 */ /* 0x000fe20000000000 */
[C---:B----4-:R-:W-:Y:S01]  /*10b0*/  FFMA R26, R11.reuse, 0.5, R26 ;  /* 0x3f0000000b1a7823 */ /* 0x050fe2000000001a */
[C---:B0-----:R-:W-:Y:S01]  /*10c0*/  FFMA R3, R11.reuse, 0.25, R28 ;  /* 0x3e8000000b037823 */ /* 0x041fe2000000001c */
[----:B------:R-:W-:Y:S01]  /*10d0*/  FFMA R23, R11, 0.125, R18 ;  /* 0x3e0000000b177823 */ /* 0x000fe20000000012 */
[----:B------:R-:W-:Y:S01]  /*10e0*/  FADD R11, R34, R11 ;  /* 0x0000000b220b7221 */ /* 0x000fe20000000000 */
[C---:B-----5:R-:W-:Y:S01]  /*10f0*/  FADD R4, R8.reuse, R8 ;  /* 0x0000000808047221 */ /* 0x060fe20000000000 */
[C---:B------:R-:W-:Y:S01]  /*1100*/  FFMA R6, R8.reuse, -4, R29 ;  /* 0xc080000008067823 */ /* 0x040fe2000000001d */
[C---:B------:R-:W-:Y:S01]  /*1110*/  FFMA R18, R8.reuse, 4, R33 ;  /* 0x4080000008127823 */ /* 0x040fe20000000021 */
[----:B------:R-:W-:Y:S01]  /*1120*/  FFMA R34, R8, -4, R3 ;  /* 0xc080000008227823 */ /* 0x000fe20000000003 */
[----:B------:R-:W-:Y:S01]  /*1130*/  FADD R2, R4, R26 ;  /* 0x0000001a04027221 */ /* 0x000fe20000000000 */
[C---:B------:R-:W-:Y:S01]  /*1140*/  FFMA R25, R8.reuse, 4, R25 ;  /* 0x4080000008197823 */ /* 0x040fe20000000019 */
[C---:B------:R-:W-:Y:S01]  /*1150*/  FFMA R26, R8.reuse, 8, R31 ;  /* 0x41000000081a7823 */ /* 0x040fe2000000001f */
[C---:B------:R-:W-:Y:S01]  /*1160*/  FFMA R28, R8.reuse, -8, R35 ;  /* 0xc1000000081c7823 */ /* 0x040fe20000000023 */
[C---:B------:R-:W-:Y:S01]  /*1170*/  FFMA R36, R8.reuse, 8, R23 ;  /* 0x4100000008247823 */ /* 0x040fe20000000017 */
[C---:B------:R-:W-:Y:S01]  /*1180*/  FADD R30, -R8.reuse, R30 ;  /* 0x0000001e081e7221 */ /* 0x040fe20000000100 */
[C---:B------:R-:W-:Y:S01]  /*1190*/  FADD R15, R8.reuse, R15 ;  /* 0x0000000f080f7221 */ /* 0x040fe20000000000 */
[C---:B------:R-:W-:Y:S01]  /*11a0*/  FFMA R37, R8.reuse, -8, R37 ;  /* 0xc100000008257823 */ /* 0x040fe20000000025 */
[----:B------:R-:W-:Y:S01]  /*11b0*/  FADD R11, -R8, R11 ;  /* 0x0000000b080b7221 */ /* 0x000fe20000000100 */
[C---:B------:R-:W-:Y:S01]  /*11c0*/  FADD R20, R4.reuse, R20 ;  /* 0x0000001404147221 */ /* 0x040fe20000000000 */
[----:B------:R-:W-:Y:S01]  /*11d0*/  FADD R22, -R4, R22 ;  /* 0x0000001604167221 */ /* 0x000fe20000000100 */
[----:B------:R-:W-:Y:S01]  /*11e0*/  FADD R8, R21, R8 ;  /* 0x0000000815087221 */ /* 0x000fe20000000000 */
[----:B------:R-:W-:Y:S01]  /*11f0*/  FADD R4, R27, -R4 ;  /* 0x800000041b047221 */ /* 0x000fe20000000000 */
[C---:B--2---:R-:W-:Y:S01]  /*1200*/  FADD R27, R7.reuse, R7 ;  /* 0x00000007071b7221 */ /* 0x044fe20000000000 */
[C---:B------:R-:W-:Y:S01]  /*1210*/  FFMA R6, R7.reuse, 4, R6 ;  /* 0x4080000007067823 */ /* 0x040fe20000000006 */
[C---:B------:R-:W-:Y:S01]  /*1220*/  FFMA R18, R7.reuse, 4, R18 ;  /* 0x4080000007127823 */ /* 0x040fe20000000012 */
[C---:B------:R-:W-:Y:S01]  /*1230*/  FFMA R34, R7.reuse, 4, R34 ;  /* 0x4080000007227823 */ /* 0x040fe20000000022 */
[----:B------:R-:W-:Y:S01]  /*1240*/  FFMA R25, R7, 4, R25 ;  /* 0x4080000007197823 */ /* 0x000fe20000000019 */
[----:B------:R-:W-:Y:S01]  /*1250*/  FMUL R21, R5, 4 ;  /* 0x4080000005157820 */ /* 0x000fe20000400000 */
[C---:B------:R-:W-:Y:S01]  /*1260*/  FFMA R26, R7.reuse, -8, R26 ;  /* 0xc1000000071a7823 */ /* 0x040fe2000000001a */
[C---:B------:R-:W-:Y:S01]  /*1270*/  FFMA R28, R7.reuse, -8, R28 ;  /* 0xc1000000071c7823 */ /* 0x040fe2000000001c */
[C---:B------:R-:W-:Y:S01]  /*1280*/  FFMA R36, R7.reuse, -8, R36 ;  /* 0xc100000007247823 */ /* 0x040fe20000000024 */
[C---:B------:R-:W-:Y:S01]  /*1290*/  FADD R30, R7.reuse, R30 ;  /* 0x0000001e071e7221 */ /* 0x040fe20000000000 */
[C---:B------:R-:W-:Y:S01]  /*12a0*/  FADD R15, R7.reuse, R15 ;  /* 0x0000000f070f7221 */ /* 0x040fe20000000000 */
[C---:B------:R-:W-:Y:S01]  /*12b0*/  FFMA R37, R7.reuse, -8, R37 ;  /* 0xc100000007257823 */ /* 0x040fe20000000025 */
[----:B------:R-:W-:Y:S01]  /*12c0*/  FADD R11, R7, R11 ;  /* 0x0000000b070b7221 */ /* 0x000fe20000000000 */
[----:B------:R-:W-:Y:S01]  /*12d0*/  FADD R8, R8, R7 ;  /* 0x0000000708087221 */ /* 0x000fe20000000000 */
[----:B------:R-:W-:Y:S01]  /*12e0*/  FMUL R7, R5, -8 ;  /* 0xc100000005077820 */ /* 0x000fe20000400000 */
[----:B------:R-:W-:Y:S01]  /*12f0*/  FADD R22, -R27, R22 ;  /* 0x000000161b167221 */ /* 0x000fe20000000100 */
[----:B------:R-:W-:Y:S01]  /*1300*/  FMUL R3, R5, -2 ;  /* 0xc000000005037820 */ /* 0x000fe20000400000 */
[C---:B------:R-:W-:Y:S01]  /*1310*/  FFMA R6, R21.reuse, 0.5, R6 ;  /* 0x3f00000015067823 */ /* 0x040fe20000000006 */
[C---:B------:R-:W-:Y:S01]  /*1320*/  FFMA R18, R21.reuse, 0.25, R18 ;  /* 0x3e80000015127823 */ /* 0x040fe20000000012 */
[----:B------:R-:W-:Y:S01]  /*1330*/  FFMA R34, R21, 0.125, R34 ;  /* 0x3e00000015227823 */ /* 0x000fe20000000022 */
[----:B------:R-:W-:Y:S01]  /*1340*/  FADD R25, R25, R21 ;  /* 0x0000001519197221 */ /* 0x000fe20000000000 */
[C---:B------:R-:W-:Y:S01]  /*1350*/  FADD R20, -R27.reuse, R20 ;  /* 0x000000141b147221 */ /* 0x040fe20000000100 */
[----:B------:R-:W-:Y:S01]  /*1360*/  FADD R2, -R27, R2 ;  /* 0x000000021b027221 */ /* 0x000fe20000000100 */
[----:B------:R-:W-:Y:S01]  /*1370*/  FMUL R21, R9, 4 ;  /* 0x4080000009157820 */ /* 0x000fe20000400000 */
[C---:B------:R-:W-:Y:S01]  /*1380*/  FFMA R26, R7.reuse, 0.5, R26 ;  /* 0x3f000000071a7823 */ /* 0x040fe2000000001a */
[C---:B------:R-:W-:Y:S01]  /*1390*/  FFMA R28, R7.reuse, 0.25, R28 ;  /* 0x3e800000071c7823 */ /* 0x040fe2000000001c */
[----:B------:R-:W-:Y:S01]  /*13a0*/  FFMA R36, R7, 0.125, R36 ;  /* 0x3e00000007247823 */ /* 0x000fe20000000024 */
[----:B------:R-:W-:Y:S01]  /*13b0*/  FFMA R22, R3, 0.25, R22 ;  /* 0x3e80000003167823 */ /* 0x000fe20000000016 */
[----:B------:R-:W-:Y:S01]  /*13c0*/  FMUL R7, R9, -2 ;  /* 0xc000000009077820 */ /* 0x000fe20000400000 */
[C---:B------:R-:W-:Y:S01]  /*13d0*/  FFMA R20, R3.reuse, 0.5, R20 ;  /* 0x3f00000003147823 */ /* 0x040fe20000000014 */
[----:B------:R-:W-:Y:S01]  /*13e0*/  FFMA R2, R3, 0.125, R2 ;  /* 0x3e00000003027823 */ /* 0x000fe20000000002 */
[----:B------:R-:W-:Y:S01]  /*13f0*/  FADD R29, R21, R21 ;  /* 0x00000015151d7221 */ /* 0x000fe20000000000 */
[----:B------:R-:W-:Y:S01]  /*1400*/  FADD R4, R4, -R27 ;  /* 0x8000001b04047221 */ /* 0x000fe20000000000 */
[C---:B------:R-:W-:Y:S01]  /*1410*/  FADD R3, R5.reuse, R5 ;  /* 0x0000000505037221 */ /* 0x040fe20000000000 */
[C---:B------:R-:W-:Y:S01]  /*1420*/  FFMA R30, R5.reuse, 0.5, R30 ;  /* 0x3f000000051e7823 */ /* 0x040fe2000000001e */
[C---:B------:R-:W-:Y:S01]  /*1430*/  FFMA R15, R5.reuse, 0.25, R15 ;  /* 0x3e800000050f7823 */ /* 0x040fe2000000000f */
[C---:B------:R-:W-:Y:S01]  /*1440*/  FFMA R37, R5.reuse, -8, R37 ;  /* 0xc100000005257823 */ /* 0x040fe20000000025 */
[----:B------:R-:W-:Y:S01]  /*1450*/  FFMA R11, R5, 0.125, R11 ;  /* 0x3e000000050b7823 */ /* 0x000fe2000000000b */
[----:B------:R-:W-:Y:S01]  /*1460*/  FADD R8, R8, R5 ;  /* 0x0000000508087221 */ /* 0x000fe20000000000 */
[----:B------:R-:W-:Y:S01]  /*1470*/  FFMA R31, R21, 4, R18 ;  /* 0x40800000151f7823 */ /* 0x000fe20000000012 */
[----:B------:R-:W-:Y:S01]  /*1480*/  FMUL R23, R9, -8 ;  /* 0xc100000009177820 */ /* 0x000fe20000400000 */
[----:B------:R-:W-:Y:S01]  /*1490*/  FFMA R5, R7, 4, R22 ;  /* 0x4080000007057823 */ /* 0x000fe20000000016 */
[----:B------:R-:W-:Y:S01]  /*14a0*/  FADD R29, R6, -R29 ;  /* 0x8000001d061d7221 */ /* 0x000fe20000000000 */
[----:B------:R-:W-:Y:S01]  /*14b0*/  FADD R3, R4, -R3 ;  /* 0x8000000304037221 */ /* 0x000fe20000000000 */
[----:B------:R-:W-:Y:S01]  /*14c0*/  FADD R6, R9, R9 ;  /* 0x0000000909067221 */ /* 0x000fe20000000000 */
[----:B------:R-:W-:Y:S01]  /*14d0*/  SHF.L.U32 R33, R10, 0x2, RZ ;  /* 0x000000020a217819 */ /* 0x000fe200000006ff */
[--C-:B------:R-:W-:Y:S01]  /*14e0*/  FADD R18, R31, R0.reuse ;  /* 0x000000001f127221 */ /* 0x100fe20000000000 */
[----:B------:R-:W-:Y:S01]  /*14f0*/  FADD R10, R5, R0 ;  /* 0x00000000050a7221 */ /* 0x000fe20000000000 */
[----:B------:R-:W-:Y:S01]  /*1500*/  FADD R31, R23, R23 ;  /* 0x00000017171f7221 */ /* 0x000fe20000000000 */
[----:B------:R-:W-:Y:S01]  /*1510*/  FADD R3, -R6, R3 ;  /* 0x0000000306037221 */ /* 0x000fe20000000100 */
[----:B------:R-:W-:-:S02]  /*1520*/  IMAD.WIDE R4, R33, R12, c[0x0][0x160] ;  /* 0x0000580021047625 */ /* 0x000fc400078e020c */
[----:B------:R-:W-:Y:S01]  /*1530*/  FADD R26, R26, -R31 ;  /* 0x8000001f1a1a7221 */ /* 0x000fe20000000000 */
[----:B------:R-:W-:Y:S01]  /*1540*/  FMNMX R31, RZ, R10, !PT ;  /* 0x0000000aff1f7209 */ /* 0x000fe20007800000 */
[----:B------:R-:W-:Y:S01]  /*1550*/  FADD R3, R3, R0 ;  /* 0x0000000003037221 */ /* 0x000fe20000000000 */
[C---:B------:R-:W-:Y:S01]  /*1560*/  FADD R27, R7.reuse, R7 ;  /* 0x00000007071b7221 */ /* 0x040fe20000000000 */
[----:B------:R-:W-:Y:S02]  /*1570*/  FFMA R2, R7, -8, R2 ;  /* 0xc100000007027823 */ /* 0x000fe40000000002 */
[----:B------:R0:W-:Y:S01]  /*1580*/  STG.E [R4.64+0xe8], R31 ;  /* 0x0000e81f04007986 */ /* 0x0001e2000c101904 */
[C---:B------:R-:W-:Y:S01]  /*1590*/  FFMA R28, R23.reuse, 4, R28 ;  /* 0x40800000171c7823 */ /* 0x040fe2000000001c */
[----:B------:R-:W-:Y:S01]  /*15a0*/  FADD R27, R20, -R27 ;  /* 0x8000001b141b7221 */ /* 0x000fe20000000000 */
[----:B------:R-:W-:Y:S01]  /*15b0*/  FFMA R23, R23, -8, R36 ;  /* 0xc100000017177823 */ /* 0x000fe20000000024 */
[----:B------:R-:W-:-:S02]  /*15c0*/  FFMA R37, R9, -8, R37 ;  /* 0xc100000009257823 */ /* 0x000fc40000000025 */
[----:B------:R-:W-:Y:S01]  /*15d0*/  FADD R27, R27, R0 ;  /* 0x000000001b1b7221 */ /* 0x000fe20000000000 */
[----:B0-----:R-:W-:Y:S01]  /*15e0*/  FMNMX R31, RZ, R3, !PT ;  /* 0x00000003ff1f7209 */ /* 0x001fe20007800000 */
[----:B------:R-:W-:-:S04]  /*15f0*/  FADD R3, R16, R16 ;  /* 0x0000001010037221 */ /* 0x000fc80000000000 */
[----:B------:R-:W-:Y:S01]  /*1600*/  FADD R7, R2, -R3 ;  /* 0x8000000302077221 */ /* 0x000fe20000000000 */
[----:B------:R-:W-:Y:S01]  /*1610*/  FFMA R2, R16, -8, R23 ;  /* 0xc100000010027823 */ /* 0x000fe20000000017 */
[----:B------:R-:W-:Y:S01]  /*1620*/  FADD R3, R8, R9 ;  /* 0x0000000908037221 */ /* 0x000fe20000000000 */
[----:B------:R-:W-:Y:S01]  /*1630*/  FMNMX R33, RZ, R27, !PT ;  /* 0x0000001bff217209 */ /* 0x000fe20007800000 */
[----:B------:R-:W-:Y:S01]  /*1640*/  FADD R7, R7, R0 ;  /* 0x0000000007077221 */ /* 0x000fe20000000000 */
[----:B------:R-:W-:Y:S01]  /*1650*/  FADD R27, R30, -R6 ;  /* 0x800000061e1b7221 */ /* 0x000fe20000000000 */
[--C-:B------:R-:W-:Y:S01]  /*1660*/  FADD R3, R3, R0.reuse ;  /* 0x0000000003037221 */ /* 0x100fe20000000000 */
[----:B------:R-:W-:Y:S01]  /*1670*/  FADD R29, R29, R0 ;  /* 0x000000001d1d7221 */ /* 0x000fe20000000000 */
[----:B------:R-:W-:Y:S01]  /*1680*/  FADD R14, R37, R14 ;  /* 0x0000000e250e7221 */ /* 0x000fe20000000000 */
[C---:B------:R-:W-:Y:S01]  /*1690*/  FADD R2, -R17.reuse, R2 ;  /* 0x0000000211027221 */ /* 0x040fe20000000100 */
[C---:B------:R-:W-:Y:S01]  /*16a0*/  FADD R26, -R17.reuse, R26 ;  /* 0x0000001a111a7221 */ /* 0x040fe20000000100 */
[----:B------:R-:W-:Y:S01]  /*16b0*/  FADD R28, R17, R28 ;  /* 0x0000001c111c7221 */ /* 0x000fe20000000000 */
[----:B------:R-:W-:Y:S01]  /*16c0*/  FADD R14, R14, R17 ;  /* 0x000000110e0e7221 */ /* 0x000fe20000000000 */
[----:B------:R-:W-:Y:S01]  /*16d0*/  FADD R2, R19, R2 ;  /* 0x0000000213027221 */ /* 0x000fe20000000000 */
[----:B------:R-:W-:Y:S01]  /*16e0*/  FMNMX R7, RZ, R7, !PT ;  /* 0x00000007ff077209 */ /* 0x000fe20007800000 */
[----:B------:R-:W-:Y:S01]  /*16f0*/  FADD R27, R27, R0 ;  /* 0x000000001b1b7221 */ /* 0x000fe20000000000 */
[----:B------:R-:W-:Y:S01]  /*1700*/  FMNMX R3, RZ, R3, !PT ;  /* 0x00000003ff037209 */ /* 0x000fe20007800000 */
[----:B------:R-:W-:Y:S01]  /*1710*/  FFMA R11, R9, -8, R11 ;  /* 0xc1000000090b7823 */ /* 0x000fe2000000000b */
[C---:B------:R-:W-:Y:S01]  /*1720*/  FADD R26, R19.reuse, R26 ;  /* 0x0000001a131a7221 */ /* 0x040fe20000000000 */
[----:B------:R-:W-:Y:S01]  /*1730*/  FADD R28, R19, R28 ;  /* 0x0000001c131c7221 */ /* 0x000fe20000000000 */
[----:B------:R-:W-:Y:S01]  /*1740*/  FADD R14, R14, R19 ;  /* 0x000000130e0e7221 */ /* 0x000fe20000000000 */
[C---:B------:R-:W-:Y:S01]  /*1750*/  FFMA R9, R13.reuse, 0.125, R2 ;  /* 0x3e0000000d097823 */ /* 0x040fe20000000002 */
[----:B------:R-:W-:Y:S01]  /*1760*/  FMNMX R35, RZ, R29, !PT ;  /* 0x0000001dff237209 */ /* 0x000fe20007800000 */
[----:B------:R0:W-:Y:S01]  /*1770*/  STG.E [R4.64+0xec], R7 ;  /* 0x0000ec0704007986 */ /* 0x0001e2000c101904 */
[----:B------:R-:W-:Y:S01]  /*1780*/  FMNMX R29, RZ, R27, !PT ;  /* 0x0000001bff1d7209 */ /* 0x000fe20007800000 */
[----:B------:R-:W-:Y:S01]  /*1790*/  FFMA R26, R13, 0.5, R26 ;  /* 0x3f0000000d1a7823 */ /* 0x000fe2000000001a */
[----:B------:R-:W-:Y:S01]  /*17a0*/  FFMA R27, R21, -8, R34 ;  /* 0xc1000000151b7823 */ /* 0x000fe20000000022 */
[----:B------:R1:W-:Y:S01]  /*17b0*/  STG.E [R4.64], R3 ;  /* 0x0000000304007986 */ /* 0x0003e2000c101904 */
[----:B------:R-:W-:Y:S01]  /*17c0*/  FFMA R9, R24, -8, R9 ;  /* 0xc100000018097823 */ /* 0x000fe20000000009 */
[----:B------:R-:W-:Y:S01]  /*17d0*/  FADD R15, R15, R21 ;  /* 0x000000150f0f7221 */ /* 0x000fe20000000000 */
[----:B------:R-:W-:Y:S01]  /*17e0*/  FADD R25, R21, R25 ;  /* 0x0000001915197221 */ /* 0x000fe20000000000 */
[----:B0-----:R-:W-:Y:S01]  /*17f0*/  FFMA R7, R13, 0.25, R28 ;  /* 0x3e8000000d077823 */ /* 0x001fe2000000001c */
[----:B------:R-:W-:Y:S01]  /*1800*/  FADD R13, R14, R13 ;  /* 0x0000000d0e0d7221 */ /* 0x000fe20000000000 */
[----:B-1----:R-:W-:Y:S01]  /*1810*/  FADD R3, R24, R24 ;  /* 0x0000001818037221 */ /* 0x002fe20000000000 */
[----:B------:R-:W-:Y:S01]  /*1820*/  FFMA R27, R16, 4, R27 ;  /* 0x40800000101b7823 */ /* 0x000fe2000000001b */
[----:B------:R-:W-:Y:S01]  /*1830*/  FADD R11, R11, R16 ;  /* 0x000000100b0b7221 */ /* 0x000fe20000000000 */
[----:B------:R-:W-:Y:S01]  /*1840*/  FFMA R7, R24, 4, R7 ;  /* 0x4080000018077823 */ /* 0x000fe20000000007 */
[----:B------:R-:W-:Y:S01]  /*1850*/  FADD R3, R26, -R3 ;  /* 0x800000031a037221 */ /* 0x000fe20000000000 */
[----:B------:R-:W-:Y:S01]  /*1860*/  FADD R13, R13, R24 ;  /* 0x000000180d0d7221 */ /* 0x000fe20000000000 */
[----:B------:R-:W-:Y:S01]  /*1870*/  FADD R9, R9, R32 ;  /* 0x0000002009097221 */ /* 0x000fe20000000000 */
        /* <DEDUP_REMOVED lines=8> */
[----:B------:R-:W-:-:S02]  /*1900*/  FMNMX R18, RZ, R18, !PT ;  /* 0x00000012ff127209 */ /* 0x000fc40007800000 */
[----:B------:R-:W-:Y:S02]  /*1910*/  FMNMX R15, RZ, R15, !PT ;  /* 0x0000000fff0f7209 */ /* 0x000fe40007800000 */
[----:B------:R-:W-:Y:S02]  /*1920*/  FMNMX R25, RZ, R25, !PT ;  /* 0x00000019ff197209 */ /* 0x000fe40007800000 */
[----:B------:R-:W-:Y:S02]  /*1930*/  FMNMX R27, RZ, R27, !PT ;  /* 0x0000001bff1b7209 */ /* 0x000fe40007800000 */
[----:B------:R-:W-:Y:S02]  /*1940*/  FMNMX R11, RZ, R11, !PT ;  /* 0x0000000bff0b7209 */ /* 0x000fe40007800000 */
[----:B------:R-:W-:Y:S02]  /*1950*/  FMNMX R7, RZ, R7, !PT ;  /* 0x00000007ff077209 */ /* 0x000fe40007800000 */
[----:B------:R-:W-:-:S02]  /*1960*/  FMNMX R3, RZ, R3, !PT ;  /* 0x00000003ff037209 */ /* 0x000fc40007800000 */
[----:B------:R-:W-:Y:S02]  /*1970*/  FMNMX R13, RZ, R13, !PT ;  /* 0x0000000dff0d7209 */ /* 0x000fe40007800000 */
[----:B------:R-:W-:Y:S01]  /*1980*/  FMNMX R9, RZ, R9, !PT ;  /* 0x00000009ff097209 */ /* 0x000fe20007800000 */
        /* <DEDUP_REMOVED lines=14> */
.L_x_55:
        /* <DEDUP_REMOVED lines=9> */
.L_x_113:


//--------------------- .text.tvmgen_default_fused_nn_contrib_conv2d_winograd_without_weight_transform_add_nn_relu_kernel_1 --------------------------
	.section	.text.tvmgen_default_fused_nn_contrib_conv2d_winograd_without_weight_transform_add_nn_relu_kernel_1,"ax",@progbits
	.sectionflags	@"SHF_BARRIERS=1"
	.sectioninfo	@"SHI_REGISTERS=56"
	.align	128
        .global         tvmgen_default_fused_nn_contrib_conv2d_winograd_without_weight_transform_add_nn_relu_kernel_1
        .type           tvmgen_default_fused_nn_contrib_conv2d_winograd_without_weight_transform_add_nn_relu_kernel_1,@function
        .size           tvmgen_default_fused_nn_contrib_conv2d_winograd_without_weight_transform_add_nn_relu_kernel_1,(.L_x_114 - tvmgen_default_fused_nn_contrib_conv2d_winograd_without_weight_transform_add_nn_relu_kernel_1)
        .other          tvmgen_default_fused_nn_contrib_conv2d_winograd_without_weight_transform_add_nn_relu_kernel_1,@"STO_CUDA_ENTRY STV_DEFAULT"
tvmgen_default_fused_nn_contrib_conv2d_winograd_without_weight_transform_add_nn_relu_kernel_1:
.text.tvmgen_default_fused_nn_contrib_conv2d_winograd_without_weight_transform_add_nn_relu_kernel_1:
        /* <DEDUP_REMOVED lines=24> */
.L_x_57:
        /* <DEDUP_REMOVED lines=58> */
.L_x_56:
        /* <DEDUP_REMOVED lines=199> */
.L_x_58:
        /* <DEDUP_REMOVED lines=15> */
.L_x_114:


//--------------------- .text.tvmgen_default_fused_nn_contrib_conv2d_winograd_without_weight_transform_add_add_nn_relu_3_kernel_2 --------------------------
	.section	.text.tvmgen_default_fused_nn_contrib_conv2d_winograd_without_weight_transform_add_add_nn_relu_3_kernel_2,"ax",@progbits
	.sectioninfo	@"SHI_REGISTERS=28"
	.align	128
        .global         tvmgen_default_fused_nn_contrib_conv2d_winograd_without_weight_transform_add_add_nn_relu_3_kernel_2
        .type           tvmgen_default_fused_nn_contrib_conv2d_winograd_without_weight_transform_add_add_nn_relu_3_kernel_2,@function
        .size           tvmgen_default_fused_nn_contrib_conv2d_winograd_without_weight_transform_add_add_nn_relu_3_kernel_2,(.L_x_115 - tvmgen_default_fused_nn_contrib_conv2d_winograd_without_weight_transform_add_add_nn_relu_3_kernel_2)
        .other          tvmgen_default_fused_nn_contrib_conv2d_winograd_without_weight_transform_add_add_nn_relu_3_kernel_2,@"STO_CUDA_ENTRY STV_DEFAULT"
tvmgen_default_fused_nn_contrib_conv2d_winograd_without_weight_transform_add_add_nn_relu_3_kernel_2:
.text.tvmgen_default_fused_nn_contrib_conv2d_winograd_without_weight_transform_add_add_nn_relu_3_kernel_2:
        /* <DEDUP_REMOVED lines=12> */
[----:B------:R-:W4:Y:S01]  /*00c0*/  LDG.E.CONSTANT R6, [R4.64+0x28000] ;  /* 0x0280000404067981 */ /* 0x000f22000c1e9900 */
[----:B------:R-:W-:-:S02]  /*00d0*/  SHF.R.S32.HI R3, RZ, 0x4, R9 ;  /* 0x00000004ff037819 */ /* 0x000fc40000011409 */
[C---:B------:R-:W-:Y:S01]  /*00e0*/  SHF.L.U32 R2, R9.reuse, 0x1, RZ ;  /* 0x0000000109027819 */ /* 0x040fe200000006ff */
[----:B------:R-:W4:Y:S01]  /*00f0*/  LDG.E.CONSTANT R7, [R4.64+0x30000] ;  /* 0x0300000404077981 */ /* 0x000f22000c1e9900 */
[----:B------:R-:W-:Y:S02]  /*0100*/  LEA R20, R20, R3, 0x3 ;  /* 0x0000000314147211 */ /* 0x000fe400078e18ff */
[----:B------:R-:W-:Y:S01]  /*0110*/  LOP3.LUT R3, R2, 0x6, RZ, 0xc0, !PT ;  /* 0x0000000602037812 */ /* 0x000fe200078ec0ff */
[----:B------:R-:W4:Y:S01]  /*0120*/  LDG.E.CONSTANT R8, [R4.64+0x38000] ;  /* 0x0380000404087981 */ /* 0x000f22000c1e9900 */
[C---:B------:R-:W-:Y:S02]  /*0130*/  LOP3.LUT R16, R9.reuse, 0xc, RZ, 0xc0, !PT ;  /* 0x0000000c09107812 */ /* 0x040fe400078ec0ff */
[----:B------:R-:W-:Y:S01]  /*0140*/  LOP3.LUT R2, R9, 0x3, RZ, 0xc0, !PT ;  /* 0x0000000309027812 */ /* 0x000fe200078ec0ff */
[----:B------:R-:W4:Y:S01]  /*0150*/  LDG.E.CONSTANT R10, [R4.64+0x48000] ;  /* 0x04800004040a7981 */ /* 0x000f22000c1e9900 */
[----:B------:R-:W-:-:S03]  /*0160*/  SHF.R.U32.HI R15, RZ, 0x2, R16 ;  /* 0x00000002ff0f7819 */ /* 0x000fc60000011610 */
[----:B------:R-:W4:Y:S01]  /*0170*/  LDG.E.CONSTANT R9, [R4.64+0x40000] ;  /* 0x0400000404097981 */ /* 0x000f22000c1e9900 */
[----:B------:R-:W-:Y:S01]  /*0180*/  IMAD R12, R20, 0x31, R3 ;  /* 0x00000031140c7824 */ /* 0x000fe200078e0203 */
[----:B------:R-:W-:Y:S02]  /*0190*/  ISETP.NE.AND P1, PT, R2, 0x3, PT ;  /* 0x000000030200780c */ /* 0x000fe40003f25270 */
[----:B------:R-:W4:Y:S01]  /*01a0*/  LDG.E.CONSTANT R11, [R4.64+0x50000] ;  /* 0x05000004040b7981 */ /* 0x000f22000c1e9900 */
[----:B------:R-:W-:Y:S02]  /*01b0*/  IMAD R15, R15, 0xe, R12 ;  /* 0x0000000e0f0f7824 */ /* 0x000fe400078e020c */
[-C--:B------:R-:W-:Y:S01]  /*01c0*/  IMAD.WIDE R20, R20, R14.reuse, c[0x0][0x170] ;  /* 0x00005c0014147625 */ /* 0x080fe200078e020e */
[----:B------:R-:W4:Y:S03]  /*01d0*/  LDG.E.CONSTANT R12, [R4.64+0x58000] ;  /* 0x05800004040c7981 */ /* 0x000f26000c1e9900 */
[----:B------:R-:W-:Y:S01]  /*01e0*/  IMAD.WIDE R2, R15, R14, c[0x0][0x178] ;  /* 0x00005e000f027625 */ /* 0x000fe200078e020e */
[----:B------:R0:W4:Y:S04]  /*01f0*/  LDG.E.CONSTANT R13, [R20.64] ;  /* 0x00000004140d7981 */ /* 0x000128000c1e9900 */
[----:B------:R-:W4:Y:S04]  /*0200*/  LDG.E.CONSTANT R18, [R2.64] ;  /* 0x0000000402127981 */ /* 0x000f28000c1e9900 */
[----:B------:R-:W4:Y:S01]  /*0210*/  @P1 LDG.E.CONSTANT R17, [R2.64+0x4] ;  /* 0x0000040402111981 */ /* 0x000f22000c1e9900 */
[----:B------:R-:W-:-:S03]  /*0220*/  ISETP.NE.AND P0, PT, R16, 0xc, PT ;  /* 0x0000000c1000780c */ /* 0x000fc60003f05270 */
[----:B------:R1:W5:Y:S01]  /*0230*/  LDG.E.CONSTANT R16, [R4.64+0x68000] ;  /* 0x0680000404107981 */ /* 0x000362000c1e9900 */
[----:B--2---:R-:W-:Y:S01]  /*0240*/  FADD R22, RZ, R22 ;  /* 0x00000016ff167221 */ /* 0x004fe20000000000 */
[----:B---3--:R-:W-:-:S03]  /*0250*/  FADD R24, RZ, -R23 ;  /* 0x80000017ff187221 */ /* 0x008fc60000000000 */
[----:B------:R-:W-:Y:S01]  /*0260*/  FADD R22, R22, R23 ;  /* 0x0000001716167221 */ /* 0x000fe20000000000 */
[----:B----4-:R-:W-:-:S03]  /*0270*/  FADD R24, R25, R24 ;  /* 0x0000001819187221 */ /* 0x010fc60000000000 */
[----:B------:R-:W-:Y:S01]  /*0280*/  FADD R25, R22, R25 ;  /* 0x0000001916197221 */ /* 0x000fe20000000000 */
[----:B------:R-:W-:-:S03]  /*0290*/  FADD R19, R24, R19 ;  /* 0x0000001318137221 */ /* 0x000fc60000000000 */
[----:B------:R-:W-:Y:S01]  /*02a0*/  FADD R25, R25, R0 ;  /* 0x0000000019197221 */ /* 0x000fe20000000000 */
[----:B------:R-:W-:-:S03]  /*02b0*/  FADD R22, -R6, R19 ;  /* 0x0000001306167221 */ /* 0x000fc60000000100 */
[----:B0-----:R-:W-:Y:S01]  /*02c0*/  FADD R20, R25, R6 ;  /* 0x0000000619147221 */ /* 0x001fe20000000000 */
[----:B------:R-:W-:-:S03]  /*02d0*/  FADD R19, R7, R22 ;  /* 0x0000001607137221 */ /* 0x000fc60000000000 */
[----:B------:R-:W-:Y:S01]  /*02e0*/  FADD R20, R20, R7 ;  /* 0x0000000714147221 */ /* 0x000fe20000000000 */
[----:B------:R-:W-:-:S04]  /*02f0*/  FADD R21, R19, R8 ;  /* 0x0000000813157221 */ /* 0x000fc80000000000 */
[----:B------:R-:W-:Y:S01]  /*0300*/  FADD R22, -R10, R21 ;  /* 0x000000150a167221 */ /* 0x000fe20000000100 */
[----:B------:R-:W-:-:S04]  /*0310*/  FADD R19, R20, R9 ;  /* 0x0000000914137221 */ /* 0x000fc80000000000 */
[----:B------:R-:W-:Y:S01]  /*0320*/  FADD R20, R19, R10 ;  /* 0x0000000a13147221 */ /* 0x000fe20000000000 */
[----:B------:R-:W-:-:S03]  /*0330*/  FADD R19, R11, R22 ;  /* 0x000000160b137221 */ /* 0x000fc60000000000 */
[----:B------:R-:W-:Y:S01]  /*0340*/  FADD R20, R20, R11 ;  /* 0x0000000b14147221 */ /* 0x000fe20000000000 */
[----:B------:R-:W-:-:S03]  /*0350*/  FADD R22, R19, R12 ;  /* 0x0000000c13167221 */ /* 0x000fc60000000000 */
[--C-:B------:R-:W-:Y:S01]  /*0360*/  FADD R19, R20, R13.reuse ;  /* 0x0000000d14137221 */ /* 0x100fe20000000000 */
[----:B------:R-:W-:-:S03]  /*0370*/  @P1 FADD R22, R22, R13 ;  /* 0x0000000d16161221 */ /* 0x000fc60000000000 */
[----:B------:R-:W-:Y:S02]  /*0380*/  FADD R18, R19, R18 ;  /* 0x0000001213127221 */ /* 0x000fe40000000000 */
[----:B------:R1:W5:Y:S01]  /*0390*/  LDG.E.CONSTANT R19, [R4.64+0x60000] ;  /* 0x0600000404137981 */ /* 0x000362000c1e9900 */
[----:B------:R-:W-:Y:S02]  /*03a0*/  @P1 FADD R17, R22, R17 ;  /* 0x0000001116111221 */ /* 0x000fe40000000000 */
[----:B------:R-:W-:Y:S02]  /*03b0*/  FMNMX R21, RZ, R18, !PT ;  /* 0x00000012ff157209 */ /* 0x000fe40007800000 */
[----:B------:R1:W5:Y:S01]  /*03c0*/  LDG.E.CONSTANT R18, [R4.64+0x78000] ;  /* 0x0780000404127981 */ /* 0x000362000c1e9900 */
[----:B------:R-:W-:-:S03]  /*03d0*/  @P1 FMNMX R23, RZ, R17, !PT ;  /* 0x00000011ff171209 */ /* 0x000fc60007800000 */
[----:B------:R1:W5:Y:S01]  /*03e0*/  LDG.E.CONSTANT R17, [R4.64+0x70000] ;  /* 0x0700000404117981 */ /* 0x000362000c1e9900 */
[----:B------:R-:W-:-:S05]  /*03f0*/  IMAD.WIDE R14, R15, R14, c[0x0][0x160] ;  /* 0x000058000f0e7625 */ /* 0x000fca00078e020e */
[----:B------:R1:W-:Y:S04]  /*0400*/  STG.E [R14.64], R21 ;  /* 0x000000150e007986 */ /* 0x0003e8000c101904 */
[----:B------:R1:W-:Y:S01]  /*0410*/  @P1 STG.E [R14.64+0x4], R23 ;  /* 0x000004170e001986 */ /* 0x0003e2000c101904 */
[----:B------:R-:W-:Y:S05]  /*0420*/  @!P0 EXIT ;  /* 0x000000000000894d */ /* 0x000fea0003800000 */
[----:B-1----:R-:W2:Y:S01]  /*0430*/  LDG.E.CONSTANT R4, [R2.64+0x1c] ;  /* 0x00001c0402047981 */ /* 0x002ea2000c1e9900 */
[----:B------:R-:W-:-:S04]  /*0440*/  FADD R5, RZ, -R0 ;  /* 0x80000000ff057221 */ /* 0x000fc80000000000 */
[----:B------:R-:W-:-:S04]  /*0450*/  FADD R0, -R6, R5 ;  /* 0x0000000506007221 */ /* 0x000fc80000000100 */
[----:B------:R-:W-:-:S04]  /*0460*/  FADD R0, -R7, R0 ;  /* 0x0000000007007221 */ /* 0x000fc80000000100 */
[----:B------:R-:W-:-:S04]  /*0470*/  FADD R9, R9, R0 ;  /* 0x0000000009097221 */ /* 0x000fc80000000000 */
[----:B------:R-:W-:-:S04]  /*0480*/  FADD R0, R10, R9 ;  /* 0x000000090a007221 */ /* 0x000fc80000000000 */
[----:B------:R-:W-:-:S04]  /*0490*/  FADD R0, R11, R0 ;  /* 0x000000000b007221 */ /* 0x000fc80000000000 */
[----:B-----5:R-:W-:-:S04]  /*04a0*/  FADD R19, R0, R19 ;  /* 0x0000001300137221 */ /* 0x020fc80000000000 */
[----:B------:R-:W-:-:S04]  /*04b0*/  FADD R0, R19, R16 ;  /* 0x0000001013007221 */ /* 0x000fc80000000000 */
[----:B------:R-:W-:-:S04]  /*04c0*/  FADD R0, R0, R17 ;  /* 0x0000001100007221 */ /* 0x000fc80000000000 */
[----:B------:R-:W-:-:S04]  /*04d0*/  FADD R5, R0, R13 ;  /* 0x0000000d00057221 */ /* 0x000fc80000000000 */
[----:B--2---:R-:W-:-:S05]  /*04e0*/  FADD R4, R4, R5 ;  /* 0x0000000504047221 */ /* 0x004fca0000000000 */
[----:B------:R-:W-:-:S05]  /*04f0*/  FMNMX R5, RZ, R4, !PT ;  /* 0x00000004ff057209 */ /* 0x000fca0007800000 */
[----:B------:R0:W-:Y:S01]  /*0500*/  STG.E [R14.64+0x1c], R5 ;  /* 0x00001c050e007986 */ /* 0x0001e2000c101904 */
[----:B------:R-:W-:Y:S05]  /*0510*/  @!P1 EXIT ;  /* 0x000000000000994d */ /* 0x000fea0003800000 */
[----:B------:R-:W2:Y:S01]  /*0520*/  LDG.E.CONSTANT R3, [R2.64+0x20] ;  /* 0x0000200402037981 */ /* 0x000ea2000c1e9900 */
[----:B------:R-:W-:-:S04]  /*0530*/  FADD R6, RZ, R6 ;  /* 0x00000006ff067221 */ /* 0x000fc80000000000 */
[----:B------:R-:W-:-:S04]  /*0540*/  FADD R7, -R7, R6 ;  /* 0x0000000607077221 */ /* 0x000fc80000000100 */
[----:B------:R-:W-:-:S04]  /*0550*/  FADD R7, -R8, R7 ;  /* 0x0000000708077221 */ /* 0x000fc80000000100 */
[----:B------:R-:W-:-:S04]  /*0560*/  FADD R10, -R10, R7 ;  /* 0x000000070a0a7221 */ /* 0x000fc80000000100 */
[----:B------:R-:W-:-:S04]  /*0570*/  FADD R11, R11, R10 ;  /* 0x0000000a0b0b7221 */ /* 0x000fc80000000000 */
[----:B------:R-:W-:-:S04]  /*0580*/  FADD R11, R12, R11 ;  /* 0x0000000b0c0b7221 */ /* 0x000fc80000000000 */
[----:B------:R-:W-:-:S04]  /*0590*/  FADD R16, -R16, R11 ;  /* 0x0000000b10107221 */ /* 0x000fc80000000100 */
[----:B------:R-:W-:-:S04]  /*05a0*/  FADD R17, R17, R16 ;  /* 0x0000001011117221 */ /* 0x000fc80000000000 */
[----:B------:R-:W-:-:S04]  /*05b0*/  FADD R18, R17, R18 ;  /* 0x0000001211127221 */ /* 0x000fc80000000000 */
[----:B------:R-:W-:-:S04]  /*05c0*/  FADD R18, R18, R13 ;  /* 0x0000000d12127221 */ /* 0x000fc80000000000 */
[----:B--2---:R-:W-:-:S05]  /*05d0*/  FADD R3, R18, R3 ;  /* 0x0000000312037221 */ /* 0x004fca0000000000 */
[----:B------:R-:W-:-:S05]  /*05e0*/  FMNMX R3, RZ, R3, !PT ;  /* 0x00000003ff037209 */ /* 0x000fca0007800000 */
[----:B------:R-:W-:Y:S01]  /*05f0*/  STG.E [R14.64+0x20], R3 ;  /* 0x000020030e007986 */ /* 0x000fe2000c101904 */
[----:B------:R-:W-:Y:S05]  /*0600*/  EXIT ;  /* 0x000000000000794d */ /* 0x000fea0003800000 */
.L_x_59:
        /* <DEDUP_REMOVED lines=15> */
.L_x_115:


//--------------------- .text.tvmgen_default_fused_nn_contrib_conv2d_winograd_without_weight_transform_add_add_nn_relu_1_kernel_2 --------------------------
	.section	.text.tvmgen_default_fused_nn_contrib_conv2d_winograd_without_weight_transform_add_add_nn_relu_1_kernel_2,"ax",@progbits
	.sectioninfo	@"SHI_REGISTERS=34"
	.align	128
        .global         tvmgen_default_fused_nn_contrib_conv2d_winograd_without_weight_transform_add_add_nn_relu_1_kernel_2
        .type           tvmgen_default_fused_nn_contrib_conv2d_winograd_without_weight_transform_add_add_nn_relu_1_kernel_2,@function
        .size           tvmgen_default_fused_nn_contrib_conv2d_winograd_without_weight_transform_add_add_nn_relu_1_kernel_2,(.L_x_116 - tvmgen_default_fused_nn_contrib_conv2d_winograd_without_weight_transform_add_add_nn_relu_1_kernel_2)
        .other          tvmgen_default_fused_nn_contrib_conv2d_winograd_without_weight_transform_add_add_nn_relu_1_kernel_2,@"STO_CUDA_ENTRY STV_DEFAULT"
tvmgen_default_fused_nn_contrib_conv2d_winograd_without_weight_transform_add_add_nn_relu_1_kernel_2:
.text.tvmgen_default_fused_nn_contrib_conv2d_winograd_without_weight_transform_add_add_nn_relu_1_kernel_2:
[----:B------:R-:W-:Y:S02]  /*0000*/  MOV R1, c[0x0][0x28] ;  /* 0x00000a0000017a02 */ /* 0x000fe40000000f00 */
[----:B------:R-:W0:Y:S01]  /*0010*/  S2R R5, SR_CTAID.X ;  /* 0x0000000000057919 */ /* 0x000e220000002500 */
[----:B------:R-:W-:Y:S01]  /*0020*/  MOV R0, 0x4 ;  /* 0x0000000400007802 */ /* 0x000fe20000000f00 */
[----:B------:R-:W-:Y:S02]  /*0030*/  ULDC.64 UR4, c[0x0][0x118] ;  /* 0x0000460000047ab9 */ /* 0x000fe40000000a00 */
[----:B------:R-:W0:Y:S02]  /*0040*/  S2R R6, SR_TID.X ;  /* 0x0000000000067919 */ /* 0x000e240000002100 */
[----:B0-----:R-:W-:Y:S02]  /*0050*/  LEA R7, R5, R6, 0x7 ;  /* 0x0000000605077211 */ /* 0x001fe400078e38ff */
[--C-:B------:R-:W-:Y:S02]  /*0060*/  SHF.R.S32.HI R2, RZ, 0x2, R6.reuse ;  /* 0x00000002ff027819 */ /* 0x100fe40000011406 */
[----:B------:R-:W-:-:S02]  /*0070*/  SHF.R.S32.HI R4, RZ, 0x1, R6 ;  /* 0x00000001ff047819 */ /* 0x000fc40000011406 */
[----:B------:R-:W-:Y:S01]  /*0080*/  LEA R3, R5, R6, 0x1 ;  /* 0x0000000605037211 */ /* 0x000fe200078e08ff */
[----:B------:R-:W-:Y:S01]  /*0090*/  IMAD.WIDE R6, R7, R0, c[0x0][0x168] ;  /* 0x00005a0007067625 */ /* 0x000fe200078e0200 */
[C---:B------:R-:W-:Y:S02]  /*00a0*/  LEA R9, R5.reuse, R2, 0x5 ;  /* 0x0000000205097211 */ /* 0x040fe400078e28ff */
[----:B------:R-:W-:Y:S02]  /*00b0*/  MOV R2, RZ ;  /* 0x000000ff00027202 */ /* 0x000fe40000000f00 */
[----:B------:R-:W2:Y:S01]  /*00c0*/  LDG.E.CONSTANT R28, [R6.64] ;  /* 0x00000004061c7981 */ /* 0x000ea2000c1e9900 */
[----:B------:R-:W-:-:S03]  /*00d0*/  LEA R5, R5, R4, 0x6 ;  /* 0x0000000405057211 */ /* 0x000fc600078e30ff */
[----:B------:R-:W3:Y:S04]  /*00e0*/  LDG.E.CONSTANT R27, [R6.64+0x18800] ;  /* 0x01880004061b7981 */ /* 0x000ee8000c1e9900 */
[----:B------:R-:W4:Y:S04]  /*00f0*/  LDG.E.CONSTANT R20, [R6.64+0x62000] ;  /* 0x0620000406147981 */ /* 0x000f28000c1e9900 */
[----:B------:R-:W5:Y:S01]  /*0100*/  LDG.E.CONSTANT R16, [R6.64+0x7a800] ;  /* 0x07a8000406107981 */ /* 0x000f62000c1e9900 */
[----:B------:R-:W-:-:S03]  /*0110*/  MOV R4, RZ ;  /* 0x000000ff00047202 */ /* 0x000fc60000000f00 */
[----:B------:R-:W5:Y:S01]  /*0120*/  LDG.E.CONSTANT R25, [R6.64+0x31000] ;  /* 0x0310000406197981 */ /* 0x000f62000c1e9900 */
[----:B------:R-:W-:-:S03]  /*0130*/  IMAD.HI R11, R3, -0x6db6db6d, R2 ;  /* 0x92492493030b7827 */ /* 0x000fc600078e0202 */
[----:B------:R0:W5:Y:S01]  /*0140*/  LDG.E.CONSTANT R8, [R6.64+0x93000] ;  /* 0x0930000406087981 */ /* 0x000162000c1e9900 */
[----:B------:R-:W-:-:S03]  /*0150*/  IMAD.HI R4, R5, -0x6db6db6d, R4 ;  /* 0x9249249305047827 */ /* 0x000fc600078e0204 */
[----:B------:R0:W5:Y:S04]  /*0160*/  LDG.E.CONSTANT R26, [R6.64+0x49800] ;  /* 0x04980004061a7981 */ /* 0x000168000c1e9900 */
[----:B------:R0:W5:Y:S01]  /*0170*/  LDG.E.CONSTANT R17, [R6.64+0xab800] ;  /* 0x0ab8000406117981 */ /* 0x000162000c1e9900 */
[----:B------:R-:W-:-:S03]  /*0180*/  SHF.R.U32.HI R12, RZ, 0x1f, R11 ;  /* 0x0000001fff0c7819 */ /* 0x000fc6000001160b */
[----:B------:R0:W5:Y:S01]  /*0190*/  LDG.E.CONSTANT R15, [R6.64+0xc4000] ;  /* 0x0c400004060f7981 */ /* 0x000162000c1e9900 */
[----:B------:R-:W-:-:S03]  /*01a0*/  IMAD.HI R2, R9, 0x5397829d, RZ ;  /* 0x5397829d09027827 */ /* 0x000fc600078e02ff */
[----:B------:R0:W5:Y:S01]  /*01b0*/  LDG.E.CONSTANT R10, [R6.64+0xdc800] ;  /* 0x0dc80004060a7981 */ /* 0x000162000c1e9900 */
[----:B------:R-:W-:Y:S02]  /*01c0*/  SHF.R.U32.HI R5, RZ, 0x1f, R4 ;  /* 0x0000001fff057819 */ /* 0x000fe40000011604 */
[----:B------:R-:W-:Y:S01]  /*01d0*/  LEA.HI.SX32 R11, R11, R12, 0x1d ;  /* 0x0000000c0b0b7211 */ /* 0x000fe200078feaff */
[----:B------:R0:W5:Y:S01]  /*01e0*/  LDG.E.CONSTANT R9, [R6.64+0xf5000] ;  /* 0x0f50000406097981 */ /* 0x000162000c1e9900 */
[----:B------:R-:W-:Y:S02]  /*01f0*/  LEA.HI.SX32 R4, R4, R5, 0x1e ;  /* 0x0000000504047211 */ /* 0x000fe400078ff2ff */
[----:B------:R-:W-:Y:S01]  /*0200*/  SHF.R.U32.HI R5, RZ, 0x1f, R2 ;  /* 0x0000001fff057819 */ /* 0x000fe20000011602 */
[----:B------:R0:W5:Y:S01]  /*0210*/  LDG.E.CONSTANT R13, [R6.64+0x10d800] ;  /* 0x10d80004060d7981 */ /* 0x000162000c1e9900 */
[----:B------:R-:W-:Y:S02]  /*0220*/  IMAD R11, R11, -0xe, R3 ;  /* 0xfffffff20b0b7824 */ /* 0x000fe400078e0203 */
[----:B------:R-:W-:Y:S01]  /*0230*/  LEA.HI.SX32 R5, R2, R5, 0x1c ;  /* 0x0000000502057211 */ /* 0x000fe200078fe2ff */
[----:B------:R0:W5:Y:S01]  /*0240*/  LDG.E.CONSTANT R19, [R6.64+0x126000] ;  /* 0x1260000406137981 */ /* 0x000162000c1e9900 */
[----:B------:R-:W-:-:S03]  /*0250*/  IMAD R11, R4, 0x1c, R11 ;  /* 0x0000001c040b7824 */ /* 0x000fc600078e020b */
[----:B------:R0:W5:Y:S01]  /*0260*/  LDG.E.CONSTANT R14, [R6.64+0x13e800] ;  /* 0x13e80004060e7981 */ /* 0x000162000c1e9900 */
[-C--:B------:R-:W-:Y:S01]  /*0270*/  IMAD.WIDE R4, R5, R0.reuse, c[0x0][0x170] ;  /* 0x00005c0005047625 */ /* 0x080fe200078e0200 */
[----:B------:R-:W-:Y:S02]  /*0280*/  SHF.L.U32 R11, R11, 0x1, RZ ;  /* 0x000000010b0b7819 */ /* 0x000fe400000006ff */
        /* <DEDUP_REMOVED lines=13> */
[----:B------:R-:W-:Y:S01]  /*0360*/  FADD R29, -R16, R29 ;  /* 0x0000001d101d7221 */ /* 0x000fe20000000100 */
[----:B0-----:R-:W-:Y:S01]  /*0370*/  FADD R7, R25, R30 ;  /* 0x0000001e19077221 */ /* 0x001fe20000000000 */
[----:B------:R-:W-:Y:S01]  /*0380*/  FADD R25, R28, R25 ;  /* 0x000000191c197221 */ /* 0x000fe20000000000 */
[C---:B------:R-:W-:Y:S01]  /*0390*/  FADD R6, -R8.reuse, R31 ;  /* 0x0000001f08067221 */ /* 0x040fe20000000100 */
[----:B------:R-:W-:Y:S01]  /*03a0*/  FADD R2, -R8, R29 ;  /* 0x0000001d08027221 */ /* 0x000fe20000000100 */
[----:B------:R-:W-:Y:S01]  /*03b0*/  FADD R7, R7, R26 ;  /* 0x0000001a07077221 */ /* 0x000fe20000000000 */
[----:B------:R-:W-:Y:S01]  /*03c0*/  FADD R25, R25, R20 ;  /* 0x0000001419197221 */ /* 0x000fe20000000000 */
[----:B-1----:R-:W-:Y:S02]  /*03d0*/  FADD R5, -R17, R6 ;  /* 0x0000000611057221 */ /* 0x002fe40000000100 */
        /* <DEDUP_REMOVED lines=23> */
[--C-:B------:R-:W-:Y:S01]  /*0550*/  FADD R2, R9, R4.reuse ;  /* 0x0000000409027221 */ /* 0x100fe20000000000 */
[--C-:B------:R-:W-:Y:S01]  /*0560*/  FADD R13, R13, R4.reuse ;  /* 0x000000040d0d7221 */ /* 0x100fe20000000000 */
[--C-:B------:R-:W-:Y:S01]  /*0570*/  FADD R6, R19, R4.reuse ;  /* 0x0000000413067221 */ /* 0x100fe20000000000 */
[----:B------:R-:W-:Y:S01]  /*0580*/  FADD R3, R3, R4 ;  /* 0x0000000403037221 */ /* 0x000fe20000000000 */
[----:B------:R-:W-:Y:S01]  /*0590*/  FADD R23, R2, R23 ;  /* 0x0000001702177221 */ /* 0x000fe20000000000 */
[----:B------:R-:W-:Y:S01]  /*05a0*/  FADD R13, R13, R22 ;  /* 0x000000160d0d7221 */ /* 0x000fe20000000000 */
[----:B------:R-:W-:Y:S01]  /*05b0*/  FADD R6, R6, R21 ;  /* 0x0000001506067221 */ /* 0x000fe20000000000 */
        /* <DEDUP_REMOVED lines=11> */
.L_x_60:
        /* <DEDUP_REMOVED lines=9> */
.L_x_116:


//--------------------- .text.tvmgen_default_fused_nn_conv2d_add_nn_relu_kernel --------------------------
	.section	.text.tvmgen_default_fused_nn_conv2d_add_nn_relu_kernel,"ax",@progbits
	.sectionflags	@"SHF_BARRIERS=1"
	.sectioninfo	@"SHI_REGISTERS=93"
	.align	128
        .global         tvmgen_default_fused_nn_conv2d_add_nn_relu_kernel
        .type           tvmgen_default_fused_nn_conv2d_add_nn_relu_kernel,@function
        .size           tvmgen_default_fused_nn_conv2d_add_nn_relu_kernel,(.L_x_117 - tvmgen_default_fused_nn_conv2d_add_nn_relu_kernel)
        .other          tvmgen_default_fused_nn_conv2d_add_nn_relu_kernel,@"STO_CUDA_ENTRY STV_DEFAULT"
tvmgen_default_fused_nn_conv2d_add_nn_relu_kernel:
.text.tvmgen_default_fused_nn_conv2d_add_nn_relu_kernel:
[----:B------:R-:W-:Y:S02]  /*0000*/  MOV R1, c[0x0][0x28] ;  /* 0x00000a0000017a02 */ /* 0x000fe40000000f00 */
[----:B------:R-:W0:Y:S01]  /*0010*/  S2R R3, SR_TID.X ;  /* 0x0000000000037919 */ /* 0x000e220000002100 */
[----:B------:R-:W-:Y:S01]  /*0020*/  MOV R2, RZ ;  /* 0x000000ff00027202 */ /* 0x000fe20000000f00 */
[----:B------:R-:W-:Y:S01]  /*0030*/  CS2R R66, SRZ ;  /* 0x0000000000427805 */ /* 0x000fe2000001ff00 */
[----:B------:R-:W-:Y:S01]  /*0040*/  MOV R4, RZ ;  /* 0x000000ff00047202 */ /* 0x000fe20000000f00 */
[----:B------:R-:W1:Y:S01]  /*0050*/  S2R R69, SR_TID.Z ;  /* 0x0000000000457919 */ /* 0x000e620000002300 */
[----:B------:R-:W-:Y:S01]  /*0060*/  MOV R6, RZ ;  /* 0x000000ff00067202 */ /* 0x000fe20000000f00 */
[----:B------:R-:W-:Y:S01]  /*0070*/  CS2R R64, SRZ ;  /* 0x0000000000407805 */ /* 0x000fe2000001ff00 */
[----:B------:R-:W-:Y:S01]  /*0080*/  MOV R8, RZ ;  /* 0x000000ff00087202 */ /* 0x000fe20000000f00 */
[----:B------:R-:W-:Y:S01]  /*0090*/  CS2R R62, SRZ ;  /* 0x00000000003e7805 */ /* 0x000fe2000001ff00 */
[----:B------:R-:W-:Y:S01]  /*00a0*/  MOV R10, RZ ;  /* 0x000000ff000a7202 */ /* 0x000fe20000000f00 */
[----:B------:R-:W-:Y:S01]  /*00b0*/  CS2R R60, SRZ ;  /* 0x00000000003c7805 */ /* 0x000fe2000001ff00 */
[----:B------:R-:W-:Y:S01]  /*00c0*/  MOV R74, 0x38 ;  /* 0x00000038004a7802 */ /* 0x000fe20000000f00 */
        /* <DEDUP_REMOVED lines=12> */
[C---:B0-----:R-:W-:Y:S01]  /*0190*/  IMAD.HI R0, R3.reuse, -0x6db6db6d, R2 ;  /* 0x9249249303007827 */ /* 0x041fe200078e0202 */
[----:B------:R-:W-:Y:S01]  /*01a0*/  SHF.L.U32 R5, R3, 0x2, RZ ;  /* 0x0000000203057819 */ /* 0x000fe200000006ff */
[----:B------:R-:W-:Y:S01]  /*01b0*/  CS2R R36, SRZ ;  /* 0x0000000000247805 */ /* 0x000fe2000001ff00 */
[----:B------:R-:W-:Y:S01]  /*01c0*/  CS2R R34, SRZ ;  /* 0x0000000000227805 */ /* 0x000fe2000001ff00 */
[----:B------:R-:W-:Y:S01]  /*01d0*/  CS2R R32, SRZ ;  /* 0x0000000000207805 */ /* 0x000fe2000001ff00 */
[----:B------:R-:W-:Y:S01]  /*01e0*/  SHF.R.U32.HI R11, RZ, 0x1f, R0 ;  /* 0x0000001fff0b7819 */ /* 0x000fe20000011600 */
[C---:B------:R-:W-:Y:S01]  /*01f0*/  IMAD.HI R71, R5.reuse, -0x6db6db6d, R4 ;  /* 0x9249249305477827 */ /* 0x040fe200078e0204 */
[C---:B------:R-:W-:Y:S01]  /*0200*/  IADD3 R7, R5.reuse, 0x1, RZ ;  /* 0x0000000105077810 */ /* 0x040fe20007ffe0ff */
[----:B------:R-:W-:Y:S01]  /*0210*/  CS2R R30, SRZ ;  /* 0x00000000001e7805 */ /* 0x000fe2000001ff00 */
[----:B------:R-:W-:Y:S01]  /*0220*/  LEA.HI.SX32 R0, R0, R11, 0x1d ;  /* 0x0000000b00007211 */ /* 0x000fe200078feaff */
[----:B------:R-:W-:Y:S01]  /*0230*/  CS2R R28, SRZ ;  /* 0x00000000001c7805 */ /* 0x000fe2000001ff00 */
[----:B------:R-:W-:Y:S01]  /*0240*/  IADD3 R9, R5, 0x2, RZ ;  /* 0x0000000205097810 */ /* 0x000fe20007ffe0ff */
[----:B------:R-:W-:Y:S01]  /*0250*/  IMAD.HI R73, R7, -0x6db6db6d, R6 ;  /* 0x9249249307497827 */ /* 0x000fe200078e0206 */
[----:B------:R-:W-:Y:S01]  /*0260*/  IADD3 R11, R5, 0x3, RZ ;  /* 0x00000003050b7810 */ /* 0x000fe20007ffe0ff */
[----:B------:R-:W-:Y:S01]  /*0270*/  CS2R R26, SRZ ;  /* 0x00000000001a7805 */ /* 0x000fe2000001ff00 */
[----:B------:R-:W-:Y:S01]  /*0280*/  SHF.R.U32.HI R4, RZ, 0x1f, R71 ;  /* 0x0000001fff047819 */ /* 0x000fe20000011647 */
[----:B------:R-:W-:Y:S01]  /*0290*/  IMAD.HI R75, R9, -0x6db6db6d, R8 ;  /* 0x92492493094b7827 */ /* 0x000fe200078e0208 */
[----:B-1----:R-:W-:Y:S01]  /*02a0*/  IADD3 R0, R0, R69, RZ ;  /* 0x0000004500007210 */ /* 0x002fe20007ffe0ff */
[----:B------:R-:W-:Y:S01]  /*02b0*/  CS2R R24, SRZ ;  /* 0x0000000000187805 */ /* 0x000fe2000001ff00 */
[----:B------:R-:W-:Y:S01]  /*02c0*/  LEA.HI.SX32 R71, R71, R4, 0x1e ;  /* 0x0000000447477211 */ /* 0x000fe200078ff2ff */
[----:B------:R-:W-:Y:S01]  /*02d0*/  IMAD.HI R77, R11, -0x6db6db6d, R10 ;  /* 0x924924930b4d7827 */ /* 0x000fe200078e020a */
[----:B------:R-:W-:Y:S01]  /*02e0*/  SHF.R.U32.HI R4, RZ, 0x1f, R73 ;  /* 0x0000001fff047819 */ /* 0x000fe20000011649 */
[----:B------:R-:W-:Y:S01]  /*02f0*/  CS2R R22, SRZ ;  /* 0x0000000000167805 */ /* 0x000fe2000001ff00 */
[----:B------:R-:W-:Y:S01]  /*0300*/  SHF.R.U32.HI R6, RZ, 0x1f, R75 ;  /* 0x0000001fff067819 */ /* 0x000fe2000001164b */
[----:B------:R-:W-:Y:S01]  /*0310*/  CS2R R20, SRZ ;  /* 0x0000000000147805 */ /* 0x000fe2000001ff00 */
[----:B------:R-:W-:Y:S01]  /*0320*/  SHF.R.U32.HI R8, RZ, 0x1f, R77 ;  /* 0x0000001fff087819 */ /* 0x000fe2000001164d */
[----:B------:R-:W-:Y:S01]  /*0330*/  CS2R R18, SRZ ;  /* 0x0000000000127805 */ /* 0x000fe2000001ff00 */
[----:B------:R-:W-:Y:S01]  /*0340*/  LEA.HI.SX32 R73, R73, R4, 0x1e ;  /* 0x0000000449497211 */ /* 0x000fe200078ff2ff */
[----:B------:R-:W-:Y:S01]  /*0350*/  CS2R R16, SRZ ;  /* 0x0000000000107805 */ /* 0x000fe2000001ff00 */
[----:B------:R-:W-:Y:S01]  /*0360*/  LEA.HI.SX32 R75, R75, R6, 0x1e ;  /* 0x000000064b4b7211 */ /* 0x000fe200078ff2ff */
[----:B------:R-:W-:Y:S01]  /*0370*/  CS2R R14, SRZ ;  /* 0x00000000000e7805 */ /* 0x000fe2000001ff00 */
[----:B------:R-:W-:Y:S01]  /*0380*/  LEA.HI.SX32 R77, R77, R8, 0x1e ;  /* 0x000000084d4d7211 */ /* 0x000fe200078ff2ff */
[----:B------:R-:W-:Y:S01]  /*0390*/  IMAD R74, R69, R74, 0x394 ;  /* 0x00000394454a7424 */ /* 0x000fe200078e024a */
[----:B------:R-:W-:Y:S01]  /*03a0*/  ISETP.GE.AND P0, PT, R0, 0x8, PT ;  /* 0x000000080000780c */ /* 0x000fe20003f06270 */
[----:B------:R-:W-:Y:S01]  /*03b0*/  IMAD R76, R71, -0x7, R5 ;  /* 0xfffffff9474c7824 */ /* 0x000fe200078e0205 */
[----:B------:R-:W-:Y:S01]  /*03c0*/  MOV R0, RZ ;  /* 0x000000ff00007202 */ /* 0x000fe20000000f00 */
[----:B------:R-:W-:Y:S01]  /*03d0*/  IMAD R78, R73, -0x7, R7 ;  /* 0xfffffff9494e7824 */ /* 0x000fe200078e0207 */
[----:B------:R-:W-:Y:S01]  /*03e0*/  ISETP.LT.AND P0, PT, R3, 0xe, !P0 ;  /* 0x0000000e0300780c */ /* 0x000fe20004701270 */
[----:B------:R-:W-:Y:S01]  /*03f0*/  IMAD R79, R75, -0x7, R9 ;  /* 0xfffffff94b4f7824 */ /* 0x000fe200078e0209 */
[----:B------:R-:W-:Y:S01]  /*0400*/  MOV R68, RZ ;  /* 0x000000ff00447202 */ /* 0x000fe20000000f00 */
[----:B------:R-:W-:Y:S01]  /*0410*/  IMAD R80, R77, -0x7, R11 ;  /* 0xfffffff94d507824 */ /* 0x000fe200078e020b */
[----:B------:R-:W-:-:S02]  /*0420*/  ULDC.64 UR6, c[0x0][0x118] ;  /* 0x0000460000067ab9 */ /* 0x000fc40000000a00 */
.L_x_74:
[----:B------:R-:W-:-:S07]  /*0430*/  MOV R81, RZ ;  /* 0x000000ff00517202 */ /* 0x000fce0000000f00 */
.L_x_73:
[----:B------:R-:W0:Y:S01]  /*0440*/  S2R R70, SR_CTAID.Y ;  /* 0x0000000000467919 */ /* 0x000e220000002600 */
[----:B------:R-:W-:Y:S03]  /*0450*/  BSSY B0, `(.L_x_61) ;  /* 0x0000030000007945 */ /* 0x000fe60003800000 */
[----:B------:R-:W-:Y:S01]  /*0460*/  BAR.SYNC.DEFER_BLOCKING 0x0 ;  /* 0x0000000000007b1d */ /* 0x000fe20000010000 */
[----:B0-----:R-:W-:-:S04]  /*0470*/  LEA R4, R70, R81, 0x1 ;  /* 0x0000005146047211 */ /* 0x001fc800078e08ff */
[----:B------:R-:W-:-:S04]  /*0480*/  IADD3 R4, R4, -0x3, RZ ;  /* 0xfffffffd04047810 */ /* 0x000fc80007ffe0ff */
[----:B------:R-:W-:-:S13]  /*0490*/  ISETP.GE.U32.AND P1, PT, R4, 0xe0, PT ;  /* 0x000000e00400780c */ /* 0x000fda0003f26070 */
[----:B------:R-:W-:Y:S05]  /*04a0*/  @!P1 BRA `(.L_x_62) ;  /* 0x000000a000009947 */ /* 0x000fea0003800000 */
[C---:B------:R-:W-:Y:S02]  /*04b0*/  SHF.L.U32 R4, R3.reuse, 0x1, RZ ;  /* 0x0000000103047819 */ /* 0x040fe400000006ff */
[----:B------:R-:W-:-:S03]  /*04c0*/  ISETP.GT.AND P1, PT, R3, 0xe, PT ;  /* 0x0000000e0300780c */ /* 0x000fc60003f24270 */
[----:B------:R-:W-:-:S05]  /*04d0*/  IMAD R4, R69, 0x1d, R4 ;  /* 0x0000001d45047824 */ /* 0x000fca00078e0204 */
[----:B------:R-:W-:-:S13]  /*04e0*/  ISETP.GT.OR P1, PT, R4, 0xe4, P1 ;  /* 0x000000e40400780c */ /* 0x000fda0000f24670 */
[----:B------:R0:W-:Y:S01]  /*04f0*/  @!P1 STS [R4.X4], RZ ;  /* 0x000000ff04009388 */ /* 0x0001e20000004800 */
[----:B------:R-:W-:-:S04]  /*0500*/  ISETP.GT.AND P1, PT, R3, 0xd, PT ;  /* 0x0000000d0300780c */ /* 0x000fc80003f24270 */
[----:B------:R-:W-:-:S13]  /*0510*/  ISETP.GT.OR P1, PT, R4, 0xe3, P1 ;  /* 0x000000e30400780c */ /* 0x000fda0000f24670 */
[----:B------:R-:W-:Y:S05]  /*0520*/  @P1 BRA `(.L_x_63) ;  /* 0x0000022000001947 */ /* 0x000fea0003800000 */
[----:B0-----:R0:W-:Y:S01]  /*0530*/  STS [R4.X4+0x4], RZ ;  /* 0x000004ff04007388 */ /* 0x0011e20000004800 */
[----:B------:R-:W-:Y:S05]  /*0540*/  BRA `(.L_x_63) ;  /* 0x0000020000007947 */ /* 0x000fea0003800000 */
.L_x_62:
[C---:B------:R-:W-:Y:S01]  /*0550*/  SHF.L.U32 R4, R3.reuse, 0x1, RZ ;  /* 0x0000000103047819 */ /* 0x040fe200000006ff */
[----:B------:R-:W-:Y:S01]  /*0560*/  BSSY B1, `(.L_x_64) ;  /* 0x0000013000017945 */ /* 0x000fe20003800000 */
[----:B------:R-:W-:-:S03]  /*0570*/  ISETP.GT.AND P1, PT, R3, 0xe, PT ;  /* 0x0000000e0300780c */ /* 0x000fc60003f24270 */
[----:B------:R-:W-:-:S04]  /*0580*/  IMAD R7, R69, 0x1d, R4 ;  /* 0x0000001d45077824 */ /* 0x000fc800078e0204 */
[----:B------:R-:W-:Y:S01]  /*0590*/  IMAD R4, R70, 0x1c0, R7 ;  /* 0x000001c046047824 */ /* 0x000fe200078e0207 */
[----:B------:R-:W-:-:S04]  /*05a0*/  ISETP.GT.OR P1, PT, R7, 0xe4, P1 ;  /* 0x000000e40700780c */ /* 0x000fc80000f24670 */
[----:B------:R-:W-:-:S05]  /*05b0*/  IADD3 R5, R4, -0x2a3, RZ ;  /* 0xfffffd5d04057810 */ /* 0x000fca0007ffe0ff */
[----:B------:R-:W-:Y:S01]  /*05c0*/  IMAD R4, R72, 0xc400, R5 ;  /* 0x0000c40048047824 */ /* 0x000fe200078e0205 */
[----:B------:R-:W-:-:S03]  /*05d0*/  MOV R5, 0x4 ;  /* 0x0000000400057802 */ /* 0x000fc60000000f00 */
[----:B------:R-:W-:-:S04]  /*05e0*/  IMAD R4, R81, 0xe0, R4 ;  /* 0x000000e051047824 */ /* 0x000fc800078e0204 */
[----:B------:R-:W-:Y:S01]  /*05f0*/  IMAD.WIDE R4, R4, R5, c[0x0][0x168] ;  /* 0x00005a0004047625 */ /* 0x000fe200078e0205 */
[----:B------:R-:W-:Y:S05]  /*0600*/  @P1 BRA `(.L_x_65) ;  /* 0x0000008000001947 */ /* 0x000fea0003800000 */
[----:B------:R-:W-:Y:S01]  /*0610*/  IADD3 R6, R7, -0x3, RZ ;  /* 0xfffffffd07067810 */ /* 0x000fe20007ffe0ff */
[----:B------:R-:W-:Y:S03]  /*0620*/  BSSY B2, `(.L_x_66) ;  /* 0x0000005000027945 */ /* 0x000fe60003800000 */
[----:B------:R-:W-:Y:S02]  /*0630*/  ISETP.GT.U32.AND P1, PT, R6, 0xdf, PT ;  /* 0x000000df0600780c */ /* 0x000fe40003f24070 */
[----:B------:R-:W-:-:S11]  /*0640*/  MOV R6, RZ ;  /* 0x000000ff00067202 */ /* 0x000fd60000000f00 */
[----:B------:R-:W-:Y:S05]  /*0650*/  @P1 BRA `(.L_x_67) ;  /* 0x0000001000001947 */ /* 0x000fea0003800000 */
[----:B------:R0:W5:Y:S02]  /*0660*/  LDG.E.CONSTANT R6, [R4.64] ;  /* 0x0000000604067981 */ /* 0x000164000c1e9900 */
.L_x_67:
[----:B------:R-:W-:Y:S05]  /*0670*/  BSYNC B2 ;  /* 0x0000000000027941 */ /* 0x000fea0003800000 */
.L_x_66:
[----:B-----5:R1:W-:Y:S02]  /*0680*/  STS [R7.X4], R6 ;  /* 0x0000000607007388 */ /* 0x0203e40000004800 */
.L_x_65:
[----:B------:R-:W-:Y:S05]  /*0690*/  BSYNC B1 ;  /* 0x0000000000017941 */ /* 0x000fea0003800000 */
.L_x_64:
[----:B------:R-:W-:-:S04]  /*06a0*/  ISETP.GT.AND P1, PT, R3, 0xd, PT ;  /* 0x0000000d0300780c */ /* 0x000fc80003f24270 */
[----:B------:R-:W-:-:S13]  /*06b0*/  ISETP.GT.OR P1, PT, R7, 0xe3, P1 ;  /* 0x000000e30700780c */ /* 0x000fda0000f24670 */
[----:B------:R-:W-:Y:S05]  /*06c0*/  @P1 BRA `(.L_x_63) ;  /* 0x0000008000001947 */ /* 0x000fea0003800000 */
[----:B-1----:R-:W-:Y:S01]  /*06d0*/  IADD3 R6, R7, -0x2, RZ ;  /* 0xfffffffe07067810 */ /* 0x002fe20007ffe0ff */
[----:B------:R-:W-:Y:S03]  /*06e0*/  BSSY B1, `(.L_x_68) ;  /* 0x0000005000017945 */ /* 0x000fe60003800000 */
[----:B------:R-:W-:Y:S02]  /*06f0*/  ISETP.GT.U32.AND P1, PT, R6, 0xdf, PT ;  /* 0x000000df0600780c */ /* 0x000fe40003f24070 */
[----:B------:R-:W-:-:S11]  /*0700*/  MOV R6, RZ ;  /* 0x000000ff00067202 */ /* 0x000fd60000000f00 */
[----:B------:R-:W-:Y:S05]  /*0710*/  @P1 BRA `(.L_x_69) ;  /* 0x0000001000001947 */ /* 0x000fea0003800000 */
[----:B------:R1:W5:Y:S02]  /*0720*/  LDG.E.CONSTANT R6, [R4.64+0x4] ;  /* 0x0000040604067981 */ /* 0x000364000c1e9900 */
.L_x_69:
[----:B------:R-:W-:Y:S05]  /*0730*/  BSYNC B1 ;  /* 0x0000000000017941 */ /* 0x000fea0003800000 */
.L_x_68:
[----:B-----5:R2:W-:Y:S02]  /*0740*/  STS [R7.X4+0x4], R6 ;  /* 0x0000040607007388 */ /* 0x0205e40000004800 */
.L_x_63:
[----:B0-----:R-:W-:Y:S05]  /*0750*/  BSYNC B0 ;  /* 0x0000000000007941 */ /* 0x001fea0003800000 */
.L_x_61:
[----:B------:R-:W-:Y:S01]  /*0760*/  BSSY B0, `(.L_x_70) ;  /* 0x000001b000007945 */ /* 0x000fe20003800000 */
[----:B------:R-:W-:Y:S05]  /*0770*/  @!P0 BRA `(.L_x_71) ;  /* 0x0000019000008947 */ /* 0x000fea0003800000 */
[----:B-1----:R-:W-:Y:S01]  /*0780*/  IMAD R4, R69, 0x18, R72 ;  /* 0x0000001845047824 */ /* 0x002fe200078e0248 */
[----:B------:R-:W-:-:S03]  /*0790*/  MOV R9, 0x4 ;  /* 0x0000000400097802 */ /* 0x000fc60000000f00 */
[----:B------:R-:W-:-:S05]  /*07a0*/  IMAD R4, R4, 0x7, R81 ;  /* 0x0000000704047824 */ /* 0x000fca00078e0251 */
[----:B------:R-:W-:-:S04]  /*07b0*/  LEA R5, R4, -R4, 0x3 ;  /* 0x8000000404057211 */ /* 0x000fc800078e18ff */
[-C--:B--2---:R-:W-:Y:S02]  /*07c0*/  IADD3 R6, R78, R5.reuse, RZ ;  /* 0x000000054e067210 */ /* 0x084fe40007ffe0ff */
[-C--:B------:R-:W-:Y:S02]  /*07d0*/  IADD3 R8, R79, R5.reuse, RZ ;  /* 0x000000054f087210 */ /* 0x080fe40007ffe0ff */
[-C--:B------:R-:W-:Y:S01]  /*07e0*/  IADD3 R4, R76, R5.reuse, RZ ;  /* 0x000000054c047210 */ /* 0x080fe20007ffe0ff */
[----:B------:R-:W-:Y:S01]  /*07f0*/  IMAD R10, R73, 0x93, R6 ;  /* 0x00000093490a7824 */ /* 0x000fe200078e0206 */
[----:B------:R-:W-:Y:S01]  /*0800*/  IADD3 R12, R80, R5, RZ ;  /* 0x00000005500c7210 */ /* 0x000fe20007ffe0ff */
[----:B------:R-:W-:Y:S02]  /*0810*/  IMAD R5, R75, 0x93, R8 ;  /* 0x000000934b057824 */ /* 0x000fe400078e0208 */
[----:B------:R-:W-:Y:S02]  /*0820*/  IMAD R6, R71, 0x93, R4 ;  /* 0x0000009347067824 */ /* 0x000fe400078e0204 */
[----:B------:R-:W-:-:S02]  /*0830*/  IMAD R8, R77, 0x93, R12 ;  /* 0x000000934d087824 */ /* 0x000fc400078e020c */
[----:B------:R-:W-:-:S04]  /*0840*/  IMAD.WIDE R10, R10, R9, c[0x0][0x170] ;  /* 0x00005c000a0a7625 */ /* 0x000fc800078e0209 */
[-C--:B------:R-:W-:Y:S01]  /*0850*/  IMAD.WIDE R4, R5, R9.reuse, c[0x0][0x170] ;  /* 0x00005c0005047625 */ /* 0x080fe200078e0209 */
[----:B------:R-:W2:Y:S03]  /*0860*/  LDG.E.CONSTANT R12, [R10.64] ;  /* 0x000000060a0c7981 */ /* 0x000ea6000c1e9900 */
[-C--:B------:R-:W-:Y:S01]  /*0870*/  IMAD.WIDE R6, R6, R9.reuse, c[0x0][0x170] ;  /* 0x00005c0006067625 */ /* 0x080fe200078e0209 */
[----:B------:R-:W2:Y:S03]  /*0880*/  LDG.E.CONSTANT R13, [R4.64] ;  /* 0x00000006040d7981 */ /* 0x000ea6000c1e9900 */
[----:B------:R-:W-:Y:S02]  /*0890*/  IMAD.WIDE R8, R8, R9, c[0x0][0x170] ;  /* 0x00005c0008087625 */ /* 0x000fe400078e0209 */
[----:B------:R-:W3:Y:S04]  /*08a0*/  LDG.E.CONSTANT R6, [R6.64] ;  /* 0x0000000606067981 */ /* 0x000ee8000c1e9900 */
[----:B------:R-:W4:Y:S01]  /*08b0*/  LDG.E.CONSTANT R8, [R8.64] ;  /* 0x0000000608087981 */ /* 0x000f22000c1e9900 */
[----:B------:R-:W-:-:S05]  /*08c0*/  IMAD R83, R69, 0xe, R3 ;  /* 0x0000000e45537824 */ /* 0x000fca00078e0203 */
[----:B------:R-:W-:-:S05]  /*08d0*/  SHF.L.U32 R83, R83, 0x2, RZ ;  /* 0x0000000253537819 */ /* 0x000fca00000006ff */
[----:B--2---:R0:W-:Y:S04]  /*08e0*/  STS.64 [R83.X4+0x398], R12 ;  /* 0x0003980c53007388 */ /* 0x0041e80000004a00 */
[----:B---3--:R0:W-:Y:S04]  /*08f0*/  STS [R83.X4+0x394], R6 ;  /* 0x0003940653007388 */ /* 0x0081e80000004800 */
[----:B----4-:R0:W-:Y:S02]  /*0900*/  STS [R83.X4+0x3a0], R8 ;  /* 0x0003a00853007388 */ /* 0x0101e40000004800 */
.L_x_71:
[----:B------:R-:W-:Y:S05]  /*0910*/  BSYNC B0 ;  /* 0x0000000000007941 */ /* 0x000fea0003800000 */
.L_x_70:
[----:B------:R-:W-:Y:S01]  /*0920*/  BAR.SYNC.DEFER_BLOCKING 0x0 ;  /* 0x0000000000007b1d */ /* 0x000fe20000010000 */
[----:B-1----:R-:W-:-:S05]  /*0930*/  LEA R4, R3, 0x180, 0x3 ;  /* 0x0000018003047811 */ /* 0x002fca00078e18ff */
[----:B------:R-:W-:Y:S02]  /*0940*/  UMOV UR4, 0x300 ;  /* 0x0000030000047882 */ /* 0x000fe40000000000 */
.L_x_72:
[----:B------:R-:W-:Y:S04]  /*0950*/  LDS R5, [R74+UR4+-0x300] ;  /* 0xfffd00044a057984 */ /* 0x000fe80008000800 */
[----:B--2---:R-:W1:Y:S04]  /*0960*/  LDS R7, [R4+-0x180] ;  /* 0xfffe800004077984 */ /* 0x004e680000000800 */
[----:B0-----:R-:W0:Y:S04]  /*0970*/  LDS R6, [R4+-0x100] ;  /* 0xffff000004067984 */ /* 0x001e280000000800 */
[----:B------:R-:W2:Y:S04]  /*0980*/  LDS R8, [R4+-0x80] ;  /* 0xffff800004087984 */ /* 0x000ea80000000800 */
[----:B------:R-:W3:Y:S04]  /*0990*/  LDS R10, [R4] ;  /* 0x00000000040a7984 */ /* 0x000ee80000000800 */
[----:B------:R-:W4:Y:S04]  /*09a0*/  LDS R12, [R4+0x80] ;  /* 0x00008000040c7984 */ /* 0x000f280000000800 */
[----:B------:R-:W5:Y:S04]  /*09b0*/  LDS R82, [R4+0x100] ;  /* 0x0001000004527984 */ /* 0x000f680000000800 */
[----:B------:R1:W5:Y:S04]  /*09c0*/  LDS R84, [R4+0x180] ;  /* 0x0001800004547984 */ /* 0x0003680000000800 */
[----:B------:R-:W5:Y:S04]  /*09d0*/  LDS R9, [R74+UR4+-0x140] ;  /* 0xfffec0044a097984 */ /* 0x000f680008000800 */
[----:B------:R-:W5:Y:S01]  /*09e0*/  LDS R11, [R74+UR4+0x80] ;  /* 0x000080044a0b7984 */ /* 0x000f620008000800 */
[----:B-1----:R-:W-:-:S03]  /*09f0*/  IADD3 R4, R4, 0x4, RZ ;  /* 0x0000000404047810 */ /* 0x002fc60007ffe0ff */
[----:B------:R-:W1:Y:S04]  /*0a00*/  LDS R13, [R74+UR4+0x240] ;  /* 0x000240044a0d7984 */ /* 0x000e680008000800 */
[----:B------:R-:W1:Y:S01]  /*0a10*/  LDS R83, [R74+UR4+-0x2e4] ;  /* 0xfffd1c044a537984 */ /* 0x000e620008000800 */
[----:B------:R-:W-:-:S03]  /*0a20*/  FFMA R68, R5, R7, R68 ;  /* 0x0000000705447223 */ /* 0x000fc60000000044 */
[----:B------:R-:W1:Y:S01]  /*0a30*/  LDS R86, [R74+UR4+-0x124] ;  /* 0xfffedc044a567984 */ /* 0x000e620008000800 */
[----:B0-----:R-:W-:-:S03]  /*0a40*/  FFMA R14, R5, R6, R14 ;  /* 0x00000006050e7223 */ /* 0x001fc6000000000e */
[----:B------:R-:W0:Y:S01]  /*0a50*/  LDS R88, [R74+UR4+0x9c] ;  /* 0x00009c044a587984 */ /* 0x000e220008000800 */
[----:B--2---:R-:W-:-:S03]  /*0a60*/  FFMA R16, R5, R8, R16 ;  /* 0x0000000805107223 */ /* 0x004fc60000000010 */
[----:B------:R-:W2:Y:S01]  /*0a70*/  LDS R90, [R74+UR4+0x25c] ;  /* 0x00025c044a5a7984 */ /* 0x000ea20008000800 */
[----:B------:R-:W-:Y:S01]  /*0a80*/  UIADD3 UR4, UR4, 0x4, URZ ;  /* 0x0000000404047890 */ /* 0x000fe2000fffe03f */
[C---:B---3--:R-:W-:Y:S01]  /*0a90*/  FFMA R18, R5.reuse, R10, R18 ;  /* 0x0000000a05127223 */ /* 0x048fe20000000012 */
[C---:B----4-:R-:W-:Y:S02]  /*0aa0*/  FFMA R20, R5.reuse, R12, R20 ;  /* 0x0000000c05147223 */ /* 0x050fe40000000014 */
[----:B------:R-:W-:Y:S01]  /*0ab0*/  UISETP.NE.AND UP0, UPT, UR4, 0x31c, UPT ;  /* 0x0000031c0400788c */ /* 0x000fe2000bf05270 */
[----:B-----5:R-:W-:-:S05]  /*0ac0*/  FFMA R22, R5, R82, R22 ;  /* 0x0000005205167223 */ /* 0x020fca0000000016 */
[----:B------:R-:W-:Y:S01]  /*0ad0*/  PLOP3.LUT P1, PT, PT, PT, UP0, 0x80, 0x0 ;  /* 0x000000000000781c */ /* 0x000fe20003f2f008 */
[----:B------:R-:W-:Y:S01]  /*0ae0*/  FFMA R24, R5, R84, R24 ;  /* 0x0000005405187223 */ /* 0x000fe20000000018 */
[----:B------:R-:W-:Y:S01]  /*0af0*/  FFMA R26, R7, R9, R26 ;  /* 0x00000009071a7223 */ /* 0x000fe2000000001a */
[C---:B------:R-:W-:Y:S01]  /*0b00*/  FFMA R28, R9.reuse, R6, R28 ;  /* 0x00000006091c7223 */ /* 0x040fe2000000001c */
[C---:B------:R-:W-:Y:S01]  /*0b10*/  FFMA R30, R9.reuse, R8, R30 ;  /* 0x00000008091e7223 */ /* 0x040fe2000000001e */
[C---:B------:R-:W-:Y:S01]  /*0b20*/  FFMA R32, R9.reuse, R10, R32 ;  /* 0x0000000a09207223 */ /* 0x040fe20000000020 */
[C---:B------:R-:W-:Y:S01]  /*0b30*/  FFMA R34, R9.reuse, R12, R34 ;  /* 0x0000000c09227223 */ /* 0x040fe20000000022 */
[C---:B------:R-:W-:Y:S01]  /*0b40*/  FFMA R36, R9.reuse, R82, R36 ;  /* 0x0000005209247223 */ /* 0x040fe20000000024 */
        /* <DEDUP_REMOVED lines=8> */
[----:B-1----:R-:W-:Y:S01]  /*0bd0*/  FFMA R54, R7, R13, R54 ;  /* 0x0000000d07367223 */ /* 0x002fe20000000036 */
[C---:B------:R-:W-:Y:S01]  /*0be0*/  FFMA R56, R13.reuse, R6, R56 ;  /* 0x000000060d387223 */ /* 0x040fe20000000038 */
[C---:B------:R-:W-:Y:S01]  /*0bf0*/  FFMA R58, R13.reuse, R8, R58 ;  /* 0x000000080d3a7223 */ /* 0x040fe2000000003a */
[C---:B------:R-:W-:Y:S01]  /*0c00*/  FFMA R60, R13.reuse, R10, R60 ;  /* 0x0000000a0d3c7223 */ /* 0x040fe2000000003c */
[C---:B------:R-:W-:Y:S01]  /*0c10*/  FFMA R62, R13.reuse, R12, R62 ;  /* 0x0000000c0d3e7223 */ /* 0x040fe2000000003e */
[C---:B------:R-:W-:Y:S01]  /*0c20*/  FFMA R64, R13.reuse, R82, R64 ;  /* 0x000000520d407223 */ /* 0x040fe20000000040 */
[----:B------:R-:W-:Y:S01]  /*0c30*/  FFMA R66, R13, R84, R66 ;  /* 0x000000540d427223 */ /* 0x000fe20000000042 */
[CC--:B------:R-:W-:Y:S01]  /*0c40*/  FFMA R0, R7.reuse, R83.reuse, R0 ;  /* 0x0000005307007223 */ /* 0x0c0fe20000000000 */
[-C--:B------:R-:W-:Y:S01]  /*0c50*/  FFMA R15, R6, R83.reuse, R15 ;  /* 0x00000053060f7223 */ /* 0x080fe2000000000f */
[-C--:B------:R-:W-:Y:S01]  /*0c60*/  FFMA R17, R8, R83.reuse, R17 ;  /* 0x0000005308117223 */ /* 0x080fe20000000011 */
[-C--:B------:R-:W-:Y:S01]  /*0c70*/  FFMA R19, R10, R83.reuse, R19 ;  /* 0x000000530a137223 */ /* 0x080fe20000000013 */
[-C--:B------:R-:W-:Y:S01]  /*0c80*/  FFMA R21, R12, R83.reuse, R21 ;  /* 0x000000530c157223 */ /* 0x080fe20000000015 */
[-C--:B------:R-:W-:Y:S01]  /*0c90*/  FFMA R23, R82, R83.reuse, R23 ;  /* 0x0000005352177223 */ /* 0x080fe20000000017 */
        /* <DEDUP_REMOVED lines=8> */
[CC--:B0-----:R-:W-:Y:S01]  /*0d20*/  FFMA R41, R7.reuse, R88.reuse, R41 ;  /* 0x0000005807297223 */ /* 0x0c1fe20000000029 */
[-C--:B------:R-:W-:Y:S01]  /*0d30*/  FFMA R43, R6, R88.reuse, R43 ;  /* 0x00000058062b7223 */ /* 0x080fe2000000002b */
[-C--:B------:R-:W-:Y:S01]  /*0d40*/  FFMA R45, R8, R88.reuse, R45 ;  /* 0x00000058082d7223 */ /* 0x080fe2000000002d */
[-C--:B------:R-:W-:Y:S01]  /*0d50*/  FFMA R47, R10, R88.reuse, R47 ;  /* 0x000000580a2f7223 */ /* 0x080fe2000000002f */
[-C--:B------:R-:W-:Y:S01]  /*0d60*/  FFMA R49, R12, R88.reuse, R49 ;  /* 0x000000580c317223 */ /* 0x080fe20000000031 */
[-C--:B------:R-:W-:Y:S01]  /*0d70*/  FFMA R51, R82, R88.reuse, R51 ;  /* 0x0000005852337223 */ /* 0x080fe20000000033 */
[----:B------:R-:W-:Y:S01]  /*0d80*/  FFMA R53, R84, R88, R53 ;  /* 0x0000005854357223 */ /* 0x000fe20000000035 */
[-C--:B--2---:R-:W-:Y:S01]  /*0d90*/  FFMA R55, R7, R90.reuse, R55 ;  /* 0x0000005a07377223 */ /* 0x084fe20000000037 */
[-C--:B------:R-:W-:Y:S01]  /*0da0*/  FFMA R57, R6, R90.reuse, R57 ;  /* 0x0000005a06397223 */ /* 0x080fe20000000039 */
[-C--:B------:R-:W-:Y:S01]  /*0db0*/  FFMA R59, R8, R90.reuse, R59 ;  /* 0x0000005a083b7223 */ /* 0x080fe2000000003b */
[-C--:B------:R-:W-:Y:S01]  /*0dc0*/  FFMA R61, R10, R90.reuse, R61 ;  /* 0x0000005a0a3d7223 */ /* 0x080fe2000000003d */
[-C--:B------:R-:W-:Y:S01]  /*0dd0*/  FFMA R63, R12, R90.reuse, R63 ;  /* 0x0000005a0c3f7223 */ /* 0x080fe2000000003f */
[-C--:B------:R-:W-:Y:S01]  /*0de0*/  FFMA R65, R82, R90.reuse, R65 ;  /* 0x0000005a52417223 */ /* 0x080fe20000000041 */
[----:B------:R-:W-:Y:S01]  /*0df0*/  FFMA R67, R84, R90, R67 ;  /* 0x0000005a54437223 */ /* 0x000fe20000000043 */
[----:B------:R-:W-:Y:S05]  /*0e00*/  @P1 BRA `(.L_x_72) ;  /* 0xfffffb4000001947 */ /* 0x000fea000383ffff */
[----:B------:R-:W-:-:S04]  /*0e10*/  IADD3 R81, R81, 0x1, RZ ;  /* 0x0000000151517810 */ /* 0x000fc80007ffe0ff */
[----:B------:R-:W-:-:S13]  /*0e20*/  ISETP.GE.U32.AND P1, PT, R81, 0x7, PT ;  /* 0x000000075100780c */ /* 0x000fda0003f26070 */
[----:B------:R-:W-:Y:S05]  /*0e30*/  @!P1 BRA `(.L_x_73) ;  /* 0xfffff60000009947 */ /* 0x000fea000383ffff */
[----:B------:R-:W-:-:S04]  /*0e40*/  IADD3 R72, R72, 0x1, RZ ;  /* 0x0000000148487810 */ /* 0x000fc80007ffe0ff */
[----:B------:R-:W-:-:S13]  /*0e50*/  ISETP.GE.U32.AND P1, PT, R72, 0x3, PT ;  /* 0x000000034800780c */ /* 0x000fda0003f26070 */
[----:B------:R-:W-:Y:S05]  /*0e60*/  @!P1 BRA `(.L_x_74) ;  /* 0xfffff5c000009947 */ /* 0x000fea000383ffff */
[----:B------:R-:W-:Y:S02]  /*0e70*/  SHF.L.U32 R4, R69, 0x1, RZ ;  /* 0x0000000145047819 */ /* 0x000fe400000006ff */
[----:B------:R-:W-:-:S05]  /*0e80*/  MOV R2, 0x4 ;  /* 0x0000000400027802 */ /* 0x000fca0000000f00 */
[----:B------:R-:W-:-:S05]  /*0e90*/  IMAD.WIDE R4, R4, R2, c[0x0][0x178] ;  /* 0x00005e0004047625 */ /* 0x000fca00078e0202 */
[----:B------:R-:W2:Y:S04]  /*0ea0*/  LDG.E.CONSTANT R11, [R4.64+0x40] ;  /* 0x00004006040b7981 */ /* 0x000ea8000c1e9900 */
[----:B------:R-:W3:Y:S04]  /*0eb0*/  LDG.E.CONSTANT R9, [R4.64+0x80] ;  /* 0x0000800604097981 */ /* 0x000ee8000c1e9900 */
[----:B------:R0:W4:Y:S04]  /*0ec0*/  LDG.E.CONSTANT R7, [R4.64+0xc0] ;  /* 0x0000c00604077981 */ /* 0x000128000c1e9900 */
[----:B------:R0:W5:Y:S04]  /*0ed0*/  LDG.E.CONSTANT R13, [R4.64] ;  /* 0x00000006040d7981 */ /* 0x000168000c1e9900 */
[----:B------:R0:W5:Y:S04]  /*0ee0*/  LDG.E.CONSTANT R10, [R4.64+0x4] ;  /* 0x00000406040a7981 */ /* 0x000168000c1e9900 */
[----:B------:R0:W5:Y:S04]  /*0ef0*/  LDG.E.CONSTANT R8, [R4.64+0x44] ;  /* 0x0000440604087981 */ /* 0x000168000c1e9900 */
[----:B------:R0:W5:Y:S04]  /*0f00*/  LDG.E.CONSTANT R6, [R4.64+0x84] ;  /* 0x0000840604067981 */ /* 0x000168000c1e9900 */
[----:B------:R0:W5:Y:S01]  /*0f10*/  LDG.E.CONSTANT R12, [R4.64+0xc4] ;  /* 0x0000c406040c7981 */ /* 0x000162000c1e9900 */
[----:B------:R-:W-:-:S04]  /*0f20*/  IMAD R3, R69, 0x6200, R3 ;  /* 0x0000620045037824 */ /* 0x000fc800078e0203 */
[----:B------:R-:W-:-:S04]  /*0f30*/  IMAD R3, R70, 0x70, R3 ;  /* 0x0000007046037824 */ /* 0x000fc800078e0203 */
[----:B------:R-:W-:Y:S01]  /*0f40*/  IMAD.WIDE R2, R3, R2, c[0x0][0x160] ;  /* 0x0000580003027625 */ /* 0x000fe200078e0202 */
[----:B--2---:R-:W-:Y:S01]  /*0f50*/  FADD R26, R26, R11 ;  /* 0x0000000b1a1a7221 */ /* 0x004fe20000000000 */
[----:B---3--:R-:W-:-:S04]  /*0f60*/  FADD R40, R40, R9 ;  /* 0x0000000928287221 */ /* 0x008fc80000000000 */
[----:B0-----:R-:W-:Y:S01]  /*0f70*/  FMNMX R5, RZ, R26, !PT ;  /* 0x0000001aff057209 */ /* 0x001fe20007800000 */
[----:B----4-:R-:W-:-:S04]  /*0f80*/  FADD R54, R54, R7 ;  /* 0x0000000736367221 */ /* 0x010fc80000000000 */
[----:B------:R0:W-:Y:S01]  /*0f90*/  STG.E [R2.64+0xc4000], R5 ;  /* 0x0c40000502007986 */ /* 0x0001e2000c101906 */
[--C-:B-----5:R-:W-:Y:S01]  /*0fa0*/  FADD R68, R68, R13.reuse ;  /* 0x0000000d44447221 */ /* 0x120fe20000000000 */
[--C-:B------:R-:W-:Y:S01]  /*0fb0*/  FADD R14, R14, R13.reuse ;  /* 0x0000000d0e0e7221 */ /* 0x100fe20000000000 */
[----:B------:R-:W-:Y:S01]  /*0fc0*/  FADD R16, R16, R13 ;  /* 0x0000000d10107221 */ /* 0x000fe20000000000 */
[----:B0-----:R-:W-:Y:S01]  /*0fd0*/  FMNMX R5, RZ, R40, !PT ;  /* 0x00000028ff057209 */ /* 0x001fe20007800000 */
[----:B------:R-:W-:-:S04]  /*0fe0*/  FADD R0, R0, R10 ;  /* 0x0000000a00007221 */ /* 0x000fc80000000000 */
[----:B------:R0:W-:Y:S01]  /*0ff0*/  STG.E [R2.64+0x188000], R5 ;  /* 0x1880000502007986 */ /* 0x0001e2000c101906 */
[--C-:B------:R-:W-:Y:S01]  /*1000*/  FADD R18, R18, R13.reuse ;  /* 0x0000000d12127221 */ /* 0x100fe20000000000 */
[--C-:B------:R-:W-:Y:S01]  /*1010*/  FADD R20, R20, R13.reuse ;  /* 0x0000000d14147221 */ /* 0x100fe20000000000 */
[--C-:B------:R-:W-:Y:S01]  /*1020*/  FADD R22, R22, R13.reuse ;  /* 0x0000000d16167221 */ /* 0x100fe20000000000 */
[----:B------:R-:W-:Y:S01]  /*1030*/  FADD R24, R24, R13 ;  /* 0x0000000d18187221 */ /* 0x000fe20000000000 */
[----:B------:R-:W-:Y:S01]  /*1040*/  FMNMX R69, RZ, R68, !PT ;  /* 0x00000044ff457209 */ /* 0x000fe20007800000 */
[--C-:B------:R-:W-:Y:S01]  /*1050*/  FADD R27, R27, R8.reuse ;  /* 0x000000081b1b7221 */ /* 0x100fe20000000000 */
[----:B0-----:R-:W-:Y:S01]  /*1060*/  FMNMX R5, RZ, R54, !PT ;  /* 0x00000036ff057209 */ /* 0x001fe20007800000 */
[--C-:B------:R-:W-:Y:S01]  /*1070*/  FADD R29, R29, R8.reuse ;  /* 0x000000081d1d7221 */ /* 0x100fe20000000000 */
[----:B------:R-:W-:Y:S01]  /*1080*/  FMNMX R71, RZ, R14, !PT ;  /* 0x0000000eff477209 */ /* 0x000fe20007800000 */
[--C-:B------:R-:W-:Y:S01]  /*1090*/  FADD R31, R31, R8.reuse ;  /* 0x000000081f1f7221 */ /* 0x100fe20000000000 */
[----:B------:R-:W-:Y:S01]  /*10a0*/  FMNMX R13, RZ, R16, !PT ;  /* 0x00000010ff0d7209 */ /* 0x000fe20007800000 */
[----:B------:R0:W-:Y:S01]  /*10b0*/  STG.E [R2.64+0x24c000], R5 ;  /* 0x24c0000502007986 */ /* 0x0001e2000c101906 */
        /* <DEDUP_REMOVED lines=8> */
[----:B0-----:R-:W-:Y:S01]  /*1140*/  FMNMX R5, RZ, R0, !PT ;  /* 0x00000000ff057209 */ /* 0x001fe20007800000 */
[----:B------:R0:W-:Y:S01]  /*1150*/  STG.E [R2.64], R69 ;  /* 0x0000004502007986 */ /* 0x0001e2000c101906 */
[--C-:B------:R-:W-:Y:S01]  /*1160*/  FADD R36, R36, R11.reuse ;  /* 0x0000000b24247221 */ /* 0x100fe20000000000 */
[----:B------:R-:W-:Y:S01]  /*1170*/  FADD R38, R38, R11 ;  /* 0x0000000b26267221 */ /* 0x000fe20000000000 */
[----:B------:R-:W-:Y:S01]  /*1180*/  FMNMX R73, RZ, R18, !PT ;  /* 0x00000012ff497209 */ /* 0x000fe20007800000 */
[----:B------:R1:W-:Y:S01]  /*1190*/  STG.E [R2.64+0x40], R71 ;  /* 0x0000404702007986 */ /* 0x0003e2000c101906 */
[----:B------:R-:W-:Y:S01]  /*11a0*/  FMNMX R11, RZ, R30, !PT ;  /* 0x0000001eff0b7209 */ /* 0x000fe20007800000 */
[--C-:B------:R-:W-:Y:S01]  /*11b0*/  FADD R41, R41, R6.reuse ;  /* 0x0000000629297221 */ /* 0x100fe20000000000 */
[--C-:B------:R-:W-:Y:S01]  /*11c0*/  FADD R43, R43, R6.reuse ;  /* 0x000000062b2b7221 */ /* 0x100fe20000000000 */
[----:B------:R2:W-:Y:S01]  /*11d0*/  STG.E [R2.64+0x80], R13 ;  /* 0x0000800d02007986 */ /* 0x0005e2000c101906 */
[--C-:B------:R-:W-:Y:S01]  /*11e0*/  FADD R45, R45, R6.reuse ;  /* 0x000000062d2d7221 */ /* 0x100fe20000000000 */
[--C-:B------:R-:W-:Y:S01]  /*11f0*/  FADD R47, R47, R6.reuse ;  /* 0x000000062f2f7221 */ /* 0x100fe20000000000 */
[--C-:B------:R-:W-:Y:S01]  /*1200*/  FADD R49, R49, R6.reuse ;  /* 0x0000000631317221 */ /* 0x100fe20000000000 */
[----:B------:R3:W-:Y:S01]  /*1210*/  STG.E [R2.64+0xc400], R5 ;  /* 0x00c4000502007986 */ /* 0x0007e2000c101906 */
[----:B0-----:R-:W-:Y:S01]  /*1220*/  FMNMX R69, RZ, R32, !PT ;  /* 0x00000020ff457209 */ /* 0x001fe20007800000 */
[--C-:B------:R-:W-:Y:S01]  /*1230*/  FADD R51, R51, R6.reuse ;  /* 0x0000000633337221 */ /* 0x100fe20000000000 */
[--C-:B------:R-:W-:Y:S01]  /*1240*/  FADD R42, R42, R9.reuse ;  /* 0x000000092a2a7221 */ /* 0x100fe20000000000 */
[----:B-1----:R-:W-:Y:S01]  /*1250*/  FMNMX R71, RZ, R34, !PT ;  /* 0x00000022ff477209 */ /* 0x002fe20007800000 */
[--C-:B------:R-:W-:Y:S01]  /*1260*/  FADD R44, R44, R9.reuse ;  /* 0x000000092c2c7221 */ /* 0x100fe20000000000 */
[--C-:B------:R-:W-:Y:S01]  /*1270*/  FADD R46, R46, R9.reuse ;  /* 0x000000092e2e7221 */ /* 0x100fe20000000000 */
[--C-:B------:R-:W-:Y:S01]  /*1280*/  FADD R48, R48, R9.reuse ;  /* 0x0000000930307221 */ /* 0x100fe20000000000 */
[----:B--2---:R-:W-:Y:S01]  /*1290*/  FMNMX R13, RZ, R28, !PT ;  /* 0x0000001cff0d7209 */ /* 0x004fe20007800000 */
[----:B------:R-:W-:Y:S01]  /*12a0*/  FADD R50, R50, R9 ;  /* 0x0000000932327221 */ /* 0x000fe20000000000 */
[----:B------:R-:W-:Y:S01]  /*12b0*/  FADD R58, R58, R7 ;  /* 0x000000073a3a7221 */ /* 0x000fe20000000000 */
[----:B------:R-:W-:Y:S01]  /*12c0*/  FADD R6, R53, R6 ;  /* 0x0000000635067221 */ /* 0x000fe20000000000 */
[----:B---3--:R-:W-:Y:S01]  /*12d0*/  FMNMX R5, RZ, R8, !PT ;  /* 0x00000008ff057209 */ /* 0x008fe20007800000 */
[----:B------:R0:W-:Y:S01]  /*12e0*/  STG.E [R2.64+0xc0], R73 ;  /* 0x0000c04902007986 */ /* 0x0001e2000c101906 */
[----:B------:R-:W-:Y:S01]  /*12f0*/  FADD R52, R52, R9 ;  /* 0x0000000934347221 */ /* 0x000fe20000000000 */
[--C-:B------:R-:W-:Y:S01]  /*1300*/  FADD R56, R56, R7.reuse ;  /* 0x0000000738387221 */ /* 0x100fe20000000000 */
[--C-:B------:R-:W-:Y:S01]  /*1310*/  FADD R60, R60, R7.reuse ;  /* 0x000000073c3c7221 */ /* 0x100fe20000000000 */
[----:B------:R1:W-:Y:S01]  /*1320*/  STG.E [R2.64+0xc4040], R13 ;  /* 0x0c40400d02007986 */ /* 0x0003e2000c101906 */
[--C-:B------:R-:W-:Y:S01]  /*1330*/  FADD R62, R62, R7.reuse ;  /* 0x000000073e3e7221 */ /* 0x100fe20000000000 */
[--C-:B------:R-:W-:Y:S01]  /*1340*/  FADD R64, R64, R7.reuse ;  /* 0x0000000740407221 */ /* 0x100fe20000000000 */
[----:B------:R-:W-:Y:S01]  /*1350*/  FADD R66, R66, R7 ;  /* 0x0000000742427221 */ /* 0x000fe20000000000 */
[----:B------:R2:W-:Y:S01]  /*1360*/  STG.E [R2.64+0xc4080], R11 ;  /* 0x0c40800b02007986 */ /* 0x0005e2000c101906 */
[----:B------:R-:W-:Y:S01]  /*1370*/  FMNMX R75, RZ, R20, !PT ;  /* 0x00000014ff4b7209 */ /* 0x000fe20007800000 */
[--C-:B------:R-:W-:Y:S01]  /*1380*/  FADD R15, R15, R10.reuse ;  /* 0x0000000a0f0f7221 */ /* 0x100fe20000000000 */
[----:B------:R-:W-:Y:S01]  /*1390*/  FMNMX R9, RZ, R44, !PT ;  /* 0x0000002cff097209 */ /* 0x000fe20007800000 */
[----:B------:R3:W-:Y:S01]  /*13a0*/  STG.E [R2.64+0xc40c0], R69 ;  /* 0x0c40c04502007986 */ /* 0x0007e2000c101906 */
[----:B0-----:R-:W-:Y:S01]  /*13b0*/  FMNMX R73, RZ, R36, !PT ;  /* 0x00000024ff497209 */ /* 0x001fe20007800000 */
[--C-:B------:R-:W-:Y:S01]  /*13c0*/  FADD R17, R17, R10.reuse ;  /* 0x0000000a11117221 */ /* 0x100fe20000000000 */
[----:B------:R-:W-:Y:S01]  /*13d0*/  FMNMX R7, RZ, R58, !PT ;  /* 0x0000003aff077209 */ /* 0x000fe20007800000 */
[----:B------:R0:W-:Y:S01]  /*13e0*/  STG.E [R2.64+0xc4100], R71 ;  /* 0x0c41004702007986 */ /* 0x0001e2000c101906 */
[----:B-1----:R-:W-:Y:S01]  /*13f0*/  FMNMX R13, RZ, R46, !PT ;  /* 0x0000002eff0d7209 */ /* 0x002fe20007800000 */
[--C-:B------:R-:W-:Y:S01]  /*1400*/  FADD R19, R19, R10.reuse ;  /* 0x0000000a13137221 */ /* 0x100fe20000000000 */
[--C-:B------:R-:W-:Y:S01]  /*1410*/  FADD R21, R21, R10.reuse ;  /* 0x0000000a15157221 */ /* 0x100fe20000000000 */
[----:B------:R1:W-:Y:S01]  /*1420*/  STG.E [R2.64+0xd0580], R5 ;  /* 0x0d05800502007986 */ /* 0x0003e2000c101906 */
[----:B--2---:R-:W-:Y:S01]  /*1430*/  FMNMX R11, RZ, R42, !PT ;  /* 0x0000002aff0b7209 */ /* 0x004fe20007800000 */
[----:B------:R-:W-:Y:S01]  /*1440*/  FADD R23, R23, R10 ;  /* 0x0000000a17177221 */ /* 0x000fe20000000000 */
[--C-:B------:R-:W-:Y:S01]  /*1450*/  FADD R55, R55, R12.reuse ;  /* 0x0000000c37377221 */ /* 0x100fe20000000000 */
[----:B---3--:R-:W-:Y:S01]  /*1460*/  FMNMX R69, RZ, R48, !PT ;  /* 0x00000030ff457209 */ /* 0x008fe20007800000 */
[--C-:B------:R-:W-:Y:S01]  /*1470*/  FADD R57, R57, R12.reuse ;  /* 0x0000000c39397221 */ /* 0x100fe20000000000 */
[--C-:B------:R-:W-:Y:S01]  /*1480*/  FADD R59, R59, R12.reuse ;  /* 0x0000000c3b3b7221 */ /* 0x100fe20000000000 */
[--C-:B------:R-:W-:Y:S01]  /*1490*/  FADD R61, R61, R12.reuse ;  /* 0x0000000c3d3d7221 */ /* 0x100fe20000000000 */
[----:B0-----:R-:W-:Y:S01]  /*14a0*/  FMNMX R71, RZ, R50, !PT ;  /* 0x00000032ff477209 */ /* 0x001fe20007800000 */
[--C-:B------:R-:W-:Y:S01]  /*14b0*/  FADD R63, R63, R12.reuse ;  /* 0x0000000c3f3f7221 */ /* 0x100fe20000000000 */
[----:B------:R-:W-:Y:S01]  /*14c0*/  FADD R65, R65, R12 ;  /* 0x0000000c41417221 */ /* 0x000fe20000000000 */
[----:B------:R-:W-:Y:S01]  /*14d0*/  FADD R10, R25, R10 ;  /* 0x0000000a190a7221 */ /* 0x000fe20000000000 */
[----:B-1----:R-:W-:Y:S01]  /*14e0*/  FMNMX R5, RZ, R6, !PT ;  /* 0x00000006ff057209 */ /* 0x002fe20007800000 */
[----:B------:R-:W-:Y:S01]  /*14f0*/  FADD R12, R67, R12 ;  /* 0x0000000c430c7221 */ /* 0x000fe20000000000 */
[----:B------:R0:W-:Y:S01]  /*1500*/  STG.E [R2.64+0x100], R75 ;  /* 0x0001004b02007986 */ /* 0x0001e2000c101906 */
[----:B------:R-:W-:-:S02]  /*1510*/  FMNMX R77, RZ, R22, !PT ;  /* 0x00000016ff4d7209 */ /* 0x000fc40007800000 */
[----:B------:R-:W-:Y:S01]  /*1520*/  FMNMX R79, RZ, R24, !PT ;  /* 0x00000018ff4f7209 */ /* 0x000fe20007800000 */
[----:B------:R1:W-:Y:S01]  /*1530*/  STG.E [R2.64+0xc4140], R73 ;  /* 0x0c41404902007986 */ /* 0x0003e2000c101906 */
[----:B------:R-:W-:Y:S02]  /*1540*/  FMNMX R15, RZ, R15, !PT ;  /* 0x0000000fff0f7209 */ /* 0x000fe40007800000 */
[----:B------:R-:W-:Y:S01]  /*1550*/  FMNMX R17, RZ, R17, !PT ;  /* 0x00000011ff117209 */ /* 0x000fe20007800000 */
[----:B------:R2:W-:Y:S01]  /*1560*/  STG.E [R2.64+0x188040], R11 ;  /* 0x1880400b02007986 */ /* 0x0005e2000c101906 */
[----:B------:R-:W-:Y:S02]  /*1570*/  FMNMX R19, RZ, R19, !PT ;  /* 0x00000013ff137209 */ /* 0x000fe40007800000 */
[----:B------:R-:W-:Y:S01]  /*1580*/  FMNMX R21, RZ, R21, !PT ;  /* 0x00000015ff157209 */ /* 0x000fe20007800000 */
[----:B------:R3:W-:Y:S01]  /*1590*/  STG.E [R2.64+0x188080], R9 ;  /* 0x1880800902007986 */ /* 0x0007e2000c101906 */
[----:B0-----:R-:W-:-:S02]  /*15a0*/  FMNMX R75, RZ, R38, !PT ;  /* 0x00000026ff4b7209 */ /* 0x001fc40007800000 */
[----:B------:R-:W-:Y:S01]  /*15b0*/  FMNMX R23, RZ, R23, !PT ;  /* 0x00000017ff177209 */ /* 0x000fe20007800000 */
[----:B------:R0:W-:Y:S01]  /*15c0*/  STG.E [R2.64+0x1880c0], R13 ;  /* 0x1880c00d02007986 */ /* 0x0001e2000c101906 */
[----:B-1----:R-:W-:Y:S02]  /*15d0*/  FMNMX R73, RZ, R52, !PT ;  /* 0x00000034ff497209 */ /* 0x002fe40007800000 */
[----:B------:R-:W-:Y:S01]  /*15e0*/  FMNMX R27, RZ, R27, !PT ;  /* 0x0000001bff1b7209 */ /* 0x000fe20007800000 */
[----:B------:R1:W-:Y:S01]  /*15f0*/  STG.E [R2.64+0x188100], R69 ;  /* 0x1881004502007986 */ /* 0x0003e2000c101906 */
[----:B--2---:R-:W-:Y:S02]  /*1600*/  FMNMX R11, RZ, R60, !PT ;  /* 0x0000003cff0b7209 */ /* 0x004fe40007800000 */
[----:B------:R-:W-:Y:S01]  /*1610*/  FMNMX R29, RZ, R29, !PT ;  /* 0x0000001dff1d7209 */ /* 0x000fe20007800000 */
[----:B------:R2:W-:Y:S01]  /*1620*/  STG.E [R2.64+0x188140], R71 ;  /* 0x1881404702007986 */ /* 0x0005e2000c101906 */
[----:B---3--:R-:W-:-:S02]  /*1630*/  FMNMX R9, RZ, R56, !PT ;  /* 0x00000038ff097209 */ /* 0x008fc40007800000 */
[----:B------:R-:W-:Y:S01]  /*1640*/  FMNMX R31, RZ, R31, !PT ;  /* 0x0000001fff1f7209 */ /* 0x000fe20007800000 */
[----:B------:R3:W-:Y:S01]  /*1650*/  STG.E [R2.64+0x24c080], R7 ;  /* 0x24c0800702007986 */ /* 0x0007e2000c101906 */
[----:B0-----:R-:W-:Y:S02]  /*1660*/  FMNMX R13, RZ, R62, !PT ;  /* 0x0000003eff0d7209 */ /* 0x001fe40007800000 */
[----:B------:R-:W-:Y:S01]  /*1670*/  FMNMX R33, RZ, R33, !PT ;  /* 0x00000021ff217209 */ /* 0x000fe20007800000 */
[----:B------:R0:W-:Y:S01]  /*1680*/  STG.E [R2.64+0x194580], R5 ;  /* 0x1945800502007986 */ /* 0x0001e2000c101906 */
[----:B-1----:R-:W-:Y:S02]  /*1690*/  FMNMX R69, RZ, R64, !PT ;  /* 0x00000040ff457209 */ /* 0x002fe40007800000 */
[----:B------:R-:W-:Y:S02]  /*16a0*/  FMNMX R35, RZ, R35, !PT ;  /* 0x00000023ff237209 */ /* 0x000fe40007800000 */
[----:B--2---:R-:W-:-:S02]  /*16b0*/  FMNMX R71, RZ, R66, !PT ;  /* 0x00000042ff477209 */ /* 0x004fc40007800000 */
[----:B------:R-:W-:Y:S02]  /*16c0*/  FMNMX R37, RZ, R37, !PT ;  /* 0x00000025ff257209 */ /* 0x000fe40007800000 */
[----:B---3--:R-:W-:Y:S02]  /*16d0*/  FMNMX R7, RZ, R10, !PT ;  /* 0x0000000aff077209 */ /* 0x008fe40007800000 */
[----:B------:R-:W-:Y:S02]  /*16e0*/  FMNMX R41, RZ, R41, !PT ;  /* 0x00000029ff297209 */ /* 0x000fe40007800000 */
[----:B------:R-:W-:Y:S02]  /*16f0*/  FMNMX R43, RZ, R43, !PT ;  /* 0x0000002bff2b7209 */ /* 0x000fe40007800000 */
[----:B------:R-:W-:Y:S02]  /*1700*/  FMNMX R45, RZ, R45, !PT ;  /* 0x0000002dff2d7209 */ /* 0x000fe40007800000 */
        /* <DEDUP_REMOVED lines=8> */
[----:B------:R-:W-:Y:S02]  /*1790*/  FMNMX R65, RZ, R65, !PT ;  /* 0x00000041ff417209 */ /* 0x000fe40007800000 */
        /* <DEDUP_REMOVED lines=36> */
.L_x_75:
        /* <DEDUP_REMOVED lines=10> */
.L_x_117:


//--------------------- .text.tvmgen_default_fused_nn_contrib_conv2d_winograd_without_weight_transform_add_add_nn_relu_3_kernel --------------------------
	.section	.text.tvmgen_default_fused_nn_contrib_conv2d_winograd_without_weight_transform_add_add_nn_relu_3_kernel,"ax",@progbits
	.sectioninfo	@"SHI_REGISTERS=28"
	.align	128
        .global         tvmgen_default_fused_nn_contrib_conv2d_winograd_without_weight_transform_add_add_nn_relu_3_kernel
        .type           tvmgen_default_fused_nn_contrib_conv2d_winograd_without_weight_transform_add_add_nn_relu_3_kernel,@function
        .size           tvmgen_default_fused_nn_contrib_conv2d_winograd_without_weight_transform_add_add_nn_relu_3_kernel,(.L_x_118 - tvmgen_default_fused_nn_contrib_conv2d_winograd_without_weight_transform_add_add_nn_relu_3_kernel)
        .other          tvmgen_default_fused_nn_contrib_conv2d_winograd_without_weight_transform_add_add_nn_relu_3_kernel,@"STO_CUDA_ENTRY STV_DEFAULT"
tvmgen_default_fused_nn_contrib_conv2d_winograd_without_weight_transform_add_add_nn_relu_3_kernel:
.text.tvmgen_default_fused_nn_contrib_conv2d_winograd_without_weight_transform_add_add_nn_relu_3_kernel:
        /* <DEDUP_REMOVED lines=123> */
.L_x_76:
        /* <DEDUP_REMOVED lines=13> */
.L_x_118:


//--------------------- .text.tvmgen_default_fused_nn_contrib_conv2d_winograd_without_weight_transform_add_add_nn_relu_1_kernel --------------------------
	.section	.text.tvmgen_default_fused_nn_contrib_conv2d_winograd_without_weight_transform_add_add_nn_relu_1_kernel,"ax",@progbits
	.sectioninfo	@"SHI_REGISTERS=36"
	.align	128
        .global         tvmgen_default_fused_nn_contrib_conv2d_winograd_without_weight_transform_add_add_nn_relu_1_kernel
        .type           tvmgen_default_fused_nn_contrib_conv2d_winograd_without_weight_transform_add_add_nn_relu_1_kernel,@function
        .size           tvmgen_default_fused_nn_contrib_conv2d_winograd_without_weight_transform_add_add_nn_relu_1_kernel,(.L_x_119 - tvmgen_default_fused_nn_contrib_conv2d_winograd_without_weight_transform_add_add_nn_relu_1_kernel)
        .other          tvmgen_default_fused_nn_contrib_conv2d_winograd_without_weight_transform_add_add_nn_relu_1_kernel,@"STO_CUDA_ENTRY STV_DEFAULT"
tvmgen_default_fused_nn_contrib_conv2d_winograd_without_weight_transform_add_add_nn_relu_1_kernel:
.text.tvmgen_default_fused_nn_contrib_conv2d_winograd_without_weight_transform_add_add_nn_relu_1_kernel:
        /* <DEDUP_REMOVED lines=152> */
.L_x_77:
        /* <DEDUP_REMOVED lines=16> */
.L_x_119:


//--------------------- .text.tvmgen_default_fused_nn_max_pool2d_kernel --------------------------
	.section	.text.tvmgen_default_fused_nn_max_pool2d_kernel,"ax",@progbits
	.sectioninfo	@"SHI_REGISTERS=20"
	.align	128
        .global         tvmgen_default_fused_nn_max_pool2d_kernel
        .type           tvmgen_default_fused_nn_max_pool2d_kernel,@function
        .size           tvmgen_default_fused_nn_max_pool2d_kernel,(.L_x_120 - tvmgen_default_fused_nn_max_pool2d_kernel)
        .other          tvmgen_default_fused_nn_max_pool2d_kernel,@"STO_CUDA_ENTRY STV_DEFAULT"
tvmgen_default_fused_nn_max_pool2d_kernel:
.text.tvmgen_default_fused_nn_max_pool2d_kernel:
[----:B------:R-:W-:Y:S02]  /*0000*/  IMAD.MOV.U32 R1, RZ, RZ, c[0x0][0x28] ;  /* 0x00000a00ff017624 */ /* 0x000fe400078e00ff */
[----:B------:R-:W0:Y:S01]  /*0010*/  S2R R2, SR_TID.X ;  /* 0x0000000000027919 */ /* 0x000e220000002100 */
[----:B------:R-:W-:Y:S01]  /*0020*/  IMAD.MOV.U32 R17, RZ, RZ, 0x4 ;  /* 0x00000004ff117424 */ /* 0x000fe200078e00ff */
[----:B------:R-:W-:Y:S02]  /*0030*/  ULDC.64 UR4, c[0x0][0x118] ;  /* 0x0000460000047ab9 */ /* 0x000fe40000000a00 */
[----:B------:R-:W1:Y:S01]  /*0040*/  S2R R15, SR_CTAID.X ;  /* 0x00000000000f7919 */ /* 0x000e620000002500 */
[--C-:B0-----:R-:W-:Y:S01]  /*0050*/  SHF.R.S32.HI R4, RZ, 0x3, R2.reuse ;  /* 0x00000003ff047819 */ /* 0x101fe20000011402 */
[C---:B-1----:R-:W-:Y:S02]  /*0060*/  IMAD R3, R15.reuse, 0x10, R2 ;  /* 0x000000100f037824 */ /* 0x042fe400078e0202 */
[----:B------:R-:W-:Y:S02]  /*0070*/  IMAD.MOV.U32 R2, RZ, RZ, RZ ;  /* 0x000000ffff027224 */ /* 0x000fe400078e00ff */
[----:B------:R-:W-:-:S02]  /*0080*/  IMAD R5, R15, 0x80, R4 ;  /* 0x000000800f057824 */ /* 0x000fc400078e0204 */
[----:B------:R-:W-:-:S04]  /*0090*/  IMAD.HI R2, R3, -0x6db6db6d, R2 ;  /* 0x9249249303027827 */ /* 0x000fc800078e0202 */
[----:B------:R-:W-:Y:S01]  /*00a0*/  IMAD.HI R0, R5, 0x5397829d, RZ ;  /* 0x5397829d05007827 */ /* 0x000fe200078e02ff */
[----:B------:R-:W-:-:S03]  /*00b0*/  SHF.R.U32.HI R9, RZ, 0x1f, R2 ;  /* 0x0000001fff097819 */ /* 0x000fc60000011602 */
[----:B------:R-:W-:Y:S01]  /*00c0*/  IMAD.MOV.U32 R4, RZ, RZ, RZ ;  /* 0x000000ffff047224 */ /* 0x000fe200078e00ff */
[----:B------:R-:W-:Y:S02]  /*00d0*/  SHF.R.U32.HI R7, RZ, 0x1f, R0 ;  /* 0x0000001fff077819 */ /* 0x000fe40000011600 */
[----:B------:R-:W-:Y:S01]  /*00e0*/  LEA.HI.SX32 R9, R2, R9, 0x1b ;  /* 0x0000000902097211 */ /* 0x000fe200078fdaff */
[----:B------:R-:W-:Y:S01]  /*00f0*/  IMAD.HI R4, R5, -0x6db6db6d, R4 ;  /* 0x9249249305047827 */ /* 0x000fe200078e0204 */
[----:B------:R-:W-:Y:S02]  /*0100*/  LEA.HI.SX32 R7, R0, R7, 0x19 ;  /* 0x0000000700077211 */ /* 0x000fe400078fcaff */
[----:B------:R-:W-:Y:S01]  /*0110*/  MOV R0, 0xff7ffffd ;  /* 0xff7ffffd00007802 */ /* 0x000fe20000000f00 */
[----:B------:R-:W-:Y:S01]  /*0120*/  IMAD R9, R9, -0x38, R3 ;  /* 0xffffffc809097824 */ /* 0x000fe200078e0203 */
[----:B------:R-:W-:Y:S01]  /*0130*/  SHF.R.U32.HI R11, RZ, 0x1f, R4 ;  /* 0x0000001fff0b7819 */ /* 0x000fe20000011604 */
[----:B------:R-:W-:-:S02]  /*0140*/  IMAD R7, R7, -0x188, R5 ;  /* 0xfffffe7807077824 */ /* 0x000fc400078e0205 */
[----:B------:R-:W-:Y:S01]  /*0150*/  IMAD.MOV.U32 R2, RZ, RZ, -0x800003 ;  /* 0xff7ffffdff027424 */ /* 0x000fe200078e00ff */
[----:B------:R-:W-:Y:S02]  /*0160*/  LEA.HI.SX32 R4, R4, R11, 0x1e ;  /* 0x0000000b04047211 */ /* 0x000fe400078ff2ff */
[C---:B------:R-:W-:Y:S02]  /*0170*/  ISETP.GE.AND P0, PT, R9.reuse, 0x1, PT ;  /* 0x000000010900780c */ /* 0x040fe40003f06270 */
[----:B------:R-:W-:Y:S01]  /*0180*/  ISETP.GT.AND P1, PT, R9, -0x1, PT ;  /* 0xffffffff0900780c */ /* 0x000fe20003f24270 */
[----:B------:R-:W-:Y:S01]  /*0190*/  IMAD R4, R4, 0x70, R9 ;  /* 0x0000007004047824 */ /* 0x000fe200078e0209 */
[C---:B------:R-:W-:Y:S02]  /*01a0*/  ISETP.LT.OR P0, PT, R7.reuse, 0x7, !P0 ;  /* 0x000000070700780c */ /* 0x040fe40004701670 */
[C---:B------:R-:W-:Y:S01]  /*01b0*/  ISETP.GT.AND P3, PT, R7.reuse, 0x6, P1 ;  /* 0x000000060700780c */ /* 0x040fe20000f64270 */
[----:B------:R-:W-:Y:S01]  /*01c0*/  IMAD.SHL.U32 R4, R4, 0x2, RZ ;  /* 0x0000000204047824 */ /* 0x000fe200078e00ff */
[----:B------:R-:W-:-:S03]  /*01d0*/  ISETP.GT.AND P2, PT, R7, -0x7, PT ;  /* 0xfffffff90700780c */ /* 0x000fc60003f44270 */
[----:B------:R-:W-:Y:S01]  /*01e0*/  IMAD.WIDE R4, R4, R17, c[0x0][0x160] ;  /* 0x0000580004047625 */ /* 0x000fe200078e0211 */
[----:B------:R-:W-:Y:S02]  /*01f0*/  ISETP.GT.AND P2, PT, R9, RZ, P2 ;  /* 0x000000ff0900720c */ /* 0x000fe40001744270 */
[----:B------:R-:W-:Y:S01]  /*0200*/  ISETP.GT.AND P1, PT, R7, -0x7, P1 ;  /* 0xfffffff90700780c */ /* 0x000fe20000f24270 */
[----:B------:R-:W-:Y:S02]  /*0210*/  IMAD.MOV.U32 R8, RZ, RZ, -0x800003 ;  /* 0xff7ffffdff087424 */ /* 0x000fe400078e00ff */
[----:B------:R-:W2:Y:S01]  /*0220*/  @!P0 LDG.E.CONSTANT R2, [R4.64+-0x1c4] ;  /* 0xfffe3c0404028981 */ /* 0x000ea2000c1e9900 */
[----:B------:R-:W-:-:S03]  /*0230*/  IMAD.MOV.U32 R6, RZ, RZ, -0x800003 ;  /* 0xff7ffffdff067424 */ /* 0x000fc600078e00ff */
[----:B------:R-:W3:Y:S01]  /*0240*/  @P3 LDG.E.CONSTANT R0, [R4.64+-0x1c0] ;  /* 0xfffe400404003981 */ /* 0x000ee2000c1e9900 */
[----:B------:R-:W-:-:S03]  /*0250*/  IMAD.MOV.U32 R10, RZ, RZ, -0x800003 ;  /* 0xff7ffffdff0a7424 */ /* 0x000fc600078e00ff */
[----:B------:R-:W4:Y:S01]  /*0260*/  @P3 LDG.E.CONSTANT R8, [R4.64+-0x1bc] ;  /* 0xfffe440404083981 */ /* 0x000f22000c1e9900 */
[----:B------:R-:W-:-:S03]  /*0270*/  IMAD.MOV.U32 R9, RZ, RZ, -0x800003 ;  /* 0xff7ffffdff097424 */ /* 0x000fc600078e00ff */
[----:B------:R-:W5:Y:S01]  /*0280*/  @P2 LDG.E.CONSTANT R6, [R4.64+-0x4] ;  /* 0xfffffc0404062981 */ /* 0x000f62000c1e9900 */
[----:B------:R-:W-:-:S03]  /*0290*/  MOV R12, 0xff7ffffd ;  /* 0xff7ffffd000c7802 */ /* 0x000fc60000000f00 */
[----:B------:R-:W5:Y:S01]  /*02a0*/  @P1 LDG.E.CONSTANT R10, [R4.64] ;  /* 0x00000004040a1981 */ /* 0x000f62000c1e9900 */
[----:B------:R-:W-:-:S03]  /*02b0*/  IMAD.MOV.U32 R11, RZ, RZ, -0x800003 ;  /* 0xff7ffffdff0b7424 */ /* 0x000fc600078e00ff */
[----:B------:R-:W5:Y:S01]  /*02c0*/  @P1 LDG.E.CONSTANT R9, [R4.64+0x4] ;  /* 0x0000040404091981 */ /* 0x000f62000c1e9900 */
[----:B------:R-:W-:-:S03]  /*02d0*/  IMAD.MOV.U32 R13, RZ, RZ, -0x800003 ;  /* 0xff7ffffdff0d7424 */ /* 0x000fc600078e00ff */
[----:B------:R-:W5:Y:S04]  /*02e0*/  @P2 LDG.E.CONSTANT R12, [R4.64+0x1bc] ;  /* 0x0001bc04040c2981 */ /* 0x000f68000c1e9900 */
[----:B------:R-:W5:Y:S04]  /*02f0*/  @P1 LDG.E.CONSTANT R11, [R4.64+0x1c0] ;  /* 0x0001c004040b1981 */ /* 0x000f68000c1e9900 */
[----:B------:R-:W5:Y:S01]  /*0300*/  @P1 LDG.E.CONSTANT R13, [R4.64+0x1c4] ;  /* 0x0001c404040d1981 */ /* 0x000f62000c1e9900 */
[----:B--2---:R-:W-:Y:S01]  /*0310*/  FMNMX R7, R2, -3.40282306073709652508e+38, !PT ;  /* 0xff7ffffd02077809 */ /* 0x004fe20007800000 */
[----:B------:R-:W-:-:S03]  /*0320*/  IMAD R2, R15, 0x3f0, R3 ;  /* 0x000003f00f027824 */ /* 0x000fc600078e0203 */
[----:B---3--:R-:W-:Y:S01]  /*0330*/  FMNMX R7, R7, R0, !PT ;  /* 0x0000000007077209 */ /* 0x008fe20007800000 */
[----:B------:R-:W-:-:S03]  /*0340*/  IMAD.WIDE R2, R2, R17, c[0x0][0x168] ;  /* 0x00005a0002027625 */ /* 0x000fc600078e0211 */
[----:B----4-:R-:W-:-:S04]  /*0350*/  FMNMX R7, R7, R8, !PT ;  /* 0x0000000807077209 */ /* 0x010fc80007800000 */
[----:B-----5:R-:W-:-:S04]  /*0360*/  FMNMX R7, R7, R6, !PT ;  /* 0x0000000607077209 */ /* 0x020fc80007800000 */
[----:B------:R-:W-:-:S04]  /*0370*/  FMNMX R10, R7, R10, !PT ;  /* 0x0000000a070a7209 */ /* 0x000fc80007800000 */
[----:B------:R-:W-:-:S04]  /*0380*/  FMNMX R9, R10, R9, !PT ;  /* 0x000000090a097209 */ /* 0x000fc80007800000 */
[----:B------:R-:W-:-:S04]  /*0390*/  FMNMX R12, R9, R12, !PT ;  /* 0x0000000c090c7209 */ /* 0x000fc80007800000 */
[----:B------:R-:W-:-:S04]  /*03a0*/  FMNMX R12, R12, R11, !PT ;  /* 0x0000000b0c0c7209 */ /* 0x000fc80007800000 */
[----:B------:R-:W-:-:S05]  /*03b0*/  FMNMX R13, R12, R13, !PT ;  /* 0x0000000d0c0d7209 */ /* 0x000fca0007800000 */
[----:B------:R-:W-:Y:S01]  /*03c0*/  STG.E [R2.64], R13 ;  /* 0x0000000d02007986 */ /* 0x000fe2000c101904 */
[----:B------:R-:W-:Y:S05]  /*03d0*/  EXIT ;  /* 0x000000000000794d */ /* 0x000fea0003800000 */
.L_x_78:
        /* <DEDUP_REMOVED lines=10> */
.L_x_120:


//--------------------- .text.tvmgen_default_fused_nn_conv2d_add_nn_relu_3_kernel --------------------------
	.section	.text.tvmgen_default_fused_nn_conv2d_add_nn_relu_3_kernel,"ax",@progbits
	.sectionflags	@"SHF_BARRIERS=1"
	.sectioninfo	@"SHI_REGISTERS=40"
	.align	128
        .global         tvmgen_default_fused_nn_conv2d_add_nn_relu_3_kernel
        .type           tvmgen_default_fused_nn_conv2d_add_nn_relu_3_kernel,@function
        .size           tvmgen_default_fused_nn_conv2d_add_nn_relu_3_kernel,(.L_x_121 - tvmgen_default_fused_nn_conv2d_add_nn_relu_3_kernel)
        .other          tvmgen_default_fused_nn_conv2d_add_nn_relu_3_kernel,@"STO_CUDA_ENTRY STV_DEFAULT"
tvmgen_default_fused_nn_conv2d_add_nn_relu_3_kernel:
.text.tvmgen_default_fused_nn_conv2d_add_nn_relu_3_kernel:
[----:B------:R-:W-:Y:S02]  /*0000*/  MOV R1, c[0x0][0x28] ;  /* 0x00000a0000017a02 */ /* 0x000fe40000000f00 */
[----:B------:R-:W0:Y:S01]  /*0010*/  S2R R36, SR_TID.X ;  /* 0x0000000000247919 */ /* 0x000e220000002100 */
[----:B------:R-:W-:Y:S01]  /*0020*/  MOV R34, RZ ;  /* 0x000000ff00227202 */ /* 0x000fe20000000f00 */
[----:B------:R-:W-:Y:S01]  /*0030*/  ULDC.64 UR4, c[0x0][0x118] ;  /* 0x0000460000047ab9 */ /* 0x000fe20000000a00 */
[----:B------:R-:W-:Y:S01]  /*0040*/  MOV R8, RZ ;  /* 0x000000ff00087202 */ /* 0x000fe20000000f00 */
[----:B------:R-:W1:Y:S01]  /*0050*/  S2R R5, SR_TID.Z ;  /* 0x0000000000057919 */ /* 0x000e620000002300 */
[----:B------:R-:W-:Y:S02]  /*0060*/  MOV R4, RZ ;  /* 0x000000ff00047202 */ /* 0x000fe40000000f00 */
[----:B------:R-:W-:Y:S01]  /*0070*/  MOV R12, RZ ;  /* 0x000000ff000c7202 */ /* 0x000fe20000000f00 */
[----:B------:R-:W2:Y:S01]  /*0080*/  S2R R14, SR_CTAID.Z ;  /* 0x00000000000e7919 */ /* 0x000ea20000002700 */
[----:B------:R-:W-:-:S03]  /*0090*/  MOV R32, RZ ;  /* 0x000000ff00207202 */ /* 0x000fc60000000f00 */
[----:B------:R-:W3:Y:S01]  /*00a0*/  S2R R37, SR_CTAID.Y ;  /* 0x0000000000257919 */ /* 0x000ee20000002600 */
[C---:B0-----:R-:W-:Y:S02]  /*00b0*/  SHF.L.U32 R35, R36.reuse, 0x1, RZ ;  /* 0x0000000124237819 */ /* 0x041fe400000006ff */
[----:B------:R-:W-:Y:S02]  /*00c0*/  ISETP.GE.AND P0, PT, R36, 0x6, PT ;  /* 0x000000062400780c */ /* 0x000fe40003f06270 */
[C---:B------:R-:W-:Y:S01]  /*00d0*/  IADD3 R2, R35.reuse, 0x1, RZ ;  /* 0x0000000123027810 */ /* 0x040fe20007ffe0ff */
[----:B------:R-:W-:-:S04]  /*00e0*/  IMAD.HI R0, R35, 0x55555556, RZ ;  /* 0x5555555623007827 */ /* 0x000fc800078e02ff */
[----:B-1----:R-:W-:Y:S01]  /*00f0*/  IMAD R35, R5, 0xc, R35 ;  /* 0x0000000c05237824 */ /* 0x002fe200078e0223 */
[----:B------:R-:W-:Y:S01]  /*0100*/  LEA.HI R13, R0, R0, RZ, 0x1 ;  /* 0x00000000000d7211 */ /* 0x000fe200078f08ff */
[----:B------:R-:W-:-:S03]  /*0110*/  IMAD.HI R2, R2, 0x55555556, RZ ;  /* 0x5555555602027827 */ /* 0x000fc600078e02ff */
[----:B------:R-:W-:Y:S01]  /*0120*/  LEA R9, R5, R13, 0x2 ;  /* 0x0000000d05097211 */ /* 0x000fe200078e10ff */
[C---:B------:R-:W-:Y:S01]  /*0130*/  IMAD.HI R6, R35.reuse, -0x77777777, R34 ;  /* 0x8888888923067827 */ /* 0x040fe200078e0222 */
[----:B------:R-:W-:Y:S02]  /*0140*/  LEA.HI R19, R2, R2, RZ, 0x1 ;  /* 0x0000000202137211 */ /* 0x000fe400078f08ff */
[----:B------:R-:W-:Y:S01]  /*0150*/  IADD3 R3, R35, 0x1, RZ ;  /* 0x0000000123037810 */ /* 0x000fe20007ffe0ff */
[----:B------:R-:W-:Y:S01]  /*0160*/  IMAD.HI R0, R9, -0x77777777, R8 ;  /* 0x8888888909007827 */ /* 0x000fe200078e0208 */
[----:B------:R-:W-:Y:S02]  /*0170*/  MOV R2, RZ ;  /* 0x000000ff00027202 */ /* 0x000fe40000000f00 */
[----:B------:R-:W-:Y:S01]  /*0180*/  SHF.R.U32.HI R17, RZ, 0x1f, R6 ;  /* 0x0000001fff117819 */ /* 0x000fe20000011606 */
[----:B------:R-:W-:Y:S01]  /*0190*/  IMAD.HI R11, R5, -0x77777777, R4 ;  /* 0x88888889050b7827 */ /* 0x000fe200078e0204 */
[----:B------:R-:W-:-:S02]  /*01a0*/  SHF.R.U32.HI R15, RZ, 0x1f, R0 ;  /* 0x0000001fff0f7819 */ /* 0x000fc40000011600 */
[----:B------:R-:W-:Y:S01]  /*01b0*/  LEA R7, R5, R19, 0x2 ;  /* 0x0000001305077211 */ /* 0x000fe200078e10ff */
[----:B------:R-:W-:Y:S01]  /*01c0*/  IMAD.HI R10, R3, -0x77777777, R2 ;  /* 0x88888889030a7827 */ /* 0x000fe200078e0202 */
[----:B------:R-:W-:Y:S02]  /*01d0*/  LEA.HI.SX32 R2, R6, R17, 0x1d ;  /* 0x0000001106027211 */ /* 0x000fe400078feaff */
[----:B------:R-:W-:Y:S02]  /*01e0*/  MOV R6, RZ ;  /* 0x000000ff00067202 */ /* 0x000fe40000000f00 */
[----:B------:R-:W-:Y:S02]  /*01f0*/  SHF.R.U32.HI R8, RZ, 0x1f, R11 ;  /* 0x0000001fff087819 */ /* 0x000fe4000001160b */
[----:B------:R-:W-:Y:S01]  /*0200*/  LEA.HI.SX32 R15, R0, R15, 0x1d ;  /* 0x0000000f000f7211 */ /* 0x000fe200078feaff */
[----:B------:R-:W-:Y:S01]  /*0210*/  IMAD.HI R0, R7, -0x77777777, R6 ;  /* 0x8888888907007827 */ /* 0x000fe200078e0206 */
[----:B------:R-:W-:-:S02]  /*0220*/  LEA.HI.SX32 R11, R11, R8, 0x1d ;  /* 0x000000080b0b7211 */ /* 0x000fc400078feaff */
[----:B------:R-:W-:Y:S01]  /*0230*/  SHF.R.U32.HI R21, RZ, 0x1f, R10 ;  /* 0x0000001fff157819 */ /* 0x000fe2000001160a */
[----:B------:R-:W-:Y:S01]  /*0240*/  IMAD R15, R15, -0xf, R9 ;  /* 0xfffffff10f0f7824 */ /* 0x000fe200078e0209 */
[----:B------:R-:W-:Y:S01]  /*0250*/  SHF.R.U32.HI R17, RZ, 0x1f, R0 ;  /* 0x0000001fff117819 */ /* 0x000fe20000011600 */
[----:B------:R-:W-:Y:S01]  /*0260*/  IMAD R8, R11, -0xf, R5 ;  /* 0xfffffff10b087824 */ /* 0x000fe200078e0205 */
[----:B------:R-:W-:Y:S01]  /*0270*/  LEA.HI.SX32 R21, R10, R21, 0x1d ;  /* 0x000000150a157211 */ /* 0x000fe200078feaff */
[----:B------:R-:W-:Y:S01]  /*0280*/  IMAD.HI R15, R15, 0x66666667, RZ ;  /* 0x666666670f0f7827 */ /* 0x000fe200078e02ff */
[----:B------:R-:W-:Y:S02]  /*0290*/  LEA.HI.SX32 R17, R0, R17, 0x1d ;  /* 0x0000001100117211 */ /* 0x000fe400078feaff */
[C---:B------:R-:W-:Y:S01]  /*02a0*/  LEA R13, R8.reuse, R13, 0x2 ;  /* 0x0000000d080d7211 */ /* 0x040fe200078e10ff */
[----:B------:R-:W-:Y:S01]  /*02b0*/  IMAD R21, R21, -0xf, R3 ;  /* 0xfffffff115157824 */ /* 0x000fe200078e0203 */
[----:B------:R-:W-:Y:S01]  /*02c0*/  LEA R9, R8, R19, 0x2 ;  /* 0x0000001308097211 */ /* 0x000fe200078e10ff */
[----:B------:R-:W-:Y:S01]  /*02d0*/  IMAD R17, R17, -0xf, R7 ;  /* 0xfffffff111117824 */ /* 0x000fe200078e0207 */
[----:B------:R-:W-:Y:S01]  /*02e0*/  SHF.R.S32.HI R0, RZ, 0x1, R15 ;  /* 0x00000001ff007819 */ /* 0x000fe2000001140f */
[----:B------:R-:W-:Y:S01]  /*02f0*/  IMAD.HI R12, R13, -0x77777777, R12 ;  /* 0x888888890d0c7827 */ /* 0x000fe200078e020c */
[----:B------:R-:W-:-:S02]  /*0300*/  MOV R8, RZ ;  /* 0x000000ff00087202 */ /* 0x000fc40000000f00 */
[----:B------:R-:W-:Y:S01]  /*0310*/  LEA.HI R0, R15, R0, RZ, 0x1 ;  /* 0x000000000f007211 */ /* 0x000fe200078f08ff */
[----:B------:R-:W-:Y:S01]  /*0320*/  IMAD R7, R2, -0xf, R35 ;  /* 0xfffffff102077824 */ /* 0x000fe200078e0223 */
[----:B------:R-:W-:Y:S01]  /*0330*/  SHF.R.U32.HI R13, RZ, 0x1f, R12 ;  /* 0x0000001fff0d7819 */ /* 0x000fe2000001160c */
[----:B------:R-:W-:Y:S01]  /*0340*/  IMAD.HI R17, R17, 0x66666667, RZ ;  /* 0x6666666711117827 */ /* 0x000fe200078e02ff */
[----:B------:R-:W-:Y:S02]  /*0350*/  ISETP.GE.AND P2, PT, R21, 0x1, PT ;  /* 0x000000011500780c */ /* 0x000fe40003f46270 */
[----:B------:R-:W-:Y:S01]  /*0360*/  LEA.HI.SX32 R13, R12, R13, 0x1d ;  /* 0x0000000d0c0d7211 */ /* 0x000fe200078feaff */
[----:B------:R-:W-:Y:S01]  /*0370*/  IMAD.HI R9, R9, -0x77777777, R8 ;  /* 0x8888888909097827 */ /* 0x000fe200078e0208 */
[----:B------:R-:W-:Y:S02]  /*0380*/  SHF.R.S32.HI R6, RZ, 0x1, R17 ;  /* 0x00000001ff067819 */ /* 0x000fe40000011411 */
[----:B------:R-:W-:Y:S01]  /*0390*/  ISETP.GE.AND P1, PT, R7, 0x1, PT ;  /* 0x000000010700780c */ /* 0x000fe20003f26270 */
[----:B------:R-:W-:Y:S01]  /*03a0*/  IMAD R8, R0, 0xe, R7 ;  /* 0x0000000e00087824 */ /* 0x000fe200078e0207 */
[----:B------:R-:W-:Y:S01]  /*03b0*/  SHF.R.U32.HI R10, RZ, 0x1f, R9 ;  /* 0x0000001fff0a7819 */ /* 0x000fe20000011609 */
[----:B------:R-:W-:Y:S01]  /*03c0*/  IMAD.HI R2, R36, 0x2aaaaaab, RZ ;  /* 0x2aaaaaab24027827 */ /* 0x000fe200078e02ff */
[----:B---3--:R-:W-:-:S02]  /*03d0*/  LEA R0, R37, R0, 0x1 ;  /* 0x0000000025007211 */ /* 0x008fc400078e08ff */
[----:B------:R-:W-:Y:S01]  /*03e0*/  LEA.HI.SX32 R10, R9, R10, 0x1d ;  /* 0x0000000a090a7211 */ /* 0x000fe200078feaff */
[----:B------:R-:W-:Y:S01]  /*03f0*/  IMAD R12, R11, 0xc400, R8 ;  /* 0x0000c4000b0c7824 */ /* 0x000fe200078e0208 */
[----:B------:R-:W-:Y:S02]  /*0400*/  LEA.HI R8, R17, R6, RZ, 0x1 ;  /* 0x0000000611087211 */ /* 0x000fe400078f08ff */
[-C--:B--2---:R-:W-:Y:S01]  /*0410*/  LEA R9, R14, R5.reuse, 0x4 ;  /* 0x000000050e097211 */ /* 0x084fe200078e20ff */
[----:B------:R-:W-:Y:S01]  /*0420*/  IMAD R12, R13, 0xc4, R12 ;  /* 0x000000c40d0c7824 */ /* 0x000fe200078e020c */
[----:B------:R-:W-:Y:S01]  /*0430*/  LEA.HI R3, R2, R2, RZ, 0x1 ;  /* 0x0000000202037211 */ /* 0x000fe200078f08ff */
[----:B------:R-:W-:Y:S01]  /*0440*/  IMAD R2, R8, 0xe, R21 ;  /* 0x0000000e08027824 */ /* 0x000fe200078e0215 */
[----:B------:R-:W-:Y:S01]  /*0450*/  MOV R13, 0x4 ;  /* 0x00000004000d7802 */ /* 0x000fe20000000f00 */
[----:B------:R-:W-:Y:S01]  /*0460*/  IMAD R9, R9, 0x180, R36 ;  /* 0x0000018009097824 */ /* 0x000fe200078e0224 */
[----:B------:R-:W-:Y:S01]  /*0470*/  IADD3 R3, R3, R5, RZ ;  /* 0x0000000503037210 */ /* 0x000fe20007ffe0ff */
[----:B------:R-:W-:Y:S01]  /*0480*/  IMAD R11, R11, 0xc400, R2 ;  /* 0x0000c4000b0b7824 */ /* 0x000fe200078e0202 */
[----:B------:R-:W-:Y:S01]  /*0490*/  ISETP.LT.OR P1, PT, R0, 0x1, !P1 ;  /* 0x000000010000780c */ /* 0x000fe20004f21670 */
[----:B------:R-:W-:Y:S01]  /*04a0*/  IMAD R2, R9, 0x6, RZ ;  /* 0x0000000609027824 */ /* 0x000fe200078e02ff */
[----:B------:R-:W-:Y:S01]  /*04b0*/  ISETP.LT.AND P3, PT, R3, 0xf, !P0 ;  /* 0x0000000f0300780c */ /* 0x000fe20004761270 */
[----:B------:R-:W-:Y:S01]  /*04c0*/  IMAD R12, R37, 0x1c, R12 ;  /* 0x0000001c250c7824 */ /* 0x000fe200078e020c */
[----:B------:R-:W-:Y:S01]  /*04d0*/  ISETP.LT.AND P0, PT, R3, 0x10, !P0 ;  /* 0x000000100300780c */ /* 0x000fe20004701270 */
[----:B------:R-:W-:Y:S01]  /*04e0*/  IMAD R10, R10, 0xc4, R11 ;  /* 0x000000c40a0a7824 */ /* 0x000fe200078e020b */
[----:B------:R-:W-:Y:S01]  /*04f0*/  MOV R19, RZ ;  /* 0x000000ff00137202 */ /* 0x000fe20000000f00 */
[----:B------:R-:W-:Y:S01]  /*0500*/  IMAD.WIDE R2, R2, R13, c[0x0][0x170] ;  /* 0x00005c0002027625 */ /* 0x000fe200078e020d */
[----:B------:R-:W-:-:S03]  /*0510*/  IADD3 R9, R12, -0xf, RZ ;  /* 0xfffffff10c097810 */ /* 0x000fc60007ffe0ff */
[C---:B------:R-:W-:Y:S01]  /*0520*/  IMAD R10, R37.reuse, 0x1c, R10 ;  /* 0x0000001c250a7824 */ /* 0x040fe200078e020a */
[----:B------:R-:W-:Y:S02]  /*0530*/  IADD3 R6, P4, R2, 0x4, RZ ;  /* 0x0000000402067810 */ /* 0x000fe40007f9e0ff */
[----:B------:R-:W-:Y:S01]  /*0540*/  LEA R2, R37, R8, 0x1 ;  /* 0x0000000825027211 */ /* 0x000fe200078e08ff */
[----:B------:R-:W-:Y:S01]  /*0550*/  IMAD.WIDE R8, R9, R13, c[0x0][0x168] ;  /* 0x00005a0009087625 */ /* 0x000fe200078e020d */
[----:B------:R-:W-:Y:S02]  /*0560*/  IADD3 R10, R10, -0xf, RZ ;  /* 0xfffffff10a0a7810 */ /* 0x000fe40007ffe0ff */
[----:B------:R-:W-:Y:S02]  /*0570*/  IADD3.X R7, RZ, R3, RZ, P4, !PT ;  /* 0x00000003ff077210 */ /* 0x000fe400027fe4ff */
[----:B------:R-:W-:Y:S01]  /*0580*/  MOV R0, R9 ;  /* 0x0000000900007202 */ /* 0x000fe20000000f00 */
[----:B------:R-:W-:Y:S01]  /*0590*/  IMAD.WIDE R10, R10, R13, c[0x0][0x168] ;  /* 0x00005a000a0a7625 */ /* 0x000fe200078e020d */
[----:B------:R-:W-:-:S02]  /*05a0*/  MOV R9, 0x90 ;  /* 0x0000009000097802 */ /* 0x000fc40000000f00 */
[----:B------:R-:W-:Y:S02]  /*05b0*/  ISETP.LT.OR P2, PT, R2, 0x1, !P2 ;  /* 0x000000010200780c */ /* 0x000fe40005741670 */
[----:B------:R-:W-:Y:S01]  /*05c0*/  MOV R3, R8 ;  /* 0x0000000800037202 */ /* 0x000fe20000000f00 */
[----:B------:R-:W-:Y:S01]  /*05d0*/  IMAD R2, R5, R9, 0x2d0 ;  /* 0x000002d005027424 */ /* 0x000fe200078e0209 */
[----:B------:R-:W-:Y:S02]  /*05e0*/  MOV R21, R10 ;  /* 0x0000000a00157202 */ /* 0x000fe40000000f00 */
[----:B------:R-:W-:Y:S02]  /*05f0*/  MOV R20, R11 ;  /* 0x0000000b00147202 */ /* 0x000fe40000000f00 */
.L_x_81:
[----:B------:R0:W5:Y:S04]  /*0600*/  @P0 LDG.E.CONSTANT R16, [R6.64+-0x4] ;  /* 0xfffffc0406100981 */ /* 0x000168000c1e9900 */
[----:B------:R0:W5:Y:S04]  /*0610*/  @P0 LDG.E.CONSTANT R17, [R6.64] ;  /* 0x0000000406110981 */ /* 0x000168000c1e9900 */
[----:B------:R0:W5:Y:S04]  /*0620*/  @P0 LDG.E.CONSTANT R30, [R6.64+0x4] ;  /* 0x00000404061e0981 */ /* 0x000168000c1e9900 */
[----:B------:R0:W5:Y:S04]  /*0630*/  @P0 LDG.E.CONSTANT R31, [R6.64+0x8] ;  /* 0x00000804061f0981 */ /* 0x000168000c1e9900 */
[----:B------:R0:W5:Y:S04]  /*0640*/  @P0 LDG.E.CONSTANT R26, [R6.64+0xc] ;  /* 0x00000c04061a0981 */ /* 0x000168000c1e9900 */
[----:B------:R0:W5:Y:S01]  /*0650*/  @P0 LDG.E.CONSTANT R27, [R6.64+0x10] ;  /* 0x00001004061b0981 */ /* 0x000162000c1e9900 */
[----:B------:R-:W-:Y:S01]  /*0660*/  @P0 IMAD R18, R5, 0x6, R36 ;  /* 0x0000000605120824 */ /* 0x000fe200078e0224 */
[----:B------:R-:W-:Y:S03]  /*0670*/  BSSY B0, `(.L_x_79) ;  /* 0x000000e000007945 */ /* 0x000fe60003800000 */
[----:B------:R-:W-:Y:S01]  /*0680*/  @P0 IMAD R18, R18, 0x6, RZ ;  /* 0x0000000612120824 */ /* 0x000fe200078e02ff */
[----:B------:R-:W-:Y:S06]  /*0690*/  BAR.SYNC.DEFER_BLOCKING 0x0 ;  /* 0x0000000000007b1d */ /* 0x000fec0000010000 */
[----:B------:R-:W-:Y:S05]  /*06a0*/  @!P3 BRA `(.L_x_80) ;  /* 0x000000a00000b947 */ /* 0x000fea0003800000 */
[----:B0-----:R-:W-:Y:S02]  /*06b0*/  MOV R14, RZ ;  /* 0x000000ff000e7202 */ /* 0x001fe40000000f00 */
[----:B------:R-:W-:-:S02]  /*06c0*/  MOV R12, RZ ;  /* 0x000000ff000c7202 */ /* 0x000fc40000000f00 */
[----:B------:R-:W-:Y:S02]  /*06d0*/  @!P1 MOV R8, R3 ;  /* 0x0000000300089202 */ /* 0x000fe40000000f00 */
[----:B------:R-:W-:Y:S02]  /*06e0*/  @!P1 MOV R9, R0 ;  /* 0x0000000000099202 */ /* 0x000fe40000000f00 */
[----:B------:R-:W-:Y:S02]  /*06f0*/  @!P2 MOV R10, R21 ;  /* 0x00000015000aa202 */ /* 0x000fe40000000f00 */
[----:B------:R-:W-:Y:S01]  /*0700*/  @!P2 MOV R11, R20 ;  /* 0x00000014000ba202 */ /* 0x000fe20000000f00 */
[----:B------:R-:W2:Y:S04]  /*0710*/  @!P1 LDG.E.CONSTANT R14, [R8.64] ;  /* 0x00000004080e9981 */ /* 0x000ea8000c1e9900 */
[----:B------:R-:W3:Y:S04]  /*0720*/  @!P2 LDG.E.CONSTANT R12, [R10.64] ;  /* 0x000000040a0ca981 */ /* 0x000ee8000c1e9900 */
[----:B--2---:R0:W-:Y:S04]  /*0730*/  STS [R35.X4], R14 ;  /* 0x0000000e23007388 */ /* 0x0041e80000004800 */
[----:B---3--:R0:W-:Y:S02]  /*0740*/  STS [R35.X4+0x4], R12 ;  /* 0x0000040c23007388 */ /* 0x0081e40000004800 */
.L_x_80:
[----:B0-----:R-:W-:Y:S05]  /*0750*/  BSYNC B0 ;  /* 0x0000000000007941 */ /* 0x001fea0003800000 */
.L_x_79:
[----:B-----5:R-:W-:Y:S01]  /*0760*/  @P0 STS.64 [R18.X4+0x2d0], R16 ;  /* 0x0002d01012000388 */ /* 0x020fe20000004a00 */
[----:B------:R-:W-:Y:S01]  /*0770*/  WARPSYNC 0xffffffff ;  /* 0xffffffff00007948 */ /* 0x000fe20003800000 */
[----:B------:R-:W-:-:S02]  /*0780*/  IADD3 R32, R32, 0x1, RZ ;  /* 0x0000000120207810 */ /* 0x000fc40007ffe0ff */
[----:B------:R-:W-:Y:S01]  /*0790*/  @P0 STS.64 [R18.X4+0x2d8], R30 ;  /* 0x0002d81e12000388 */ /* 0x000fe20000004a00 */
[----:B------:R-:W-:Y:S02]  /*07a0*/  IADD3 R3, P6, R3, 0xc40, RZ ;  /* 0x00000c4003037810 */ /* 0x000fe40007fde0ff */
[----:B------:R-:W-:Y:S01]  /*07b0*/  ISETP.NE.AND P4, PT, R32, 0x40, PT ;  /* 0x000000402000780c */ /* 0x000fe20003f85270 */
[----:B------:R-:W-:Y:S01]  /*07c0*/  @P0 STS.64 [R18.X4+0x2e0], R26 ;  /* 0x0002e01a12000388 */ /* 0x000fe20000004a00 */
[----:B------:R-:W-:-:S03]  /*07d0*/  IADD3.X R0, RZ, R0, RZ, P6, !PT ;  /* 0x00000000ff007210 */ /* 0x000fc600037fe4ff */
[----:B------:R-:W-:Y:S01]  /*07e0*/  BAR.SYNC.DEFER_BLOCKING 0x0 ;  /* 0x0000000000007b1d */ /* 0x000fe20000010000 */
[----:B------:R-:W-:Y:S02]  /*07f0*/  IADD3 R6, P5, R6, 0x90, RZ ;  /* 0x0000009006067810 */ /* 0x000fe40007fbe0ff */
[----:B------:R-:W-:Y:S02]  /*0800*/  IADD3 R21, P6, R21, 0xc40, RZ ;  /* 0x00000c4015157810 */ /* 0x000fe40007fde0ff */
[----:B------:R-:W-:Y:S02]  /*0810*/  IADD3.X R7, RZ, R7, RZ, P5, !PT ;  /* 0x00000007ff077210 */ /* 0x000fe40002ffe4ff */
[----:B------:R-:W-:Y:S01]  /*0820*/  IADD3.X R20, RZ, R20, RZ, P6, !PT ;  /* 0x00000014ff147210 */ /* 0x000fe200037fe4ff */
[----:B------:R-:W-:Y:S04]  /*0830*/  LDS.64 R24, [R36.X8] ;  /* 0x0000000024187984 */ /* 0x000fe80000008a00 */
[----:B------:R-:W0:Y:S04]  /*0840*/  LDS.128 R12, [R2] ;  /* 0x00000000020c7984 */ /* 0x000e280000000c00 */
[----:B------:R-:W1:Y:S04]  /*0850*/  LDS R27, [R36.X8+0x8] ;  /* 0x00000800241b7984 */ /* 0x000e680000008800 */
[----:B------:R-:W2:Y:S04]  /*0860*/  LDS R26, [R36.X8+0x3c] ;  /* 0x00003c00241a7984 */ /* 0x000ea80000008800 */
[----:B------:R-:W-:Y:S04]  /*0870*/  LDS.64 R22, [R36.X8+0x40] ;  /* 0x0000400024167984 */ /* 0x000fe80000008a00 */
[----:B------:R-:W3:Y:S04]  /*0880*/  LDS.128 R8, [R2+0x10] ;  /* 0x0000100002087984 */ /* 0x000ee80000000c00 */
[----:B------:R-:W4:Y:S04]  /*0890*/  LDS.64 R28, [R36.X8+0x78] ;  /* 0x00007800241c7984 */ /* 0x000f280000008a00 */
[----:B------:R-:W-:Y:S04]  /*08a0*/  LDS R34, [R36.X8+0x80] ;  /* 0x0000800024227984 */ /* 0x000fe80000008800 */
[----:B------:R-:W-:Y:S04]  /*08b0*/  LDS R33, [R36.X8+0xb4] ;  /* 0x0000b40024217984 */ /* 0x000fe80000008800 */
[----:B------:R-:W-:Y:S04]  /*08c0*/  LDS R30, [R36.X8+0xf8] ;  /* 0x0000f800241e7984 */ /* 0x000fe80000008800 */
[----:B------:R-:W-:Y:S01]  /*08d0*/  LDS R31, [R36.X8+0x12c] ;  /* 0x00012c00241f7984 */ /* 0x000fe20000008800 */
[----:B0-----:R-:W-:-:S03]  /*08e0*/  FFMA R12, R12, R24, R19 ;  /* 0x000000180c0c7223 */ /* 0x001fc60000000013 */
[----:B------:R-:W0:Y:S01]  /*08f0*/  LDS.128 R16, [R2+0x20] ;  /* 0x0000200002107984 */ /* 0x000e220000000c00 */
[----:B------:R-:W-:-:S03]  /*0900*/  FFMA R12, R13, R25, R12 ;  /* 0x000000190d0c7223 */ /* 0x000fc6000000000c */
[----:B------:R-:W0:Y:S01]  /*0910*/  LDS.64 R24, [R36.X8+0xb8] ;  /* 0x0000b80024187984 */ /* 0x000e220000008a00 */
[----:B-1----:R-:W-:-:S04]  /*0920*/  FFMA R27, R27, R14, R12 ;  /* 0x0000000e1b1b7223 */ /* 0x002fc8000000000c */
[----:B--2---:R-:W-:Y:S02]  /*0930*/  FFMA R15, R26, R15, R27 ;  /* 0x0000000f1a0f7223 */ /* 0x004fe4000000001b */
[----:B------:R-:W-:Y:S02]  /*0940*/  LDS.64 R26, [R36.X8+0xf0] ;  /* 0x0000f000241a7984 */ /* 0x000fe40000008a00 */
[----:B---3--:R-:W-:Y:S02]  /*0950*/  FFMA R8, R8, R22, R15 ;  /* 0x0000001608087223 */ /* 0x008fe4000000000f */
[----:B------:R-:W1:Y:S02]  /*0960*/  LDS.128 R12, [R2+0x30] ;  /* 0x00003000020c7984 */ /* 0x000e640000000c00 */
[----:B------:R-:W-:Y:S02]  /*0970*/  FFMA R9, R9, R23, R8 ;  /* 0x0000001709097223 */ /* 0x000fe40000000008 */
[----:B------:R-:W-:Y:S02]  /*0980*/  LDS.64 R22, [R36.X8+0x130] ;  /* 0x0001300024167984 */ /* 0x000fe40000008a00 */
[----:B----4-:R-:W-:-:S04]  /*0990*/  FFMA R10, R28, R10, R9 ;  /* 0x0000000a1c0a7223 */ /* 0x010fc80000000009 */
[----:B------:R-:W-:Y:S02]  /*09a0*/  FFMA R11, R11, R29, R10 ;  /* 0x0000001d0b0b7223 */ /* 0x000fe4000000000a */
[----:B------:R-:W-:Y:S02]  /*09b0*/  LDS.64 R28, [R36.X8+0x168] ;  /* 0x00016800241c7984 */ /* 0x000fe40000008a00 */
[----:B0-----:R-:W-:Y:S02]  /*09c0*/  FFMA R16, R16, R34, R11 ;  /* 0x0000002210107223 */ /* 0x001fe4000000000b */
[----:B------:R-:W0:Y:S02]  /*09d0*/  LDS.128 R8, [R2+0x40] ;  /* 0x0000400002087984 */ /* 0x000e240000000c00 */
[----:B------:R-:W-:Y:S02]  /*09e0*/  FFMA R17, R33, R17, R16 ;  /* 0x0000001121117223 */ /* 0x000fe40000000010 */
[----:B------:R-:W-:Y:S02]  /*09f0*/  LDS R34, [R36.X8+0x170] ;  /* 0x0001700024227984 */ /* 0x000fe40000008800 */
[----:B------:R-:W-:-:S02]  /*0a00*/  FFMA R18, R24, R18, R17 ;  /* 0x0000001218127223 */ /* 0x000fc40000000011 */
[----:B------:R-:W-:Y:S02]  /*0a10*/  LDS R33, [R36.X8+0x1a4] ;  /* 0x0001a40024217984 */ /* 0x000fe40000008800 */
[----:B------:R-:W-:Y:S02]  /*0a20*/  FFMA R19, R19, R25, R18 ;  /* 0x0000001913137223 */ /* 0x000fe40000000012 */
[----:B------:R-:W-:Y:S02]  /*0a30*/  LDS.64 R24, [R36.X8+0x1a8] ;  /* 0x0001a80024187984 */ /* 0x000fe40000008a00 */
[----:B-1----:R-:W-:Y:S02]  /*0a40*/  FFMA R12, R12, R26, R19 ;  /* 0x0000001a0c0c7223 */ /* 0x002fe40000000013 */
[----:B------:R-:W1:Y:S02]  /*0a50*/  LDS.128 R16, [R2+0x50] ;  /* 0x0000500002107984 */ /* 0x000e640000000c00 */
[----:B------:R-:W-:-:S02]  /*0a60*/  FFMA R13, R13, R27, R12 ;  /* 0x0000001b0d0d7223 */ /* 0x000fc4000000000c */
[----:B------:R-:W-:Y:S02]  /*0a70*/  LDS.64 R26, [R36.X8+0x1e0] ;  /* 0x0001e000241a7984 */ /* 0x000fe40000008a00 */
[----:B------:R-:W-:-:S04]  /*0a80*/  FFMA R14, R30, R14, R13 ;  /* 0x0000000e1e0e7223 */ /* 0x000fc8000000000d */
[----:B------:R-:W-:-:S04]  /*0a90*/  FFMA R15, R31, R15, R14 ;  /* 0x0000000f1f0f7223 */ /* 0x000fc8000000000e */
[----:B0-----:R-:W-:Y:S02]  /*0aa0*/  FFMA R8, R8, R22, R15 ;  /* 0x0000001608087223 */ /* 0x001fe4000000000f */
[----:B------:R-:W0:Y:S02]  /*0ab0*/  LDS.128 R12, [R2+0x60] ;  /* 0x00006000020c7984 */ /* 0x000e240000000c00 */
[----:B------:R-:W-:Y:S02]  /*0ac0*/  FFMA R9, R9, R23, R8 ;  /* 0x0000001709097223 */ /* 0x000fe40000000008 */
[----:B------:R-:W-:Y:S02]  /*0ad0*/  LDS.64 R22, [R36.X8+0x220] ;  /* 0x0002200024167984 */ /* 0x000fe40000008a00 */
[----:B------:R-:W-:Y:S02]  /*0ae0*/  FFMA R10, R28, R10, R9 ;  /* 0x0000000a1c0a7223 */ /* 0x000fe40000000009 */
[----:B------:R-:W2:Y:S02]  /*0af0*/  LDS R28, [R36.X8+0x1e8] ;  /* 0x0001e800241c7984 */ /* 0x000ea40000008800 */
[----:B------:R-:W-:-:S02]  /*0b00*/  FFMA R11, R11, R29, R10 ;  /* 0x0000001d0b0b7223 */ /* 0x000fc4000000000a */
[----:B------:R-:W3:Y:S02]  /*0b10*/  LDS R29, [R36.X8+0x21c] ;  /* 0x00021c00241d7984 */ /* 0x000ee40000008800 */
[----:B-1----:R-:W-:Y:S02]  /*0b20*/  FFMA R16, R16, R34, R11 ;  /* 0x0000002210107223 */ /* 0x002fe4000000000b */
[----:B------:R-:W1:Y:S02]  /*0b30*/  LDS.128 R8, [R2+0x70] ;  /* 0x0000700002087984 */ /* 0x000e640000000c00 */
[----:B------:R-:W-:-:S04]  /*0b40*/  FFMA R17, R33, R17, R16 ;  /* 0x0000001121117223 */ /* 0x000fc80000000010 */
[----:B------:R-:W-:-:S04]  /*0b50*/  FFMA R18, R24, R18, R17 ;  /* 0x0000001218127223 */ /* 0x000fc80000000011 */
[----:B------:R-:W-:Y:S02]  /*0b60*/  FFMA R19, R19, R25, R18 ;  /* 0x0000001913137223 */ /* 0x000fe40000000012 */
[----:B------:R-:W4:Y:S02]  /*0b70*/  LDS.64 R24, [R36.X8+0x258] ;  /* 0x0002580024187984 */ /* 0x000f240000008a00 */
[----:B0-----:R-:W-:Y:S02]  /*0b80*/  FFMA R12, R12, R26, R19 ;  /* 0x0000001a0c0c7223 */ /* 0x001fe40000000013 */
[----:B------:R-:W-:Y:S02]  /*0b90*/  LDS.128 R16, [R2+0x80] ;  /* 0x0000800002107984 */ /* 0x000fe40000000c00 */
[----:B------:R-:W-:Y:S02]  /*0ba0*/  FFMA R31, R13, R27, R12 ;  /* 0x0000001b0d1f7223 */ /* 0x000fe4000000000c */
[----:B------:R-:W0:Y:S02]  /*0bb0*/  LDS R27, [R36.X8+0x260] ;  /* 0x00026000241b7984 */ /* 0x000e240000008800 */
[----:B--2---:R-:W-:-:S02]  /*0bc0*/  FFMA R14, R28, R14, R31 ;  /* 0x0000000e1c0e7223 */ /* 0x004fc4000000001f */
[----:B------:R-:W2:Y:S02]  /*0bd0*/  LDS R26, [R36.X8+0x294] ;  /* 0x00029400241a7984 */ /* 0x000ea40000008800 */
[----:B---3--:R-:W-:Y:S02]  /*0be0*/  FFMA R15, R29, R15, R14 ;  /* 0x0000000f1d0f7223 */ /* 0x008fe4000000000e */
[----:B------:R-:W3:Y:S02]  /*0bf0*/  LDS.64 R12, [R36.X8+0x298] ;  /* 0x00029800240c7984 */ /* 0x000ee40000008a00 */
[----:B-1----:R-:W-:-:S04]  /*0c00*/  FFMA R8, R8, R22, R15 ;  /* 0x0000001608087223 */ /* 0x002fc8000000000f */
[----:B------:R-:W-:-:S04]  /*0c10*/  FFMA R9, R9, R23, R8 ;  /* 0x0000001709097223 */ /* 0x000fc80000000008 */
[----:B----4-:R-:W-:-:S04]  /*0c20*/  FFMA R10, R24, R10, R9 ;  /* 0x0000000a180a7223 */ /* 0x010fc80000000009 */
[----:B------:R-:W-:-:S04]  /*0c30*/  FFMA R11, R11, R25, R10 ;  /* 0x000000190b0b7223 */ /* 0x000fc8000000000a */
[----:B0-----:R-:W-:-:S04]  /*0c40*/  FFMA R11, R16, R27, R11 ;  /* 0x0000001b100b7223 */ /* 0x001fc8000000000b */
[----:B--2---:R-:W-:-:S04]  /*0c50*/  FFMA R11, R26, R17, R11 ;  /* 0x000000111a0b7223 */ /* 0x004fc8000000000b */
[----:B---3--:R-:W-:-:S04]  /*0c60*/  FFMA R12, R12, R18, R11 ;  /* 0x000000120c0c7223 */ /* 0x008fc8000000000b */
[----:B------:R-:W-:Y:S01]  /*0c70*/  FFMA R19, R19, R13, R12 ;  /* 0x0000000d13137223 */ /* 0x000fe2000000000c */
[----:B------:R-:W-:Y:S05]  /*0c80*/  @P4 BRA `(.L_x_81) ;  /* 0xfffff97000004947 */ /* 0x000fea000383ffff */
[----:B------:R-:W0:Y:S01]  /*0c90*/  S2R R30, SR_CTAID.Z ;  /* 0x00000000001e7919 */ /* 0x000e220000002700 */
[----:B------:R-:W-:Y:S02]  /*0ca0*/  MOV R7, 0x4 ;  /* 0x0000000400077802 */ /* 0x000fe40000000f00 */
[----:B0-----:R-:W-:-:S05]  /*0cb0*/  LEA R2, R30, R5, 0x4 ;  /* 0x000000051e027211 */ /* 0x001fca00078e20ff */
[----:B------:R-:W-:-:S06]  /*0cc0*/  IMAD.WIDE R2, R2, R7, c[0x0][0x178] ;  /* 0x00005e0002027625 */ /* 0x000fcc00078e0207 */
[----:B------:R-:W2:Y:S01]  /*0cd0*/  LDG.E.CONSTANT R2, [R2.64] ;  /* 0x0000000402027981 */ /* 0x000ea2000c1e9900 */
[----:B------:R-:W-:-:S04]  /*0ce0*/  IMAD R4, R5, 0x31, R36 ;  /* 0x0000003105047824 */ /* 0x000fc800078e0224 */
[----:B------:R-:W-:-:S04]  /*0cf0*/  IMAD R4, R30, 0x310, R4 ;  /* 0x000003101e047824 */ /* 0x000fc800078e0204 */
[----:B------:R-:W-:-:S04]  /*0d00*/  IMAD R4, R37, 0x7, R4 ;  /* 0x0000000725047824 */ /* 0x000fc800078e0204 */
[----:B------:R-:W-:Y:S01]  /*0d10*/  IMAD.WIDE R4, R4, R7, c[0x0][0x160] ;  /* 0x0000580004047625 */ /* 0x000fe200078e0207 */
[----:B--2---:R-:W-:-:S05]  /*0d20*/  FADD R19, R19, R2 ;  /* 0x0000000213137221 */ /* 0x004fca0000000000 */
[----:B------:R-:W-:-:S05]  /*0d30*/  FMNMX R19, RZ, R19, !PT ;  /* 0x00000013ff137209 */ /* 0x000fca0007800000 */
[----:B------:R-:W-:Y:S01]  /*0d40*/  STG.E [R4.64], R19 ;  /* 0x0000001304007986 */ /* 0x000fe2000c101904 */
[----:B------:R-:W-:Y:S05]  /*0d50*/  EXIT ;  /* 0x000000000000794d */ /* 0x000fea0003800000 */
.L_x_82:
        /* <DEDUP_REMOVED lines=10> */
.L_x_121:


//--------------------- .text.tvmgen_default_fused_nn_conv2d_add_nn_relu_1_kernel --------------------------
	.section	.text.tvmgen_default_fused_nn_conv2d_add_nn_relu_1_kernel,"ax",@progbits
	.sectionflags	@"SHF_BARRIERS=1"
	.sectioninfo	@"SHI_REGISTERS=40"
	.align	128
        .global         tvmgen_default_fused_nn_conv2d_add_nn_relu_1_kernel
        .type           tvmgen_default_fused_nn_conv2d_add_nn_relu_1_kernel,@function
        .size           tvmgen_default_fused_nn_conv2d_add_nn_relu_1_kernel,(.L_x_122 - tvmgen_default_fused_nn_conv2d_add_nn_relu_1_kernel)
        .other          tvmgen_default_fused_nn_conv2d_add_nn_relu_1_kernel,@"STO_CUDA_ENTRY STV_DEFAULT"
tvmgen_default_fused_nn_conv2d_add_nn_relu_1_kernel:
.text.tvmgen_default_fused_nn_conv2d_add_nn_relu_1_kernel:
        /* <DEDUP_REMOVED lines=9> */
[----:B------:R-:W-:Y:S01]  /*0090*/  MOV R27, RZ ;  /* 0x000000ff001b7202 */ /* 0x000fe20000000f00 */
[----:B0-----:R-:W-:-:S02]  /*00a0*/  IMAD R2, R0, 0xb, R3 ;  /* 0x0000000b00027824 */ /* 0x001fc400078e0203 */
[----:B------:R-:W-:-:S03]  /*00b0*/  IMAD.HI R4, R3, 0x2aaaaaab, RZ ;  /* 0x2aaaaaab03047827 */ /* 0x000fc600078e02ff */
[----:B------:R-:W-:Y:S01]  /*00c0*/  SHF.L.U32 R31, R2, 0x1, RZ ;  /* 0x00000001021f7819 */ /* 0x000fe200000006ff */
[----:B------:R-:W-:Y:S01]  /*00d0*/  IMAD R29, R0, 0xc, R3 ;  /* 0x0000000c001d7824 */ /* 0x000fe200078e0203 */
[----:B------:R-:W-:Y:S02]  /*00e0*/  LEA.HI R12, R4, R4, RZ, 0x1 ;  /* 0x00000004040c7211 */ /* 0x000fe400078f08ff */
[----:B------:R-:W-:Y:S01]  /*00f0*/  ISETP.GE.AND P3, PT, R2, 0xab, PT ;  /* 0x000000ab0200780c */ /* 0x000fe20003f66270 */
[C---:B------:R-:W-:Y:S01]  /*0100*/  IMAD.HI R2, R31.reuse, -0x405fd017, R30 ;  /* 0xbfa02fe91f027827 */ /* 0x040fe200078e021e */
[----:B------:R-:W-:Y:S02]  /*0110*/  IADD3 R7, R31, 0x1, RZ ;  /* 0x000000011f077810 */ /* 0x000fe40007ffe0ff */
[----:B------:R-:W-:Y:S01]  /*0120*/  SHF.R.S32.HI R9, RZ, 0x1, R4 ;  /* 0x00000001ff097819 */ /* 0x000fe20000011404 */
[----:B------:R-:W-:Y:S01]  /*0130*/  IMAD R10, R12, -0x6, R3 ;  /* 0xfffffffa0c0a7824 */ /* 0x000fe200078e0203 */
[----:B------:R-:W-:Y:S01]  /*0140*/  SHF.R.U32.HI R11, RZ, 0x1f, R2 ;  /* 0x0000001fff0b7819 */ /* 0x000fe20000011602 */
[----:B------:R-:W-:Y:S01]  /*0150*/  IMAD.HI R14, R7, -0x7047dc11, R6 ;  /* 0x8fb823ef070e7827 */ /* 0x000fe200078e0206 */
[----:B------:R-:W-:-:S02]  /*0160*/  LEA.HI R9, R4, R9, RZ, 0x1 ;  /* 0x0000000904097211 */ /* 0x000fc400078f08ff */
[----:B------:R-:W-:Y:S01]  /*0170*/  ISETP.LT.AND P3, PT, R3, 0xb, !P3 ;  /* 0x0000000b0300780c */ /* 0x000fe20005f61270 */
[----:B-1----:R-:W-:Y:S01]  /*0180*/  IMAD R15, R5, 0x1800, R10 ;  /* 0x00001800050f7824 */ /* 0x002fe200078e020a */
[CC--:B------:R-:W-:Y:S01]  /*0190*/  LEA.HI.SX32 R10, R2.reuse, R11.reuse, 0x19 ;  /* 0x0000000b020a7211 */ /* 0x0c0fe200078fcaff */
[----:B------:R-:W-:Y:S01]  /*01a0*/  IMAD.HI R8, R7, -0x405fd017, R6 ;  /* 0xbfa02fe907087827 */ /* 0x000fe200078e0206 */
[----:B------:R-:W-:Y:S02]  /*01b0*/  LEA.HI.SX32 R2, R2, R11, 0x18 ;  /* 0x0000000b02027211 */ /* 0x000fe400078fc2ff */
[----:B------:R-:W-:Y:S01]  /*01c0*/  IADD3 R9, R9, R0, RZ ;  /* 0x0000000009097210 */ /* 0x000fe20007ffe0ff */
[----:B------:R-:W-:Y:S01]  /*01d0*/  IMAD.HI R4, R31, -0x7047dc11, R30 ;  /* 0x8fb823ef1f047827 */ /* 0x000fe200078e021e */
[----:B------:R-:W-:Y:S02]  /*01e0*/  SHF.R.U32.HI R11, RZ, 0x1f, R8 ;  /* 0x0000001fff0b7819 */ /* 0x000fe40000011608 */
[----:B------:R-:W-:Y:S01]  /*01f0*/  ISETP.GE.AND P1, PT, R9, 0x10, PT ;  /* 0x000000100900780c */ /* 0x000fe20003f26270 */
[----:B------:R-:W-:Y:S01]  /*0200*/  IMAD R17, R0, 0x180, R15 ;  /* 0x0000018000117824 */ /* 0x000fe200078e020f */
[----:B------:R-:W-:-:S02]  /*0210*/  SHF.R.U32.HI R15, RZ, 0x1f, R14 ;  /* 0x0000001fff0f7819 */ /* 0x000fc4000001160e */
[----:B------:R-:W-:Y:S02]  /*0220*/  SHF.R.U32.HI R13, RZ, 0x1f, R4 ;  /* 0x0000001fff0d7819 */ /* 0x000fe40000011604 */
[----:B------:R-:W-:Y:S02]  /*0230*/  LEA.HI.SX32 R19, R14, R15, 0x1b ;  /* 0x0000000f0e137211 */ /* 0x000fe400078fdaff */
[----:B------:R-:W-:Y:S02]  /*0240*/  LEA.HI.SX32 R15, R8, R11, 0x18 ;  /* 0x0000000b080f7211 */ /* 0x000fe400078fc2ff */
[----:B------:R-:W-:Y:S01]  /*0250*/  LEA.HI.SX32 R6, R4, R13, 0x1b ;  /* 0x0000000d04067211 */ /* 0x000fe200078fdaff */
[----:B------:R-:W-:Y:S01]  /*0260*/  IMAD R4, R12, 0xc0, R17 ;  /* 0x000000c00c047824 */ /* 0x000fe200078e0211 */
[----:B------:R-:W-:Y:S01]  /*0270*/  MOV R12, RZ ;  /* 0x000000ff000c7202 */ /* 0x000fe20000000f00 */
[----:B------:R-:W-:Y:S01]  /*0280*/  IMAD R13, R2, -0x156, R31 ;  /* 0xfffffeaa020d7824 */ /* 0x000fe200078e021f */
[----:B------:R-:W-:Y:S01]  /*0290*/  LEA.HI.SX32 R17, R8, R11, 0x19 ;  /* 0x0000000b08117211 */ /* 0x000fe200078fcaff */
[----:B------:R-:W-:Y:S01]  /*02a0*/  IMAD R15, R15, -0x156, R7 ;  /* 0xfffffeaa0f0f7824 */ /* 0x000fe200078e0207 */
[----:B------:R-:W-:Y:S01]  /*02b0*/  MOV R14, RZ ;  /* 0x000000ff000e7202 */ /* 0x000fe20000000f00 */
[----:B------:R-:W-:Y:S01]  /*02c0*/  IMAD R11, R10, -0xab, R31 ;  /* 0xffffff550a0b7824 */ /* 0x000fe200078e021f */
[----:B------:R-:W0:Y:S01]  /*02d0*/  S2R R2, SR_CTAID.Y ;  /* 0x0000000000027919 */ /* 0x000e220000002600 */
[----:B------:R-:W-:Y:S01]  /*02e0*/  MOV R10, RZ ;  /* 0x000000ff000a7202 */ /* 0x000fe20000000f00 */
[----:B------:R-:W-:Y:S01]  /*02f0*/  IMAD.HI R8, R13, -0x405fd017, R12 ;  /* 0xbfa02fe90d087827 */ /* 0x000fe200078e020c */
[----:B------:R-:W-:-:S02]  /*0300*/  LEA R4, R4, R4, 0x1 ;  /* 0x0000000404047211 */ /* 0x000fc400078e08ff */
[----:B------:R-:W-:Y:S01]  /*0310*/  ISETP.LT.AND P1, PT, R3, 0xc, !P1 ;  /* 0x0000000c0300780c */ /* 0x000fe20004f21270 */
[----:B------:R-:W-:Y:S01]  /*0320*/  IMAD R13, R17, -0xab, R7 ;  /* 0xffffff55110d7824 */ /* 0x000fe200078e0207 */
[----:B------:R-:W-:Y:S01]  /*0330*/  MOV R17, 0x4 ;  /* 0x0000000400117802 */ /* 0x000fe20000000f00 */
[----:B------:R-:W-:Y:S01]  /*0340*/  IMAD.HI R14, R15, -0x405fd017, R14 ;  /* 0xbfa02fe90f0e7827 */ /* 0x000fe200078e020e */
[----:B------:R-:W-:-:S03]  /*0350*/  LEA R29, R29, R29, 0x1 ;  /* 0x0000001d1d1d7211 */ /* 0x000fc600078e08ff */
[----:B------:R-:W-:Y:S01]  /*0360*/  IMAD.HI R10, R11, -0x7047dc11, R10 ;  /* 0x8fb823ef0b0a7827 */ /* 0x000fe200078e020a */
[----:B------:R-:W-:Y:S02]  /*0370*/  SHF.R.U32.HI R11, RZ, 0x1f, R8 ;  /* 0x0000001fff0b7819 */ /* 0x000fe40000011608 */
[----:B------:R-:W-:Y:S01]  /*0380*/  SHF.R.U32.HI R15, RZ, 0x1f, R14 ;  /* 0x0000001fff0f7819 */ /* 0x000fe2000001160e */
[----:B------:R-:W-:Y:S01]  /*0390*/  IMAD.HI R12, R13, -0x7047dc11, R12 ;  /* 0x8fb823ef0d0c7827 */ /* 0x000fe200078e020c */
[----:B------:R-:W-:Y:S02]  /*03a0*/  LEA.HI.SX32 R13, R8, R11, 0x19 ;  /* 0x0000000b080d7211 */ /* 0x000fe400078fcaff */
[----:B------:R-:W-:Y:S01]  /*03b0*/  LEA.HI.SX32 R14, R14, R15, 0x19 ;  /* 0x0000000f0e0e7211 */ /* 0x000fe200078fcaff */
[----:B------:R-:W-:Y:S01]  /*03c0*/  IMAD R19, R19, -0x39, R7 ;  /* 0xffffffc713137824 */ /* 0x000fe200078e0207 */
[----:B------:R-:W-:Y:S01]  /*03d0*/  SHF.R.U32.HI R11, RZ, 0x1f, R12 ;  /* 0x0000001fff0b7819 */ /* 0x000fe2000001160c */
[----:B------:R-:W-:Y:S01]  /*03e0*/  IMAD R6, R6, -0x39, R31 ;  /* 0xffffffc706067824 */ /* 0x000fe200078e021f */
[----:B------:R-:W-:Y:S01]  /*03f0*/  SHF.R.U32.HI R7, RZ, 0x1f, R10 ;  /* 0x0000001fff077819 */ /* 0x000fe2000001160a */
[----:B------:R-:W-:Y:S01]  /*0400*/  IMAD R14, R14, 0xc40, R19 ;  /* 0x00000c400e0e7824 */ /* 0x000fe200078e0213 */
[----:B------:R-:W-:Y:S01]  /*0410*/  LEA.HI.SX32 R11, R12, R11, 0x1b ;  /* 0x0000000b0c0b7211 */ /* 0x000fe200078fdaff */
[----:B------:R-:W-:Y:S01]  /*0420*/  IMAD R8, R13, 0xc40, R6 ;  /* 0x00000c400d087824 */ /* 0x000fe200078e0206 */
[----:B------:R-:W-:Y:S01]  /*0430*/  LEA.HI.SX32 R7, R10, R7, 0x1b ;  /* 0x000000070a077211 */ /* 0x000fe200078fdaff */
[----:B------:R-:W-:Y:S01]  /*0440*/  IMAD.WIDE R32, R4, R17, c[0x0][0x170] ;  /* 0x00005c0004207625 */ /* 0x000fe200078e0211 */
[----:B------:R-:W-:-:S02]  /*0450*/  ISETP.GE.AND P0, PT, R6, 0x1, PT ;  /* 0x000000010600780c */ /* 0x000fc40003f06270 */
[----:B------:R-:W-:Y:S01]  /*0460*/  ISETP.GE.AND P2, PT, R19, 0x1, PT ;  /* 0x000000011300780c */ /* 0x000fe20003f46270 */
[----:B------:R-:W-:Y:S01]  /*0470*/  IMAD R15, R11, 0x38, R14 ;  /* 0x000000380b0f7824 */ /* 0x000fe200078e020e */
[C---:B0-----:R-:W-:Y:S01]  /*0480*/  LEA R11, R2.reuse, R11, 0x1 ;  /* 0x0000000b020b7211 */ /* 0x041fe200078e08ff */
[----:B------:R-:W-:Y:S01]  /*0490*/  IMAD R13, R7, 0x38, R8 ;  /* 0x00000038070d7824 */ /* 0x000fe200078e0208 */
[C---:B------:R-:W-:Y:S01]  /*04a0*/  LEA R4, R2.reuse, R7, 0x1 ;  /* 0x0000000702047211 */ /* 0x040fe200078e08ff */
[C---:B------:R-:W-:Y:S01]  /*04b0*/  IMAD R15, R2.reuse, 0x70, R15 ;  /* 0x00000070020f7824 */ /* 0x040fe200078e020f */
[----:B------:R-:W-:Y:S01]  /*04c0*/  ISETP.LT.OR P2, PT, R11, 0x1, !P2 ;  /* 0x000000010b00780c */ /* 0x000fe20005741670 */
[----:B------:R-:W-:Y:S01]  /*04d0*/  IMAD R13, R2, 0x70, R13 ;  /* 0x00000070020d7824 */ /* 0x000fe200078e020d */
[----:B------:R-:W-:Y:S02]  /*04e0*/  MOV R11, 0x48 ;  /* 0x00000048000b7802 */ /* 0x000fe40000000f00 */
[----:B------:R-:W-:-:S02]  /*04f0*/  IADD3 R6, R15, -0x39, RZ ;  /* 0xffffffc70f067810 */ /* 0x000fc40007ffe0ff */
[----:B------:R-:W-:Y:S01]  /*0500*/  IADD3 R8, R13, -0x39, RZ ;  /* 0xffffffc70d087810 */ /* 0x000fe20007ffe0ff */
[----:B------:R-:W-:Y:S01]  /*0510*/  IMAD R28, R0, R11, 0x558 ;  /* 0x00000558001c7424 */ /* 0x000fe200078e020b */
[----:B------:R-:W-:Y:S01]  /*0520*/  ISETP.LT.OR P0, PT, R4, 0x1, !P0 ;  /* 0x000000010400780c */ /* 0x000fe20004701670 */
[----:B------:R-:W-:-:S04]  /*0530*/  IMAD.WIDE R6, R6, R17, c[0x0][0x168] ;  /* 0x00005a0006067625 */ /* 0x000fc800078e0211 */
[----:B------:R-:W-:Y:S01]  /*0540*/  IMAD.WIDE R8, R8, R17, c[0x0][0x168] ;  /* 0x00005a0008087625 */ /* 0x000fe200078e0211 */
[----:B------:R-:W-:Y:S02]  /*0550*/  MOV R4, R6 ;  /* 0x0000000600047202 */ /* 0x000fe40000000f00 */
[----:B------:R-:W-:Y:S02]  /*0560*/  MOV R6, RZ ;  /* 0x000000ff00067202 */ /* 0x000fe40000000f00 */
[----:B------:R-:W-:Y:S02]  /*0570*/  MOV R17, RZ ;  /* 0x000000ff00117202 */ /* 0x000fe40000000f00 */
.L_x_85:
[----:B------:R0:W5:Y:S04]  /*0580*/  @P1 LDG.E.CONSTANT R16, [R32.64] ;  /* 0x0000000420101981 */ /* 0x000168000c1e9900 */
[----:B------:R0:W5:Y:S04]  /*0590*/  @P1 LDG.E.CONSTANT R18, [R32.64+0x4] ;  /* 0x0000040420121981 */ /* 0x000168000c1e9900 */
[----:B------:R0:W5:Y:S01]  /*05a0*/  @P1 LDG.E.CONSTANT R20, [R32.64+0x8] ;  /* 0x0000080420141981 */ /* 0x000162000c1e9900 */
[----:B------:R-:W-:Y:S03]  /*05b0*/  BSSY B0, `(.L_x_83) ;  /* 0x000000b000007945 */ /* 0x000fe60003800000 */
[----:B------:R-:W-:Y:S06]  /*05c0*/  BAR.SYNC.DEFER_BLOCKING 0x0 ;  /* 0x0000000000007b1d */ /* 0x000fec0000010000 */
[----:B------:R-:W-:Y:S05]  /*05d0*/  @!P3 BRA `(.L_x_84) ;  /* 0x000000800000b947 */ /* 0x000fea0003800000 */
[----:B0-----:R-:W-:Y:S02]  /*05e0*/  MOV R14, RZ ;  /* 0x000000ff000e7202 */ /* 0x001fe40000000f00 */
[----:B------:R-:W-:-:S02]  /*05f0*/  MOV R12, RZ ;  /* 0x000000ff000c7202 */ /* 0x000fc40000000f00 */
[----:B------:R-:W-:Y:S02]  /*0600*/  @!P2 MOV R10, R4 ;  /* 0x00000004000aa202 */ /* 0x000fe40000000f00 */
[----:B------:R-:W-:Y:S01]  /*0610*/  @!P2 MOV R11, R7 ;  /* 0x00000007000ba202 */ /* 0x000fe20000000f00 */
[----:B------:R-:W2:Y:S04]  /*0620*/  @!P0 LDG.E.CONSTANT R14, [R8.64] ;  /* 0x00000004080e8981 */ /* 0x000ea8000c1e9900 */
[----:B------:R-:W3:Y:S04]  /*0630*/  @!P2 LDG.E.CONSTANT R12, [R10.64] ;  /* 0x000000040a0ca981 */ /* 0x000ee8000c1e9900 */
[----:B--2---:R0:W-:Y:S04]  /*0640*/  STS [R31.X4], R14 ;  /* 0x0000000e1f007388 */ /* 0x0041e80000004800 */
[----:B---3--:R0:W-:Y:S02]  /*0650*/  STS [R31.X4+0x4], R12 ;  /* 0x0000040c1f007388 */ /* 0x0081e40000004800 */
.L_x_84:
[----:B0-----:R-:W-:Y:S05]  /*0660*/  BSYNC B0 ;  /* 0x0000000000007941 */ /* 0x001fea0003800000 */
.L_x_83:
[----:B-----5:R-:W-:Y:S01]  /*0670*/  @P1 STS [R29.X4+0x558], R16 ;  /* 0x000558101d001388 */ /* 0x020fe20000004800 */
[----:B------:R-:W-:Y:S01]  /*0680*/  WARPSYNC 0xffffffff ;  /* 0xffffffff00007948 */ /* 0x000fe20003800000 */
[----:B------:R-:W-:-:S02]  /*0690*/  IADD3 R32, P4, R32, 0x48, RZ ;  /* 0x0000004820207810 */ /* 0x000fc40007f9e0ff */
[----:B------:R-:W-:Y:S01]  /*06a0*/  @P1 STS [R29.X4+0x55c], R18 ;  /* 0x00055c121d001388 */ /* 0x000fe20000004800 */
[----:B------:R-:W-:Y:S02]  /*06b0*/  IADD3 R6, R6, 0x1, RZ ;  /* 0x0000000106067810 */ /* 0x000fe40007ffe0ff */
[----:B------:R-:W-:Y:S01]  /*06c0*/  IADD3.X R33, RZ, R33, RZ, P4, !PT ;  /* 0x00000021ff217210 */ /* 0x000fe200027fe4ff */
[----:B------:R-:W-:Y:S04]  /*06d0*/  @P1 STS [R29.X4+0x560], R20 ;  /* 0x000560141d001388 */ /* 0x000fe80000004800 */
[----:B------:R-:W-:Y:S01]  /*06e0*/  BAR.SYNC.DEFER_BLOCKING 0x0 ;  /* 0x0000000000007b1d */ /* 0x000fe20000010000 */
[----:B------:R-:W-:Y:S02]  /*06f0*/  ISETP.NE.AND P4, PT, R6, 0x20, PT ;  /* 0x000000200600780c */ /* 0x000fe40003f85270 */
[----:B------:R-:W-:-:S04]  /*0700*/  IADD3 R8, P5, R8, 0x6200, RZ ;  /* 0x0000620008087810 */ /* 0x000fc80007fbe0ff */
[----:B------:R-:W-:Y:S02]  /*0710*/  IADD3.X R9, RZ, R9, RZ, P5, !PT ;  /* 0x00000009ff097210 */ /* 0x000fe40002ffe4ff */
[----:B------:R-:W-:-:S04]  /*0720*/  IADD3 R4, P5, R4, 0x6200, RZ ;  /* 0x0000620004047810 */ /* 0x000fc80007fbe0ff */
[----:B------:R-:W-:Y:S01]  /*0730*/  IADD3.X R7, RZ, R7, RZ, P5, !PT ;  /* 0x00000007ff077210 */ /* 0x000fe20002ffe4ff */
[----:B------:R-:W-:Y:S04]  /*0740*/  LDS.64 R10, [R28] ;  /* 0x000000001c0a7984 */ /* 0x000fe80000000a00 */
[----:B------:R-:W0:Y:S04]  /*0750*/  LDS.64 R12, [R3.X8] ;  /* 0x00000000030c7984 */ /* 0x000e280000008a00 */
[----:B------:R-:W1:Y:S04]  /*0760*/  LDS.64 R22, [R3.X8+0x70] ;  /* 0x0000700003167984 */ /* 0x000e680000008a00 */
[----:B------:R-:W2:Y:S04]  /*0770*/  LDS.64 R14, [R28+0x480] ;  /* 0x000480001c0e7984 */ /* 0x000ea80000000a00 */
[----:B------:R-:W-:Y:S04]  /*0780*/  LDS.64 R18, [R28+0x8] ;  /* 0x000008001c127984 */ /* 0x000fe80000000a00 */
[----:B------:R-:W-:Y:S04]  /*0790*/  LDS.64 R20, [R28+0x488] ;  /* 0x000488001c147984 */ /* 0x000fe80000000a00 */
[----:B------:R-:W-:Y:S04]  /*07a0*/  LDS R26, [R3.X8+0xe4] ;  /* 0x0000e400031a7984 */ /* 0x000fe80000008800 */
[----:B------:R-:W-:Y:S04]  /*07b0*/  LDS R37, [R3.X8+0x78] ;  /* 0x0000780003257984 */ /* 0x000fe80000008800 */
[----:B------:R-:W-:Y:S01]  /*07c0*/  LDS R34, [R3.X8+0x31c] ;  /* 0x00031c0003227984 */ /* 0x000fe20000008800 */
[----:B0-----:R-:W-:-:S04]  /*07d0*/  FFMA R24, R10, R12, R25 ;  /* 0x0000000c0a187223 */ /* 0x001fc80000000019 */
[C---:B------:R-:W-:Y:S01]  /*07e0*/  FFMA R25, R11.reuse, R13, R24 ;  /* 0x0000000d0b197223 */ /* 0x040fe20000000018 */
[----:B-1----:R-:W-:Y:S01]  /*07f0*/  FFMA R10, R10, R22, R35 ;  /* 0x000000160a0a7223 */ /* 0x002fe20000000023 */
[----:B------:R-:W0:Y:S01]  /*0800*/  LDS R24, [R3.X8+0x8] ;  /* 0x0000080003187984 */ /* 0x000e220000008800 */
[----:B--2---:R-:W-:Y:S01]  /*0810*/  FFMA R12, R12, R14, R27 ;  /* 0x0000000e0c0c7223 */ /* 0x004fe2000000001b */
[----:B------:R-:W-:Y:S01]  /*0820*/  FFMA R14, R14, R22, R17 ;  /* 0x000000160e0e7223 */ /* 0x000fe20000000011 */
[----:B------:R-:W-:Y:S01]  /*0830*/  FFMA R35, R11, R23, R10 ;  /* 0x000000170b237223 */ /* 0x000fe2000000000a */
[----:B------:R-:W-:Y:S01]  /*0840*/  LDS.64 R16, [R3.X8+0xe8] ;  /* 0x0000e80003107984 */ /* 0x000fe20000008a00 */
[----:B------:R-:W-:Y:S01]  /*0850*/  FFMA R27, R13, R15, R12 ;  /* 0x0000000f0d1b7223 */ /* 0x000fe2000000000c */
[----:B------:R-:W-:Y:S02]  /*0860*/  FFMA R23, R15, R23, R14 ;  /* 0x000000170f177223 */ /* 0x000fe4000000000e */
[----:B------:R-:W1:Y:S04]  /*0870*/  LDS.64 R10, [R28+0x10] ;  /* 0x000010001c0a7984 */ /* 0x000e680000000a00 */
[----:B------:R-:W2:Y:S04]  /*0880*/  LDS.64 R12, [R28+0x490] ;  /* 0x000490001c0c7984 */ /* 0x000ea80000000a00 */
[----:B------:R-:W3:Y:S04]  /*0890*/  LDS R22, [R3.X8+0x154] ;  /* 0x0001540003167984 */ /* 0x000ee80000008800 */
[----:B------:R-:W4:Y:S01]  /*08a0*/  LDS.64 R14, [R3.X8+0x158] ;  /* 0x00015800030e7984 */ /* 0x000f220000008a00 */
[----:B0-----:R-:W-:Y:S01]  /*08b0*/  FFMA R25, R18, R24, R25 ;  /* 0x0000001812197223 */ /* 0x001fe20000000019 */
[----:B------:R-:W-:Y:S01]  /*08c0*/  FFMA R24, R24, R20, R27 ;  /* 0x0000001418187223 */ /* 0x000fe2000000001b */
[----:B------:R-:W-:-:S02]  /*08d0*/  FFMA R20, R20, R37, R23 ;  /* 0x0000002514147223 */ /* 0x000fc40000000017 */
[C---:B------:R-:W-:Y:S01]  /*08e0*/  FFMA R27, R26.reuse, R19, R25 ;  /* 0x000000131a1b7223 */ /* 0x040fe20000000019 */
[----:B------:R-:W-:Y:S01]  /*08f0*/  FFMA R24, R26, R21, R24 ;  /* 0x000000151a187223 */ /* 0x000fe20000000018 */
[----:B------:R-:W-:Y:S02]  /*0900*/  FFMA R25, R18, R37, R35 ;  /* 0x0000002512197223 */ /* 0x000fe40000000023 */
[----:B------:R-:W-:Y:S01]  /*0910*/  LDS R35, [R3.X8+0x240] ;  /* 0x0002400003237984 */ /* 0x000fe20000008800 */
[----:B-1----:R-:W-:Y:S01]  /*0920*/  FFMA R18, R10, R16, R27 ;  /* 0x000000100a127223 */ /* 0x002fe2000000001b */
[----:B--2---:R-:W-:-:S03]  /*0930*/  FFMA R24, R16, R12, R24 ;  /* 0x0000000c10187223 */ /* 0x004fc60000000018 */
[----:B------:R-:W-:Y:S01]  /*0940*/  FFMA R37, R11, R17, R18 ;  /* 0x000000110b257223 */ /* 0x000fe20000000012 */
[C---:B---3--:R-:W-:Y:S01]  /*0950*/  FFMA R25, R22.reuse, R19, R25 ;  /* 0x0000001316197223 */ /* 0x048fe20000000019 */
[----:B------:R-:W-:Y:S01]  /*0960*/  FFMA R36, R17, R13, R24 ;  /* 0x0000000d11247223 */ /* 0x000fe20000000018 */
[----:B------:R-:W-:Y:S01]  /*0970*/  FFMA R27, R22, R21, R20 ;  /* 0x00000015161b7223 */ /* 0x000fe20000000014 */
[----:B------:R-:W-:Y:S01]  /*0980*/  LDS.64 R16, [R28+0x18] ;  /* 0x000018001c107984 */ /* 0x000fe20000000a00 */
[-C--:B----4-:R-:W-:Y:S02]  /*0990*/  FFMA R30, R10, R14.reuse, R25 ;  /* 0x0000000e0a1e7223 */ /* 0x090fe40000000019 */
[----:B------:R-:W-:Y:S01]  /*09a0*/  FFMA R12, R12, R14, R27 ;  /* 0x0000000e0c0c7223 */ /* 0x000fe2000000001b */
[----:B------:R-:W0:Y:S01]  /*09b0*/  LDS.64 R18, [R3.X8+0x1c8] ;  /* 0x0001c80003127984 */ /* 0x000e220000008a00 */
[-C--:B------:R-:W-:Y:S02]  /*09c0*/  FFMA R11, R11, R15.reuse, R30 ;  /* 0x0000000f0b0b7223 */ /* 0x080fe4000000001e */
[----:B------:R-:W-:Y:S01]  /*09d0*/  FFMA R13, R13, R15, R12 ;  /* 0x0000000f0d0d7223 */ /* 0x000fe2000000000c */
[----:B------:R-:W1:Y:S04]  /*09e0*/  LDS.64 R20, [R28+0x498] ;  /* 0x000498001c147984 */ /* 0x000e680000000a00 */
[----:B------:R-:W2:Y:S04]  /*09f0*/  LDS.64 R22, [R3.X8+0x238] ;  /* 0x0002380003167984 */ /* 0x000ea80000008a00 */
[----:B------:R-:W-:Y:S04]  /*0a00*/  LDS R10, [R3.X8+0x1d0] ;  /* 0x0001d000030a7984 */ /* 0x000fe80000008800 */
[----:B------:R-:W3:Y:S04]  /*0a10*/  LDS.64 R24, [R28+0x20] ;  /* 0x000020001c187984 */ /* 0x000ee80000000a00 */
[----:B------:R-:W4:Y:S04]  /*0a20*/  LDS.64 R26, [R28+0x4a0] ;  /* 0x0004a0001c1a7984 */ /* 0x000f280000000a00 */
[----:B------:R-:W4:Y:S04]  /*0a30*/  LDS R30, [R3.X8+0x2ac] ;  /* 0x0002ac00031e7984 */ /* 0x000f280000008800 */
[----:B------:R-:W-:Y:S01]  /*0a40*/  LDS.64 R14, [R3.X8+0x320] ;  /* 0x00032000030e7984 */ /* 0x000fe20000008a00 */
[----:B0-----:R-:W-:Y:S01]  /*0a50*/  FFMA R12, R16, R18, R37 ;  /* 0x00000012100c7223 */ /* 0x001fe20000000025 */
[----:B-1----:R-:W-:Y:S01]  /*0a60*/  FFMA R36, R18, R20, R36 ;  /* 0x0000001412247223 */ /* 0x002fe20000000024 */
[-C--:B--2---:R-:W-:Y:S01]  /*0a70*/  FFMA R16, R16, R22.reuse, R11 ;  /* 0x0000001610107223 */ /* 0x084fe2000000000b */
[----:B------:R-:W-:Y:S01]  /*0a80*/  FFMA R20, R20, R22, R13 ;  /* 0x0000001614147223 */ /* 0x000fe2000000000d */
[----:B------:R-:W-:Y:S01]  /*0a90*/  FFMA R11, R17, R19, R12 ;  /* 0x00000013110b7223 */ /* 0x000fe2000000000c */
[----:B------:R-:W-:Y:S01]  /*0aa0*/  FFMA R13, R19, R21, R36 ;  /* 0x00000015130d7223 */ /* 0x000fe20000000024 */
[-C--:B------:R-:W-:Y:S01]  /*0ab0*/  FFMA R19, R17, R23.reuse, R16 ;  /* 0x0000001711137223 */ /* 0x080fe20000000010 */
[----:B------:R-:W-:Y:S01]  /*0ac0*/  FFMA R21, R21, R23, R20 ;  /* 0x0000001715157223 */ /* 0x000fe20000000014 */
[----:B------:R-:W0:Y:S01]  /*0ad0*/  LDS.64 R16, [R28+0x28] ;  /* 0x000028001c107984 */ /* 0x000e220000000a00 */
[C---:B---3--:R-:W-:Y:S01]  /*0ae0*/  FFMA R23, R24.reuse, R10, R11 ;  /* 0x0000000a18177223 */ /* 0x048fe2000000000b */
[-C--:B------:R-:W-:Y:S01]  /*0af0*/  FFMA R19, R24, R35.reuse, R19 ;  /* 0x0000002318137223 */ /* 0x080fe20000000013 */
[----:B----4-:R-:W-:Y:S01]  /*0b00*/  FFMA R18, R10, R26, R13 ;  /* 0x0000001a0a127223 */ /* 0x010fe2000000000d */
[----:B------:R-:W-:Y:S01]  /*0b10*/  FFMA R21, R26, R35, R21 ;  /* 0x000000231a157223 */ /* 0x000fe20000000015 */
[----:B------:R-:W1:Y:S01]  /*0b20*/  LDS.64 R10, [R3.X8+0x2b0] ;  /* 0x0002b000030a7984 */ /* 0x000e620000008a00 */
[----:B------:R-:W-:Y:S01]  /*0b30*/  FFMA R26, R34, R25, R19 ;  /* 0x00000019221a7223 */ /* 0x000fe20000000013 */
[C---:B------:R-:W-:Y:S01]  /*0b40*/  FFMA R37, R30.reuse, R27, R18 ;  /* 0x0000001b1e257223 */ /* 0x040fe20000000012 */
[----:B------:R-:W-:Y:S01]  /*0b50*/  FFMA R35, R30, R25, R23 ;  /* 0x000000191e237223 */ /* 0x000fe20000000017 */
[----:B------:R-:W2:Y:S01]  /*0b60*/  LDS.64 R12, [R28+0x4a8] ;  /* 0x0004a8001c0c7984 */ /* 0x000ea20000000a00 */
[----:B------:R-:W-:-:S03]  /*0b70*/  FFMA R27, R34, R27, R21 ;  /* 0x0000001b221b7223 */ /* 0x000fc60000000015 */
[----:B------:R-:W-:Y:S04]  /*0b80*/  LDS.64 R18, [R28+0x30] ;  /* 0x000030001c127984 */ /* 0x000fe80000000a00 */
[----:B------:R-:W3:Y:S04]  /*0b90*/  LDS.64 R20, [R3.X8+0x390] ;  /* 0x0003900003147984 */ /* 0x000ee80000008a00 */
[----:B------:R-:W4:Y:S04]  /*0ba0*/  LDS.64 R22, [R28+0x4b0] ;  /* 0x0004b0001c167984 */ /* 0x000f280000000a00 */
[----:B------:R-:W4:Y:S01]  /*0bb0*/  LDS.64 R24, [R3.X8+0x400] ;  /* 0x0004000003187984 */ /* 0x000f220000008a00 */
[C---:B0-----:R-:W-:Y:S01]  /*0bc0*/  FFMA R26, R16.reuse, R14, R26 ;  /* 0x0000000e101a7223 */ /* 0x041fe2000000001a */
[----:B-1----:R-:W-:-:S02]  /*0bd0*/  FFMA R30, R16, R10, R35 ;  /* 0x0000000a101e7223 */ /* 0x002fc40000000023 */
[----:B------:R-:W-:Y:S01]  /*0be0*/  LDS R35, [R3.X8+0x398] ;  /* 0x0003980003237984 */ /* 0x000fe20000008800 */
[----:B--2---:R-:W-:Y:S01]  /*0bf0*/  FFMA R10, R10, R12, R37 ;  /* 0x0000000c0a0a7223 */ /* 0x004fe20000000025 */
[----:B------:R-:W-:Y:S01]  /*0c00*/  FFMA R12, R12, R14, R27 ;  /* 0x0000000e0c0c7223 */ /* 0x000fe2000000001b */
[C---:B------:R-:W-:Y:S01]  /*0c10*/  FFMA R37, R17.reuse, R11, R30 ;  /* 0x0000000b11257223 */ /* 0x040fe2000000001e */
[----:B------:R-:W-:Y:S01]  /*0c20*/  FFMA R17, R17, R15, R26 ;  /* 0x0000000f11117223 */ /* 0x000fe2000000001a */
[----:B------:R-:W-:Y:S01]  /*0c30*/  FFMA R14, R11, R13, R10 ;  /* 0x0000000d0b0e7223 */ /* 0x000fe2000000000a */
[----:B------:R-:W-:Y:S01]  /*0c40*/  FFMA R15, R13, R15, R12 ;  /* 0x0000000f0d0f7223 */ /* 0x000fe2000000000c */
[----:B------:R-:W0:Y:S01]  /*0c50*/  LDS.64 R10, [R28+0x38] ;  /* 0x000038001c0a7984 */ /* 0x000e220000000a00 */
[----:B---3--:R-:W-:-:S03]  /*0c60*/  FFMA R16, R18, R20, R37 ;  /* 0x0000001412107223 */ /* 0x008fc60000000025 */
[----:B------:R-:W1:Y:S01]  /*0c70*/  LDS.64 R12, [R28+0x4b8] ;  /* 0x0004b8001c0c7984 */ /* 0x000e620000000a00 */
[----:B----4-:R-:W-:Y:S01]  /*0c80*/  FFMA R14, R20, R22, R14 ;  /* 0x00000016140e7223 */ /* 0x010fe2000000000e */
[----:B------:R-:W-:Y:S02]  /*0c90*/  FFMA R37, R19, R21, R16 ;  /* 0x0000001513257223 */ /* 0x000fe40000000010 */
[----:B------:R-:W2:Y:S01]  /*0ca0*/  LDS R27, [R3.X8+0x408] ;  /* 0x00040800031b7984 */ /* 0x000ea20000008800 */
[-C--:B------:R-:W-:Y:S01]  /*0cb0*/  FFMA R30, R18, R24.reuse, R17 ;  /* 0x00000018121e7223 */ /* 0x080fe20000000011 */
[----:B------:R-:W-:Y:S01]  /*0cc0*/  FFMA R18, R22, R24, R15 ;  /* 0x0000001816127223 */ /* 0x000fe2000000000f */
[----:B------:R-:W-:Y:S01]  /*0cd0*/  FFMA R26, R21, R23, R14 ;  /* 0x00000017151a7223 */ /* 0x000fe2000000000e */
[----:B------:R-:W3:Y:S01]  /*0ce0*/  LDS R22, [R3.X8+0x474] ;  /* 0x0004740003167984 */ /* 0x000ee20000008800 */
[-C--:B------:R-:W-:Y:S01]  /*0cf0*/  FFMA R30, R19, R25.reuse, R30 ;  /* 0x00000019131e7223 */ /* 0x080fe2000000001e */
[----:B------:R-:W-:-:S02]  /*0d00*/  FFMA R25, R23, R25, R18 ;  /* 0x0000001917197223 */ /* 0x000fc40000000012 */
[----:B------:R-:W4:Y:S04]  /*0d10*/  LDS R24, [R3.X8+0x4e4] ;  /* 0x0004e40003187984 */ /* 0x000f280000008800 */
[----:B------:R-:W-:Y:S04]  /*0d20*/  LDS.64 R14, [R28+0x40] ;  /* 0x000040001c0e7984 */ /* 0x000fe80000000a00 */
[----:B------:R-:W4:Y:S04]  /*0d30*/  LDS.64 R16, [R3.X8+0x478] ;  /* 0x0004780003107984 */ /* 0x000f280000008a00 */
[----:B------:R-:W4:Y:S04]  /*0d40*/  LDS.64 R18, [R28+0x4c0] ;  /* 0x0004c0001c127984 */ /* 0x000f280000000a00 */
[----:B------:R-:W4:Y:S01]  /*0d50*/  LDS.64 R20, [R3.X8+0x4e8] ;  /* 0x0004e80003147984 */ /* 0x000f220000008a00 */
[C---:B0-----:R-:W-:Y:S01]  /*0d60*/  FFMA R37, R10.reuse, R35, R37 ;  /* 0x000000230a257223 */ /* 0x041fe20000000025 */
[----:B-1----:R-:W-:Y:S01]  /*0d70*/  FFMA R26, R35, R12, R26 ;  /* 0x0000000c231a7223 */ /* 0x002fe2000000001a */
[-C--:B--2---:R-:W-:Y:S01]  /*0d80*/  FFMA R23, R10, R27.reuse, R30 ;  /* 0x0000001b0a177223 */ /* 0x084fe2000000001e */
[----:B------:R-:W-:Y:S01]  /*0d90*/  FFMA R25, R12, R27, R25 ;  /* 0x0000001b0c197223 */ /* 0x000fe20000000019 */
[C---:B---3--:R-:W-:Y:S01]  /*0da0*/  FFMA R37, R22.reuse, R11, R37 ;  /* 0x0000000b16257223 */ /* 0x048fe20000000025 */
[----:B------:R-:W-:Y:S01]  /*0db0*/  FFMA R27, R22, R13, R26 ;  /* 0x0000000d161b7223 */ /* 0x000fe2000000001a */
[C---:B----4-:R-:W-:Y:S01]  /*0dc0*/  FFMA R23, R24.reuse, R11, R23 ;  /* 0x0000000b18177223 */ /* 0x050fe20000000017 */
[----:B------:R-:W-:Y:S01]  /*0dd0*/  FFMA R25, R24, R13, R25 ;  /* 0x0000000d18197223 */ /* 0x000fe20000000019 */
[----:B------:R-:W-:Y:S01]  /*0de0*/  FFMA R10, R14, R16, R37 ;  /* 0x000000100e0a7223 */ /* 0x000fe20000000025 */
[----:B------:R-:W-:Y:S01]  /*0df0*/  FFMA R16, R16, R18, R27 ;  /* 0x0000001210107223 */ /* 0x000fe2000000001b */
[-C--:B------:R-:W-:Y:S01]  /*0e00*/  FFMA R14, R14, R20.reuse, R23 ;  /* 0x000000140e0e7223 */ /* 0x080fe20000000017 */
[----:B------:R-:W-:Y:S01]  /*0e10*/  FFMA R18, R18, R20, R25 ;  /* 0x0000001412127223 */ /* 0x000fe20000000019 */
[----:B------:R-:W-:Y:S01]  /*0e20*/  FFMA R25, R15, R17, R10 ;  /* 0x000000110f197223 */ /* 0x000fe2000000000a */
[----:B------:R-:W-:Y:S01]  /*0e30*/  FFMA R27, R17, R19, R16 ;  /* 0x00000013111b7223 */ /* 0x000fe20000000010 */
[-C--:B------:R-:W-:Y:S01]  /*0e40*/  FFMA R35, R15, R21.reuse, R14 ;  /* 0x000000150f237223 */ /* 0x080fe2000000000e */
[----:B------:R-:W-:Y:S01]  /*0e50*/  FFMA R17, R19, R21, R18 ;  /* 0x0000001513117223 */ /* 0x000fe20000000012 */
[----:B------:R-:W-:Y:S05]  /*0e60*/  @P4 BRA `(.L_x_85) ;  /* 0xfffff71000004947 */ /* 0x000fea000383ffff */
[----:B------:R-:W-:Y:S02]  /*0e70*/  LEA R6, R5, R0, 0x5 ;  /* 0x0000000005067211 */ /* 0x000fe400078e28ff */
[----:B------:R-:W-:-:S05]  /*0e80*/  MOV R9, 0x4 ;  /* 0x0000000400097802 */ /* 0x000fca0000000f00 */
        /* <DEDUP_REMOVED lines=11> */
[----:B------:R-:W-:Y:S02]  /*0f40*/  FMNMX R25, RZ, R25, !PT ;  /* 0x00000019ff197209 */ /* 0x000fe40007800000 */
[----:B------:R-:W-:Y:S02]  /*0f50*/  FMNMX R5, RZ, R4, !PT ;  /* 0x00000004ff057209 */ /* 0x000fe40007800000 */
[----:B------:R-:W-:Y:S01]  /*0f60*/  FMNMX R27, RZ, R27, !PT ;  /* 0x0000001bff1b7209 */ /* 0x000fe20007800000 */
[----:B------:R-:W-:Y:S01]  /*0f70*/  STG.E [R2.64], R25 ;  /* 0x0000001902007986 */ /* 0x000fe2000c101904 */
[----:B------:R-:W-:-:S03]  /*0f80*/  FMNMX R7, RZ, R8, !PT ;  /* 0x00000008ff077209 */ /* 0x000fc60007800000 */
[----:B------:R-:W-:Y:S04]  /*0f90*/  STG.E [R2.64+0x38], R5 ;  /* 0x0000380502007986 */ /* 0x000fe8000c101904 */
[----:B------:R-:W-:Y:S04]  /*0fa0*/  STG.E [R2.64+0xc400], R27 ;  /* 0x00c4001b02007986 */ /* 0x000fe8000c101904 */
[----:B------:R-:W-:Y:S01]  /*0fb0*/  STG.E [R2.64+0xc438], R7 ;  /* 0x00c4380702007986 */ /* 0x000fe2000c101904 */
[----:B------:R-:W-:Y:S05]  /*0fc0*/  EXIT ;  /* 0x000000000000794d */ /* 0x000fea0003800000 */
.L_x_86:
        /* <DEDUP_REMOVED lines=11> */
.L_x_122:


//--------------------- .nv.shared.tvmgen_default_fused_nn_contrib_conv2d_winograd_without_weight_transform_add_nn_relu_1_kernel_1 --------------------------
	.section	.nv.shared.tvmgen_default_fused_nn_contrib_conv2d_winograd_without_weight_transform_add_nn_relu_1_kernel_1,"aw",@nobits
	.sectionflags	@""
	.align	4
.nv.shared.tvmgen_default_fused_nn_contrib_conv2d_winograd_without_weight_transform_add_nn_relu_1_kernel_1:
	.zero		8320


//--------------------- .nv.shared.tvmgen_default_fused_nn_conv2d_add_2_kernel --------------------------
	.section	.nv.shared.tvmgen_default_fused_nn_conv2d_add_2_kernel,"aw",@nobits
	.sectionflags	@""
	.align	4
.nv.shared.tvmgen_default_fused_nn_conv2d_add_2_kernel:
	.zero		2880


//--------------------- .nv.shared.tvmgen_default_fused_nn_contrib_conv2d_winograd_without_weight_transform_add_add_nn_relu_kernel_1 --------------------------
	.section	.nv.shared.tvmgen_default_fused_nn_contrib_conv2d_winograd_without_weight_transform_add_add_nn_relu_kernel_1,"aw",@nobits
	.sectionflags	@""
	.align	4
.nv.shared.tvmgen_default_fused_nn_contrib_conv2d_winograd_without_weight_transform_add_add_nn_relu_kernel_1:
	.zero		7296


//--------------------- .nv.shared.tvmgen_default_fused_nn_contrib_conv2d_winograd_without_weight_transform_add_nn_relu_3_kernel_1 --------------------------
	.section	.nv.shared.tvmgen_default_fused_nn_contrib_conv2d_winograd_without_weight_transform_add_nn_relu_3_kernel_1,"aw",@nobits
	.sectionflags	@""
	.align	4
.nv.shared.tvmgen_default_fused_nn_contrib_conv2d_winograd_without_weight_transform_add_nn_relu_3_kernel_1:
	.zero		5120


//--------------------- .nv.shared.tvmgen_default_fused_nn_conv2d_add_kernel --------------------------
	.section	.nv.shared.tvmgen_default_fused_nn_conv2d_add_kernel,"aw",@nobits
	.sectionflags	@""
	.align	4
.nv.shared.tvmgen_default_fused_nn_conv2d_add_kernel:
	.zero		7616


//--------------------- .nv.shared.tvmgen_default_fused_nn_contrib_conv2d_winograd_without_weight_transform_add_add_nn_relu_3_kernel_1 --------------------------
	.section	.nv.shared.tvmgen_default_fused_nn_contrib_conv2d_winograd_without_weight_transform_add_add_nn_relu_3_kernel_1,"aw",@nobits
	.sectionflags	@""
	.align	4
.nv.shared.tvmgen_default_fused_nn_contrib_conv2d_winograd_without_weight_transform_add_add_nn_relu_3_kernel_1:
	.zero		5120


//--------------------- .nv.shared.tvmgen_default_fused_nn_conv2d_add_1_kernel --------------------------
	.section	.nv.shared.tvmgen_default_fused_nn_conv2d_add_1_kernel,"aw",@nobits
	.sectionflags	@""
	.align	4
.nv.shared.tvmgen_default_fused_nn_conv2d_add_1_kernel:
	.zero		1888


//--------------------- .nv.shared.tvmgen_default_fused_nn_contrib_conv2d_winograd_without_weight_transform_add_add_nn_relu_1_kernel_1 --------------------------
	.section	.nv.shared.tvmgen_default_fused_nn_contrib_conv2d_winograd_without_weight_transform_add_add_nn_relu_1_kernel_1,"aw",@nobits
	.sectionflags	@""
	.align	4
.nv.shared.tvmgen_default_fused_nn_contrib_conv2d_winograd_without_weight_transform_add_add_nn_relu_1_kernel_1:
	.zero		8320


//--------------------- .nv.shared.tvmgen_default_fused_nn_dense_add_kernel --------------------------
	.section	.nv.shared.tvmgen_default_fused_nn_dense_add_kernel,"aw",@nobits
	.sectionflags	@""
	.align	4
.nv.shared.tvmgen_default_fused_nn_dense_add_kernel:
	.zero		16


//--------------------- .nv.shared.tvmgen_default_fused_nn_contrib_conv2d_winograd_without_weight_transform_add_nn_relu_2_kernel_1 --------------------------
	.section	.nv.shared.tvmgen_default_fused_nn_contrib_conv2d_winograd_without_weight_transform_add_nn_relu_2_kernel_1,"aw",@nobits
	.sectionflags	@""
	.align	4
.nv.shared.tvmgen_default_fused_nn_contrib_conv2d_winograd_without_weight_transform_add_nn_relu_2_kernel_1:
	.zero		2080


//--------------------- .nv.shared.tvmgen_default_fused_nn_conv2d_add_nn_relu_2_kernel --------------------------
	.section	.nv.shared.tvmgen_default_fused_nn_conv2d_add_nn_relu_2_kernel,"aw",@nobits
	.sectionflags	@""
	.align	4
.nv.shared.tvmgen_default_fused_nn_conv2d_add_nn_relu_2_kernel:
	.zero		6928


//--------------------- .nv.shared.tvmgen_default_fused_nn_contrib_conv2d_winograd_without_weight_transform_add_add_nn_relu_2_kernel_1 --------------------------
	.section	.nv.shared.tvmgen_default_fused_nn_contrib_conv2d_winograd_without_weight_transform_add_add_nn_relu_2_kernel_1,"aw",@nobits
	.sectionflags	@""
	.align	4
.nv.shared.tvmgen_default_fused_nn_contrib_conv2d_winograd_without_weight_transform_add_add_nn_relu_2_kernel_1:
	.zero		2080


//--------------------- .nv.shared.tvmgen_default_fused_nn_contrib_conv2d_winograd_without_weight_transform_add_nn_relu_kernel_1 --------------------------
	.section	.nv.shared.tvmgen_default_fused_nn_contrib_conv2d_winograd_without_weight_transform_add_nn_relu_kernel_1,"aw",@nobits
	.sectionflags	@""
	.align	4
.nv.shared.tvmgen_default_fused_nn_contrib_conv2d_winograd_without_weight_transform_add_nn_relu_kernel_1:
	.zero		7296


//--------------------- .nv.shared.tvmgen_default_fused_nn_conv2d_add_nn_relu_kernel --------------------------
	.section	.nv.shared.tvmgen_default_fused_nn_conv2d_add_nn_relu_kernel,"aw",@nobits
	.sectionflags	@""
	.align	4
.nv.shared.tvmgen_default_fused_nn_conv2d_add_nn_relu_kernel:
	.zero		2708


//--------------------- .nv.shared.tvmgen_default_fused_nn_conv2d_add_nn_relu_3_kernel --------------------------
	.section	.nv.shared.tvmgen_default_fused_nn_conv2d_add_nn_relu_3_kernel,"aw",@nobits
	.sectionflags	@""
	.align	4
.nv.shared.tvmgen_default_fused_nn_conv2d_add_nn_relu_3_kernel:
	.zero		3024


//--------------------- .nv.shared.tvmgen_default_fused_nn_conv2d_add_nn_relu_1_kernel --------------------------
	.section	.nv.shared.tvmgen_default_fused_nn_conv2d_add_nn_relu_1_kernel,"aw",@nobits
	.sectionflags	@""
	.align	4
.nv.shared.tvmgen_default_fused_nn_conv2d_add_nn_relu_1_kernel:
	.zero		3672
